	.target	sm_90a

	.elftype	@"ET_EXEC"


//--------------------- .note.nv.tkinfo           --------------------------
	.section	.note.nv.tkinfo,"",@"SHT_NOTE"
	.sectionflags	@"SHF_NOTE_NV_TKINFO"
	.tkinfo
        /*0018*/ 	.word	0x00000002
        /*0030*/ 	.string	""
        /*0030*/ 	.string	"ptxas"
        /*0030*/ 	.string	"Cuda compilation tools, release 13.0, V13.0.88"
        /*0030*/ 	.string	"Build cuda_13.0.r13.0/compiler.36424714_0"
        /*0030*/ 	.string	"-arch sm_90a -m 64 "



//--------------------- .note.nv.cuinfo           --------------------------
	.section	.note.nv.cuinfo,"",@"SHT_NOTE"
	.sectionflags	@"SHF_NOTE_NV_CUINFO"
        /*0018*/ 	.short	0x0002
        /*001a*/ 	.short	0x005a
        /*001c*/ 	.short	0x0082
	.zero		2


//--------------------- .nv.info                  --------------------------
	.section	.nv.info,"",@"SHT_CUDA_INFO"
	.align	4


	//----- nvinfo : EIATTR_REGCOUNT
	.align		4
        /*0000*/ 	.byte	0x04, 0x2f
        /*0002*/ 	.short	(.L_12 - .L_11)
	.align		4
.L_11:
        /*0004*/ 	.word	index@(_ZN7cutlass13device_kernelINS_4gemm6kernel13GemmUniversalIN4cute5tupleIJiiiiEEENS1_10collective13CollectiveMmaINS1_37MainloopSm90TmaGmmaWarpSpecializedFP8ILi14ENS5_IJNS4_1CILi1EEESB_SB_EEENS1_35KernelTmaWarpSpecializedCooperativeEEENS5_IJNSA_ILi384EEENSA_ILi128EEENSA_ILi32EEEEEENS_12float_e4m3_tENS5_IJlSB_lEEESJ_SK_NS4_8TiledMMAINS4_8MMA_AtomIJNS4_4SM904GMMA31MMA_64x128x32_F32E4M3E4M3_SS_TNILNSO_7ScaleInE1ELSQ_1EEEEEENS4_6LayoutINS5_IJNSA_ILi2EEESB_SB_EEENS5_IJSB_NSA_ILi0EEESW_EEEEENS5_IJNS4_10UnderscoreESZ_SZ_EEEEENS4_13SM90_TMA_LOADENS4_14ComposedLayoutINS4_7SwizzleILi1ELi4ELi3EEENS4_18smem_ptr_flag_bitsILi8EEENST_INS5_IJNSA_ILi8EEESH_EEENS5_IJSH_SB_EEEEEEEvNS4_8identityES12_S1C_vS1D_EENS_8epilogue10collective6detail29Sm90TmaWarpSpecializedAdapterINS1G_15DefaultEpilogueISJ_SK_SK_NS1F_6thread17LinearCombinationISJ_Li1EffLNS1K_9ScaleType4KindE0ELNS_15FloatRoundStyleE2ESJ_EENS1_15EpilogueDefaultEEEEEvvEEEEvNT_6ParamsE)
        /*0008*/ 	.word	0x000000a8


	//----- nvinfo : EIATTR_FRAME_SIZE
	.align		4
.L_12:
        /*000c*/ 	.byte	0x04, 0x11
        /*000e*/ 	.short	(.L_14 - .L_13)
	.align		4
.L_13:
        /*0010*/ 	.word	index@(_ZN7cutlass13device_kernelINS_4gemm6kernel13GemmUniversalIN4cute5tupleIJiiiiEEENS1_10collective13CollectiveMmaINS1_37MainloopSm90TmaGmmaWarpSpecializedFP8ILi14ENS5_IJNS4_1CILi1EEESB_SB_EEENS1_35KernelTmaWarpSpecializedCooperativeEEENS5_IJNSA_ILi384EEENSA_ILi128EEENSA_ILi32EEEEEENS_12float_e4m3_tENS5_IJlSB_lEEESJ_SK_NS4_8TiledMMAINS4_8MMA_AtomIJNS4_4SM904GMMA31MMA_64x128x32_F32E4M3E4M3_SS_TNILNSO_7ScaleInE1ELSQ_1EEEEEENS4_6LayoutINS5_IJNSA_ILi2EEESB_SB_EEENS5_IJSB_NSA_ILi0EEESW_EEEEENS5_IJNS4_10UnderscoreESZ_SZ_EEEEENS4_13SM90_TMA_LOADENS4_14ComposedLayoutINS4_7SwizzleILi1ELi4ELi3EEENS4_18smem_ptr_flag_bitsILi8EEENST_INS5_IJNSA_ILi8EEESH_EEENS5_IJSH_SB_EEEEEEEvNS4_8identityES12_S1C_vS1D_EENS_8epilogue10collective6detail29Sm90TmaWarpSpecializedAdapterINS1G_15DefaultEpilogueISJ_SK_SK_NS1F_6thread17LinearCombinationISJ_Li1EffLNS1K_9ScaleType4KindE0ELNS_15FloatRoundStyleE2ESJ_EENS1_15EpilogueDefaultEEEEEvvEEEEvNT_6ParamsE)
        /*0014*/ 	.word	0x00000320


	//----- nvinfo : EIATTR_MIN_STACK_SIZE
	.align		4
.L_14:
        /*0018*/ 	.byte	0x04, 0x12
        /*001a*/ 	.short	(.L_16 - .L_15)
	.align		4
.L_15:
        /*001c*/ 	.word	index@(_ZN7cutlass13device_kernelINS_4gemm6kernel13GemmUniversalIN4cute5tupleIJiiiiEEENS1_10collective13CollectiveMmaINS1_37MainloopSm90TmaGmmaWarpSpecializedFP8ILi14ENS5_IJNS4_1CILi1EEESB_SB_EEENS1_35KernelTmaWarpSpecializedCooperativeEEENS5_IJNSA_ILi384EEENSA_ILi128EEENSA_ILi32EEEEEENS_12float_e4m3_tENS5_IJlSB_lEEESJ_SK_NS4_8TiledMMAINS4_8MMA_AtomIJNS4_4SM904GMMA31MMA_64x128x32_F32E4M3E4M3_SS_TNILNSO_7ScaleInE1ELSQ_1EEEEEENS4_6LayoutINS5_IJNSA_ILi2EEESB_SB_EEENS5_IJSB_NSA_ILi0EEESW_EEEEENS5_IJNS4_10UnderscoreESZ_SZ_EEEEENS4_13SM90_TMA_LOADENS4_14ComposedLayoutINS4_7SwizzleILi1ELi4ELi3EEENS4_18smem_ptr_flag_bitsILi8EEENST_INS5_IJNSA_ILi8EEESH_EEENS5_IJSH_SB_EEEEEEEvNS4_8identityES12_S1C_vS1D_EENS_8epilogue10collective6detail29Sm90TmaWarpSpecializedAdapterINS1G_15DefaultEpilogueISJ_SK_SK_NS1F_6thread17LinearCombinationISJ_Li1EffLNS1K_9ScaleType4KindE0ELNS_15FloatRoundStyleE2ESJ_EENS1_15EpilogueDefaultEEEEEvvEEEEvNT_6ParamsE)
        /*0020*/ 	.word	0x00000320
.L_16:


//--------------------- .nv.compat                --------------------------
	.section	.nv.compat,"",@"SHT_CUDA_COMPAT_INFO"
	.align	4
        /*0000*/ 	.byte	0x02, 0x09, 0x01, 0x00, 0x02, 0x02, 0x04, 0x00, 0x02, 0x05, 0x05, 0x00, 0x03, 0x07, 0x01, 0x01
        /*0010*/ 	.byte	0x02, 0x03, 0x01, 0x00, 0x02, 0x06, 0x01, 0x00, 0x04, 0x0b, 0x08, 0x00, 0x00, 0x00, 0x00, 0x00
        /*0020*/ 	.byte	0x00, 0x00, 0x00, 0x00


//--------------------- .nv.info._ZN7cutlass13device_kernelINS_4gemm6kernel13GemmUniversalIN4cute5tupleIJiiiiEEENS1_10collective13CollectiveMmaINS1_37MainloopSm90TmaGmmaWarpSpecializedFP8ILi14ENS5_IJNS4_1CILi1EEESB_SB_EEENS1_35KernelTmaWarpSpecializedCooperativeEEENS5_IJNSA_ILi384EEENSA_ILi128EEENSA_ILi32EEEEEENS_12float_e4m3_tENS5_IJlSB_lEEESJ_SK_NS4_8TiledMMAINS4_8MMA_AtomIJNS4_4SM904GMMA31MMA_64x128x32_F32E4M3E4M3_SS_TNILNSO_7ScaleInE1ELSQ_1EEEEEENS4_6LayoutINS5_IJNSA_ILi2EEESB_SB_EEENS5_IJSB_NSA_ILi0EEESW_EEEEENS5_IJNS4_10UnderscoreESZ_SZ_EEEEENS4_13SM90_TMA_LOADENS4_14ComposedLayoutINS4_7SwizzleILi1ELi4ELi3EEENS4_18smem_ptr_flag_bitsILi8EEENST_INS5_IJNSA_ILi8EEESH_EEENS5_IJSH_SB_EEEEEEEvNS4_8identityES12_S1C_vS1D_EENS_8epilogue10collective6detail29Sm90TmaWarpSpecializedAdapterINS1G_15DefaultEpilogueISJ_SK_SK_NS1F_6thread17LinearCombinationISJ_Li1EffLNS1K_9ScaleType4KindE0ELNS_15FloatRoundStyleE2ESJ_EENS1_15EpilogueDefaultEEEEEvvEEEEvNT_6ParamsE --------------------------
	.section	.nv.info._ZN7cutlass13device_kernelINS_4gemm6kernel13GemmUniversalIN4cute5tupleIJiiiiEEENS1_10collective13CollectiveMmaINS1_37MainloopSm90TmaGmmaWarpSpecializedFP8ILi14ENS5_IJNS4_1CILi1EEESB_SB_EEENS1_35KernelTmaWarpSpecializedCooperativeEEENS5_IJNSA_ILi384EEENSA_ILi128EEENSA_ILi32EEEEEENS_12float_e4m3_tENS5_IJlSB_lEEESJ_SK_NS4_8TiledMMAINS4_8MMA_AtomIJNS4_4SM904GMMA31MMA_64x128x32_F32E4M3E4M3_SS_TNILNSO_7ScaleInE1ELSQ_1EEEEEENS4_6LayoutINS5_IJNSA_ILi2EEESB_SB_EEENS5_IJSB_NSA_ILi0EEESW_EEEEENS5_IJNS4_10UnderscoreESZ_SZ_EEEEENS4_13SM90_TMA_LOADENS4_14ComposedLayoutINS4_7SwizzleILi1ELi4ELi3EEENS4_18smem_ptr_flag_bitsILi8EEENST_INS5_IJNSA_ILi8EEESH_EEENS5_IJSH_SB_EEEEEEEvNS4_8identityES12_S1C_vS1D_EENS_8epilogue10collective6detail29Sm90TmaWarpSpecializedAdapterINS1G_15DefaultEpilogueISJ_SK_SK_NS1F_6thread17LinearCombinationISJ_Li1EffLNS1K_9ScaleType4KindE0ELNS_15FloatRoundStyleE2ESJ_EENS1_15EpilogueDefaultEEEEEvvEEEEvNT_6ParamsE,"",@"SHT_CUDA_INFO"
	.sectionflags	@""
	.align	4


	//----- nvinfo : EIATTR_CUDA_API_VERSION
	.align		4
        /*0000*/ 	.byte	0x04, 0x37
        /*0002*/ 	.short	(.L_18 - .L_17)
.L_17:
        /*0004*/ 	.word	0x00000082


	//----- nvinfo : EIATTR_KPARAM_INFO
	.align		4
.L_18:
        /*0008*/ 	.byte	0x04, 0x17
        /*000a*/ 	.short	(.L_20 - .L_19)
.L_19:
        /*000c*/ 	.word	0x00000000
        /*0010*/ 	.short	0x0000
        /*0012*/ 	.short	0x0070
        /*0014*/ 	.byte	0x00, 0xf0, 0x01, 0x10


	//----- nvinfo : EIATTR_SPARSE_MMA_MASK
	.align		4
.L_20:
        /*0018*/ 	.byte	0x03, 0x50
        /*001a*/ 	.short	0x0000


	//----- nvinfo : EIATTR_MAXREG_COUNT
	.align		4
        /*001c*/ 	.byte	0x03, 0x1b
        /*001e*/ 	.short	0x00a8


	//----- nvinfo : EIATTR_NUM_BARRIERS
	.align		4
        /*0020*/ 	.byte	0x02, 0x4c
        /*0022*/ 	.byte	0x01
	.zero		1


	//----- nvinfo : EIATTR_ANNOTATIONS
	.align		4
        /*0024*/ 	.byte	0x04, 0x55
        /*0026*/ 	.short	(.L_22 - .L_21)


	//   ....[0]....
.L_21:
        /*0028*/ 	.word	0x00000001
        /*002c*/ 	.byte	0x20, 0x07, 0x00, 0x00, 0x01, 0x00, 0x00, 0x00, 0x40, 0x07, 0x00, 0x00, 0x01, 0x00, 0x00, 0x00
        /* <DEDUP_REMOVED lines=801> */
        /*324c*/ 	.byte	0x20, 0xf0, 0x01, 0x00, 0x01, 0x00, 0x00, 0x00, 0x70, 0xf0, 0x01, 0x00


	//----- nvinfo : EIATTR_MERCURY_ISA_VERSION
	.align		4
.L_22:
        /*3258*/ 	.byte	0x03, 0x5f
        /*325a*/ 	.short	0x0101


	//----- nvinfo : EIATTR_INT_WARP_WIDE_INSTR_OFFSETS
	.align		4
        /*325c*/ 	.byte	0x04, 0x31
        /*325e*/ 	.short	(.L_24 - .L_23)


	//   ....[0]....
.L_23:
        /*3260*/ 	.word	0x00000600


	//   ....[1]....
        /*3264*/ 	.word	0x00000620


	//   ....[2]....
        /*3268*/ 	.word	0x00000730


	//----- nvinfo : EIATTR_COOP_GROUP_MASK_REGIDS
	.align		4
.L_24:
        /*326c*/ 	.byte	0x04, 0x29
        /*326e*/ 	.short	(.L_26 - .L_25)


	//   ....[0]....
.L_25:
        /*3270*/ 	.word	0xffffffff


	//   ....[1]....
        /*3274*/ 	.word	0xffffffff


	//   ....[2]....
        /*3278*/ 	.word	0xffffffff


	//   ....[3]....
        /*327c*/ 	.word	0xffffffff


	//   ....[4]....
        /*3280*/ 	.word	0xffffffff


	//----- nvinfo : EIATTR_COOP_GROUP_INSTR_OFFSETS
	.align		4
.L_26:
        /*3284*/ 	.byte	0x04, 0x28
        /*3286*/ 	.short	(.L_28 - .L_27)


	//   ....[0]....
.L_27:
        /*3288*/ 	.word	0x00000070


	//   ....[1]....
        /*328c*/ 	.word	0x00000080


	//   ....[2]....
        /*3290*/ 	.word	0x000001a0


	//   ....[3]....
        /*3294*/ 	.word	0x00000530


	//   ....[4]....
        /*3298*/ 	.word	0x00002140


	//----- nvinfo : EIATTR_REG_RECONFIG
	.align		4
.L_28:
        /*329c*/ 	.byte	0x01, 0x54
	.zero		2


	//----- nvinfo : EIATTR_MBARRIER_INSTR_OFFSETS
	.align		4
        /*32a0*/ 	.byte	0x04, 0x39
        /*32a2*/ 	.short	(.L_30 - .L_29)


	//   ....[0]....
.L_29:
        /*32a4*/ 	.word	0x00000340
        /*32a8*/ 	.word	0x000000ff
        /*32ac*/ 	.word	0x00000000
        /*32b0*/ 	.short	0x0100
        /*32b2*/ 	.byte	0x09
	.zero		1


	//   ....[1]....
        /*32b4*/ 	.word	0x00000350
        /*32b8*/ 	.word	0x000000ff
        /*32bc*/ 	.word	0x00000070
        /*32c0*/ 	.short	0x0100
        /*32c2*/ 	.byte	0x09
	.zero		1


	//   ....[2]....
        /*32c4*/ 	.word	0x00000360
        /*32c8*/ 	.word	0x000000ff
        /*32cc*/ 	.word	0x00000008
        /*32d0*/ 	.short	0x0100
        /*32d2*/ 	.byte	0x09
	.zero		1


	//   ....[3]....
        /*32d4*/ 	.word	0x00000370
        /*32d8*/ 	.word	0x000000ff
        /*32dc*/ 	.word	0x00000078
        /*32e0*/ 	.short	0x0100
        /*32e2*/ 	.byte	0x09
	.zero		1


	//   ....[4]....
        /*32e4*/ 	.word	0x00000380
        /*32e8*/ 	.word	0x000000ff
        /*32ec*/ 	.word	0x00000010
        /*32f0*/ 	.short	0x0100
        /*32f2*/ 	.byte	0x09
	.zero		1


	//   ....[5]....
        /*32f4*/ 	.word	0x00000390
        /*32f8*/ 	.word	0x000000ff
        /*32fc*/ 	.word	0x00000080
        /*3300*/ 	.short	0x0100
        /*3302*/ 	.byte	0x09
	.zero		1


	//   ....[6]....
        /*3304*/ 	.word	0x000003a0
        /*3308*/ 	.word	0x000000ff
        /*330c*/ 	.word	0x00000018
        /*3310*/ 	.short	0x0100
        /*3312*/ 	.byte	0x09
	.zero		1


	//   ....[7]....
        /*3314*/ 	.word	0x000003b0
        /*3318*/ 	.word	0x000000ff
        /*331c*/ 	.word	0x00000088
        /*3320*/ 	.short	0x0100
        /*3322*/ 	.byte	0x09
	.zero		1


	//   ....[8]....
        /*3324*/ 	.word	0x000003c0
        /*3328*/ 	.word	0x000000ff
        /*332c*/ 	.word	0x00000020
        /*3330*/ 	.short	0x0100
        /*3332*/ 	.byte	0x09
	.zero		1


	//   ....[9]....
        /*3334*/ 	.word	0x000003d0
        /*3338*/ 	.word	0x000000ff
        /*333c*/ 	.word	0x00000090
        /*3340*/ 	.short	0x0100
        /*3342*/ 	.byte	0x09
	.zero		1


	//   ....[10]....
        /*3344*/ 	.word	0x000003e0
        /*3348*/ 	.word	0x000000ff
        /*334c*/ 	.word	0x00000028
        /*3350*/ 	.short	0x0100
        /*3352*/ 	.byte	0x09
	.zero		1


	//   ....[11]....
        /*3354*/ 	.word	0x000003f0
        /*3358*/ 	.word	0x000000ff
        /*335c*/ 	.word	0x00000098
        /*3360*/ 	.short	0x0100
        /*3362*/ 	.byte	0x09
	.zero		1


	//   ....[12]....
        /*3364*/ 	.word	0x00000400
        /*3368*/ 	.word	0x000000ff
        /*336c*/ 	.word	0x00000030
        /*3370*/ 	.short	0x0100
        /*3372*/ 	.byte	0x09
	.zero		1


	//   ....[13]....
        /*3374*/ 	.word	0x00000410
        /*3378*/ 	.word	0x000000ff
        /*337c*/ 	.word	0x000000a0
        /*3380*/ 	.short	0x0100
        /*3382*/ 	.byte	0x09
	.zero		1


	//   ....[14]....
        /*3384*/ 	.word	0x00000420
        /*3388*/ 	.word	0x000000ff
        /*338c*/ 	.word	0x00000038
        /*3390*/ 	.short	0x0100
        /*3392*/ 	.byte	0x09
	.zero		1


	//   ....[15]....
        /*3394*/ 	.word	0x00000430
        /*3398*/ 	.word	0x000000ff
        /*339c*/ 	.word	0x000000a8
        /*33a0*/ 	.short	0x0100
        /*33a2*/ 	.byte	0x09
	.zero		1


	//   ....[16]....
        /*33a4*/ 	.word	0x00000440
        /*33a8*/ 	.word	0x000000ff
        /*33ac*/ 	.word	0x00000040
        /*33b0*/ 	.short	0x0100
        /*33b2*/ 	.byte	0x09
	.zero		1


	//   ....[17]....
        /*33b4*/ 	.word	0x00000450
        /*33b8*/ 	.word	0x000000ff
        /*33bc*/ 	.word	0x000000b0
        /*33c0*/ 	.short	0x0100
        /*33c2*/ 	.byte	0x09
	.zero		1


	//   ....[18]....
        /*33c4*/ 	.word	0x00000460
        /*33c8*/ 	.word	0x000000ff
        /*33cc*/ 	.word	0x00000048
        /*33d0*/ 	.short	0x0100
        /*33d2*/ 	.byte	0x09
	.zero		1


	//   ....[19]....
        /*33d4*/ 	.word	0x00000470
        /*33d8*/ 	.word	0x000000ff
        /*33dc*/ 	.word	0x000000b8
        /*33e0*/ 	.short	0x0100
        /*33e2*/ 	.byte	0x09
	.zero		1


	//   ....[20]....
        /*33e4*/ 	.word	0x00000480
        /*33e8*/ 	.word	0x000000ff
        /*33ec*/ 	.word	0x00000050
        /*33f0*/ 	.short	0x0100
        /*33f2*/ 	.byte	0x09
	.zero		1


	//   ....[21]....
        /*33f4*/ 	.word	0x00000490
        /*33f8*/ 	.word	0x000000ff
        /*33fc*/ 	.word	0x000000c0
        /*3400*/ 	.short	0x0100
        /*3402*/ 	.byte	0x09
	.zero		1


	//   ....[22]....
        /*3404*/ 	.word	0x000004a0
        /*3408*/ 	.word	0x000000ff
        /*340c*/ 	.word	0x00000058
        /*3410*/ 	.short	0x0100
        /*3412*/ 	.byte	0x09
	.zero		1


	//   ....[23]....
        /*3414*/ 	.word	0x000004b0
        /*3418*/ 	.word	0x000000ff
        /*341c*/ 	.word	0x000000c8
        /*3420*/ 	.short	0x0100
        /*3422*/ 	.byte	0x09
	.zero		1


	//   ....[24]....
        /*3424*/ 	.word	0x000004c0
        /*3428*/ 	.word	0x000000ff
        /*342c*/ 	.word	0x00000060
        /*3430*/ 	.short	0x0100
        /*3432*/ 	.byte	0x09
	.zero		1


	//   ....[25]....
        /*3434*/ 	.word	0x000004d0
        /*3438*/ 	.word	0x000000ff
        /*343c*/ 	.word	0x000000d0
        /*3440*/ 	.short	0x0100
        /*3442*/ 	.byte	0x09
	.zero		1


	//   ....[26]....
        /*3444*/ 	.word	0x000004e0
        /*3448*/ 	.word	0x000000ff
        /*344c*/ 	.word	0x00000068
        /*3450*/ 	.short	0x0100
        /*3452*/ 	.byte	0x09
	.zero		1


	//   ....[27]....
        /*3454*/ 	.word	0x000004f0
        /*3458*/ 	.word	0x000000ff
        /*345c*/ 	.word	0x000000d8
        /*3460*/ 	.short	0x0100
        /*3462*/ 	.byte	0x09
	.zero		1


	//   ....[28]....
        /*3464*/ 	.word	0x00000760
        /*3468*/ 	.word	0x000000ff
        /*346c*/ 	.word	0x000000f0
        /*3470*/ 	.short	0x0100
        /*3472*/ 	.byte	0x06
	.zero		1


	//   ....[29]....
        /*3474*/ 	.word	0x00000770
        /*3478*/ 	.word	0x000000ff
        /*347c*/ 	.word	0x000000f8
        /*3480*/ 	.short	0x0100
        /*3482*/ 	.byte	0x06
	.zero		1


	//   ....[30]....
        /*3484*/ 	.word	0x00002540
        /*3488*/ 	.word	0x000000ff
        /*348c*/ 	.word	0x00000000
        /*3490*/ 	.short	0x010a
        /*3492*/ 	.byte	0x07
	.zero		1


	//   ....[31]....
        /*3494*/ 	.word	0x000025a0
        /*3498*/ 	.word	0x000000ff
        /*349c*/ 	.word	0x00000000
        /*34a0*/ 	.short	0x010a
        /*34a2*/ 	.byte	0x07
	.zero		1


	//   ....[32]....
        /*34a4*/ 	.word	0x00004a50
        /*34a8*/ 	.word	0x000000ff
        /*34ac*/ 	.word	0x00000000
        /*34b0*/ 	.short	0x010a
        /*34b2*/ 	.byte	0x10
	.zero		1


	//   ....[33]....
        /*34b4*/ 	.word	0x00004a90
        /*34b8*/ 	.word	0x000000ff
        /*34bc*/ 	.word	0x00000000
        /*34c0*/ 	.short	0x010a
        /*34c2*/ 	.byte	0x10
	.zero		1


	//   ....[34]....
        /*34c4*/ 	.word	0x00006fb0
        /*34c8*/ 	.word	0x000000ff
        /*34cc*/ 	.word	0x00000000
        /*34d0*/ 	.short	0x0101
        /*34d2*/ 	.byte	0x08
	.zero		1


	//   ....[35]....
        /*34d4*/ 	.word	0x000096a0
        /*34d8*/ 	.word	0x000000ff
        /*34dc*/ 	.word	0x00000000
        /*34e0*/ 	.short	0x0101
        /*34e2*/ 	.byte	0x08
	.zero		1


	//   ....[36]....
        /*34e4*/ 	.word	0x0001dcd0
        /*34e8*/ 	.word	0x0000000e
        /*34ec*/ 	.word	0x00000070
        /*34f0*/ 	.short	0x010a
        /*34f2*/ 	.byte	0x3f
	.zero		1


	//   ....[37]....
        /*34f4*/ 	.word	0x0001e070
        /*34f8*/ 	.word	0x00000004
        /*34fc*/ 	.word	0x000000f8
        /*3500*/ 	.short	0x0101
        /*3502*/ 	.byte	0x3f
	.zero		1


	//   ....[38]....
        /*3504*/ 	.word	0x0001e820
        /*3508*/ 	.word	0x00000007
        /*350c*/ 	.word	0x00000000
        /*3510*/ 	.short	0x010a
        /*3512*/ 	.byte	0x3f
	.zero		1


	//   ....[39]....
        /*3514*/ 	.word	0x0001e8a0
        /*3518*/ 	.word	0x00000009
        /*351c*/ 	.word	0x00000000
        /*3520*/ 	.short	0x010a
        /*3522*/ 	.byte	0x3f
	.zero		1


	//   ....[40]....
        /*3524*/ 	.word	0x0001e930
        /*3528*/ 	.word	0x00000006
        /*352c*/ 	.word	0x00000000
        /*3530*/ 	.short	0x010a
        /*3532*/ 	.byte	0x3f
	.zero		1


	//   ....[41]....
        /*3534*/ 	.word	0x0001e9c0
        /*3538*/ 	.word	0x00000009
        /*353c*/ 	.word	0x00000000
        /*3540*/ 	.short	0x010a
        /*3542*/ 	.byte	0x3f
	.zero		1


	//   ....[42]....
        /*3544*/ 	.word	0x0001ea50
        /*3548*/ 	.word	0x00000006
        /*354c*/ 	.word	0x00000000
        /*3550*/ 	.short	0x010a
        /*3552*/ 	.byte	0x3f
	.zero		1


	//   ....[43]....
        /*3554*/ 	.word	0x0001eae0
        /*3558*/ 	.word	0x00000009
        /*355c*/ 	.word	0x00000000
        /*3560*/ 	.short	0x010a
        /*3562*/ 	.byte	0x3f
	.zero		1


	//   ....[44]....
        /*3564*/ 	.word	0x0001eb70
        /*3568*/ 	.word	0x00000006
        /*356c*/ 	.word	0x00000000
        /*3570*/ 	.short	0x010a
        /*3572*/ 	.byte	0x3f
	.zero		1


	//   ....[45]....
        /*3574*/ 	.word	0x0001ec00
        /*3578*/ 	.word	0x00000009
        /*357c*/ 	.word	0x00000000
        /*3580*/ 	.short	0x010a
        /*3582*/ 	.byte	0x3f
	.zero		1


	//   ....[46]....
        /*3584*/ 	.word	0x0001ec90
        /*3588*/ 	.word	0x00000006
        /*358c*/ 	.word	0x00000000
        /*3590*/ 	.short	0x010a
        /*3592*/ 	.byte	0x3f
	.zero		1


	//   ....[47]....
        /*3594*/ 	.word	0x0001ed20
        /*3598*/ 	.word	0x00000009
        /*359c*/ 	.word	0x00000000
        /*35a0*/ 	.short	0x010a
        /*35a2*/ 	.byte	0x3f
	.zero		1


	//   ....[48]....
        /*35a4*/ 	.word	0x0001edb0
        /*35a8*/ 	.word	0x00000006
        /*35ac*/ 	.word	0x00000000
        /*35b0*/ 	.short	0x010a
        /*35b2*/ 	.byte	0x3f
	.zero		1


	//   ....[49]....
        /*35b4*/ 	.word	0x0001ee40
        /*35b8*/ 	.word	0x00000009
        /*35bc*/ 	.word	0x00000000
        /*35c0*/ 	.short	0x010a
        /*35c2*/ 	.byte	0x3f
	.zero		1


	//   ....[50]....
        /*35c4*/ 	.word	0x0001eed0
        /*35c8*/ 	.word	0x00000006
        /*35cc*/ 	.word	0x00000000
        /*35d0*/ 	.short	0x010a
        /*35d2*/ 	.byte	0x3f
	.zero		1


	//   ....[51]....
        /*35d4*/ 	.word	0x0001ef60
        /*35d8*/ 	.word	0x00000003
        /*35dc*/ 	.word	0x00000000
        /*35e0*/ 	.short	0x010a
        /*35e2*/ 	.byte	0x3f
	.zero		1


	//   ....[52]....
        /*35e4*/ 	.word	0x0001efd0
        /*35e8*/ 	.word	0x00000009
        /*35ec*/ 	.word	0x00000000
        /*35f0*/ 	.short	0x010a
        /*35f2*/ 	.byte	0x3f
	.zero		1


	//   ....[53]....
        /*35f4*/ 	.word	0x0001f040
        /*35f8*/ 	.word	0x00000000
        /*35fc*/ 	.word	0x00000000
        /*3600*/ 	.short	0x010a
        /*3602*/ 	.byte	0x3f
	.zero		1


	//   ....[54]....
        /*3604*/ 	.word	0x0001f120
        /*3608*/ 	.word	0x0000000e
        /*360c*/ 	.word	0x00000070
        /*3610*/ 	.short	0x010a
        /*3612*/ 	.byte	0x3f
	.zero		1


	//   ....[55]....
        /*3614*/ 	.word	0x0001f200
        /*3618*/ 	.word	0x00000007
        /*361c*/ 	.word	0x00000000
        /*3620*/ 	.short	0x010a
        /*3622*/ 	.byte	0x3f
	.zero		1


	//   ....[56]....
        /*3624*/ 	.word	0x0001f250
        /*3628*/ 	.word	0x00000009
        /*362c*/ 	.word	0x00000000
        /*3630*/ 	.short	0x010a
        /*3632*/ 	.byte	0x3f
	.zero		1


	//   ....[57]....
        /*3634*/ 	.word	0x0001f2a0
        /*3638*/ 	.word	0x00000006
        /*363c*/ 	.word	0x00000000
        /*3640*/ 	.short	0x010a
        /*3642*/ 	.byte	0x3f
	.zero		1


	//   ....[58]....
        /*3644*/ 	.word	0x0001f2f0
        /*3648*/ 	.word	0x00000009
        /*364c*/ 	.word	0x00000000
        /*3650*/ 	.short	0x010a
        /*3652*/ 	.byte	0x3f
	.zero		1


	//   ....[59]....
        /*3654*/ 	.word	0x0001f340
        /*3658*/ 	.word	0x00000006
        /*365c*/ 	.word	0x00000000
        /*3660*/ 	.short	0x010a
        /*3662*/ 	.byte	0x3f
	.zero		1


	//   ....[60]....
        /*3664*/ 	.word	0x0001f390
        /*3668*/ 	.word	0x00000009
        /*366c*/ 	.word	0x00000000
        /*3670*/ 	.short	0x010a
        /*3672*/ 	.byte	0x3f
	.zero		1


	//   ....[61]....
        /*3674*/ 	.word	0x0001f3e0
        /*3678*/ 	.word	0x00000006
        /*367c*/ 	.word	0x00000000
        /*3680*/ 	.short	0x010a
        /*3682*/ 	.byte	0x3f
	.zero		1


	//   ....[62]....
        /*3684*/ 	.word	0x0001f430
        /*3688*/ 	.word	0x00000009
        /*368c*/ 	.word	0x00000000
        /*3690*/ 	.short	0x010a
        /*3692*/ 	.byte	0x3f
	.zero		1


	//   ....[63]....
        /*3694*/ 	.word	0x0001f480
        /*3698*/ 	.word	0x00000006
        /*369c*/ 	.word	0x00000000
        /*36a0*/ 	.short	0x010a
        /*36a2*/ 	.byte	0x3f
	.zero		1


	//   ....[64]....
        /*36a4*/ 	.word	0x0001f4d0
        /*36a8*/ 	.word	0x00000009
        /*36ac*/ 	.word	0x00000000
        /*36b0*/ 	.short	0x010a
        /*36b2*/ 	.byte	0x3f
	.zero		1


	//   ....[65]....
        /*36b4*/ 	.word	0x0001f520
        /*36b8*/ 	.word	0x00000006
        /*36bc*/ 	.word	0x00000000
        /*36c0*/ 	.short	0x010a
        /*36c2*/ 	.byte	0x3f
	.zero		1


	//   ....[66]....
        /*36c4*/ 	.word	0x0001f570
        /*36c8*/ 	.word	0x00000009
        /*36cc*/ 	.word	0x00000000
        /*36d0*/ 	.short	0x010a
        /*36d2*/ 	.byte	0x3f
	.zero		1


	//   ....[67]....
        /*36d4*/ 	.word	0x0001f5c0
        /*36d8*/ 	.word	0x00000006
        /*36dc*/ 	.word	0x00000000
        /*36e0*/ 	.short	0x010a
        /*36e2*/ 	.byte	0x3f
	.zero		1


	//----- nvinfo : EIATTR_NUM_MBARRIERS
	.align		4
.L_30:
        /*36e4*/ 	.byte	0x03, 0x38
        /*36e6*/ 	.short	0x001e


	//----- nvinfo : EIATTR_EXIT_INSTR_OFFSETS
	.align		4
        /*36e8*/ 	.byte	0x04, 0x1c
        /*36ea*/ 	.short	(.L_32 - .L_31)


	//   ....[0]....
.L_31:
        /*36ec*/ 	.word	0x000007d0


	//   ....[1]....
        /*36f0*/ 	.word	0x00001130


	//   ....[2]....
        /*36f4*/ 	.word	0x0001d2d0


	//   ....[3]....
        /*36f8*/ 	.word	0x0001d960


	//   ....[4]....
        /*36fc*/ 	.word	0x0001efb0


	//----- nvinfo : EIATTR_MAX_THREADS
	.align		4
.L_32:
        /*3700*/ 	.byte	0x04, 0x05
        /*3702*/ 	.short	(.L_34 - .L_33)
.L_33:
        /*3704*/ 	.word	0x00000180
        /*3708*/ 	.word	0x00000001
        /*370c*/ 	.word	0x00000001


	//----- nvinfo : EIATTR_CRS_STACK_SIZE
	.align		4
.L_34:
        /*3710*/ 	.byte	0x04, 0x1e
        /*3712*/ 	.short	(.L_36 - .L_35)
.L_35:
        /*3714*/ 	.word	0x00000000


	//----- nvinfo : EIATTR_CBANK_PARAM_SIZE
	.align		4
.L_36:
        /*3718*/ 	.byte	0x03, 0x19
        /*371a*/ 	.short	0x0470


	//----- nvinfo : EIATTR_PARAM_CBANK
	.align		4
        /*371c*/ 	.byte	0x04, 0x0a
        /*371e*/ 	.short	(.L_38 - .L_37)
	.align		4
.L_37:
        /*3720*/ 	.word	index@(.nv.constant0._ZN7cutlass13device_kernelINS_4gemm6kernel13GemmUniversalIN4cute5tupleIJiiiiEEENS1_10collective13CollectiveMmaINS1_37MainloopSm90TmaGmmaWarpSpecializedFP8ILi14ENS5_IJNS4_1CILi1EEESB_SB_EEENS1_35KernelTmaWarpSpecializedCooperativeEEENS5_IJNSA_ILi384EEENSA_ILi128EEENSA_ILi32EEEEEENS_12float_e4m3_tENS5_IJlSB_lEEESJ_SK_NS4_8TiledMMAINS4_8MMA_AtomIJNS4_4SM904GMMA31MMA_64x128x32_F32E4M3E4M3_SS_TNILNSO_7ScaleInE1ELSQ_1EEEEEENS4_6LayoutINS5_IJNSA_ILi2EEESB_SB_EEENS5_IJSB_NSA_ILi0EEESW_EEEEENS5_IJNS4_10UnderscoreESZ_SZ_EEEEENS4_13SM90_TMA_LOADENS4_14ComposedLayoutINS4_7SwizzleILi1ELi4ELi3EEENS4_18smem_ptr_flag_bitsILi8EEENST_INS5_IJNSA_ILi8EEESH_EEENS5_IJSH_SB_EEEEEEEvNS4_8identityES12_S1C_vS1D_EENS_8epilogue10collective6detail29Sm90TmaWarpSpecializedAdapterINS1G_15DefaultEpilogueISJ_SK_SK_NS1F_6thread17LinearCombinationISJ_Li1EffLNS1K_9ScaleType4KindE0ELNS_15FloatRoundStyleE2ESJ_EENS1_15EpilogueDefaultEEEEEvvEEEEvNT_6ParamsE)
        /*3724*/ 	.short	0x0210
        /*3726*/ 	.short	0x0470


	//----- nvinfo : EIATTR_SW_WAR
	.align		4
.L_38:
        /*3728*/ 	.byte	0x04, 0x36
        /*372a*/ 	.short	(.L_40 - .L_39)
.L_39:
        /*372c*/ 	.word	0x00000008
.L_40:


//--------------------- .nv.callgraph             --------------------------
	.section	.nv.callgraph,"",@"SHT_CUDA_CALLGRAPH"
	.align	4
	.sectionentsize	8
	.align		4
        /*0000*/ 	.word	0x00000000
	.align		4
        /*0004*/ 	.word	0xffffffff
	.align		4
        /*0008*/ 	.word	0x00000000
	.align		4
        /*000c*/ 	.word	0xfffffffe
	.align		4
        /*0010*/ 	.word	0x00000000
	.align		4
        /*0014*/ 	.word	0xfffffffd
	.align		4
        /*0018*/ 	.word	0x00000000
	.align		4
        /*001c*/ 	.word	0xfffffffc


//--------------------- .nv.constant4             --------------------------
	.section	.nv.constant4,"a",@progbits
	.align	8
	.align		8
.nv.constant4:
        /*0000*/ 	.dword	_ZN40_INTERNAL_9d714b24_4_k_cu_e30a3e93_157444cuda3std3__45__cpo5beginE
	.align		8
        /*0008*/ 	.dword	_ZN40_INTERNAL_9d714b24_4_k_cu_e30a3e93_157444cuda3std3__45__cpo3endE
	.align		8
        /*0010*/ 	.dword	_ZN40_INTERNAL_9d714b24_4_k_cu_e30a3e93_157444cuda3std3__45__cpo6cbeginE
	.align		8
        /*0018*/ 	.dword	_ZN40_INTERNAL_9d714b24_4_k_cu_e30a3e93_157444cuda3std3__45__cpo4cendE
	.align		8
        /*0020*/ 	.dword	_ZN40_INTERNAL_9d714b24_4_k_cu_e30a3e93_157444cuda3std3__442_GLOBAL__N__9d714b24_4_k_cu_e30a3e93_157446ignoreE
	.align		8
        /*0028*/ 	.dword	_ZN40_INTERNAL_9d714b24_4_k_cu_e30a3e93_157444cuda3std3__419piecewise_constructE
	.align		8
        /*0030*/ 	.dword	_ZN40_INTERNAL_9d714b24_4_k_cu_e30a3e93_157444cuda3std3__48in_placeE
	.align		8
        /*0038*/ 	.dword	_ZN40_INTERNAL_9d714b24_4_k_cu_e30a3e93_157444cuda3std6ranges3__45__cpo4swapE
	.align		8
        /*0040*/ 	.dword	_ZN40_INTERNAL_9d714b24_4_k_cu_e30a3e93_157444cuda3std6ranges3__45__cpo9iter_moveE
	.align		8
        /*0048*/ 	.dword	_ZN40_INTERNAL_9d714b24_4_k_cu_e30a3e93_157444cute7productE
	.align		8
        /*0050*/ 	.dword	_ZN40_INTERNAL_9d714b24_4_k_cu_e30a3e93_157444cute1_E


//--------------------- .text._ZN7cutlass13device_kernelINS_4gemm6kernel13GemmUniversalIN4cute5tupleIJiiiiEEENS1_10collective13CollectiveMmaINS1_37MainloopSm90TmaGmmaWarpSpecializedFP8ILi14ENS5_IJNS4_1CILi1EEESB_SB_EEENS1_35KernelTmaWarpSpecializedCooperativeEEENS5_IJNSA_ILi384EEENSA_ILi128EEENSA_ILi32EEEEEENS_12float_e4m3_tENS5_IJlSB_lEEESJ_SK_NS4_8TiledMMAINS4_8MMA_AtomIJNS4_4SM904GMMA31MMA_64x128x32_F32E4M3E4M3_SS_TNILNSO_7ScaleInE1ELSQ_1EEEEEENS4_6LayoutINS5_IJNSA_ILi2EEESB_SB_EEENS5_IJSB_NSA_ILi0EEESW_EEEEENS5_IJNS4_10UnderscoreESZ_SZ_EEEEENS4_13SM90_TMA_LOADENS4_14ComposedLayoutINS4_7SwizzleILi1ELi4ELi3EEENS4_18smem_ptr_flag_bitsILi8EEENST_INS5_IJNSA_ILi8EEESH_EEENS5_IJSH_SB_EEEEEEEvNS4_8identityES12_S1C_vS1D_EENS_8epilogue10collective6detail29Sm90TmaWarpSpecializedAdapterINS1G_15DefaultEpilogueISJ_SK_SK_NS1F_6thread17LinearCombinationISJ_Li1EffLNS1K_9ScaleType4KindE0ELNS_15FloatRoundStyleE2ESJ_EENS1_15EpilogueDefaultEEEEEvvEEEEvNT_6ParamsE --------------------------
	.section	.text._ZN7cutlass13device_kernelINS_4gemm6kernel13GemmUniversalIN4cute5tupleIJiiiiEEENS1_10collective13CollectiveMmaINS1_37MainloopSm90TmaGmmaWarpSpecializedFP8ILi14ENS5_IJNS4_1CILi1EEESB_SB_EEENS1_35KernelTmaWarpSpecializedCooperativeEEENS5_IJNSA_ILi384EEENSA_ILi128EEENSA_ILi32EEEEEENS_12float_e4m3_tENS5_IJlSB_lEEESJ_SK_NS4_8TiledMMAINS4_8MMA_AtomIJNS4_4SM904GMMA31MMA_64x128x32_F32E4M3E4M3_SS_TNILNSO_7ScaleInE1ELSQ_1EEEEEENS4_6LayoutINS5_IJNSA_ILi2EEESB_SB_EEENS5_IJSB_NSA_ILi0EEESW_EEEEENS5_IJNS4_10UnderscoreESZ_SZ_EEEEENS4_13SM90_TMA_LOADENS4_14ComposedLayoutINS4_7SwizzleILi1ELi4ELi3EEENS4_18smem_ptr_flag_bitsILi8EEENST_INS5_IJNSA_ILi8EEESH_EEENS5_IJSH_SB_EEEEEEEvNS4_8identityES12_S1C_vS1D_EENS_8epilogue10collective6detail29Sm90TmaWarpSpecializedAdapterINS1G_15DefaultEpilogueISJ_SK_SK_NS1F_6thread17LinearCombinationISJ_Li1EffLNS1K_9ScaleType4KindE0ELNS_15FloatRoundStyleE2ESJ_EENS1_15EpilogueDefaultEEEEEvvEEEEvNT_6ParamsE,"ax",@progbits
	.align	128
.text._ZN7cutlass13device_kernelINS_4gemm6kernel13GemmUniversalIN4cute5tupleIJiiiiEEENS1_10collective13CollectiveMmaINS1_37MainloopSm90TmaGmmaWarpSpecializedFP8ILi14ENS5_IJNS4_1CILi1EEESB_SB_EEENS1_35KernelTmaWarpSpecializedCooperativeEEENS5_IJNSA_ILi384EEENSA_ILi128EEENSA_ILi32EEEEEENS_12float_e4m3_tENS5_IJlSB_lEEESJ_SK_NS4_8TiledMMAINS4_8MMA_AtomIJNS4_4SM904GMMA31MMA_64x128x32_F32E4M3E4M3_SS_TNILNSO_7ScaleInE1ELSQ_1EEEEEENS4_6LayoutINS5_IJNSA_ILi2EEESB_SB_EEENS5_IJSB_NSA_ILi0EEESW_EEEEENS5_IJNS4_10UnderscoreESZ_SZ_EEEEENS4_13SM90_TMA_LOADENS4_14ComposedLayoutINS4_7SwizzleILi1ELi4ELi3EEENS4_18smem_ptr_flag_bitsILi8EEENST_INS5_IJNSA_ILi8EEESH_EEENS5_IJSH_SB_EEEEEEEvNS4_8identityES12_S1C_vS1D_EENS_8epilogue10collective6detail29Sm90TmaWarpSpecializedAdapterINS1G_15DefaultEpilogueISJ_SK_SK_NS1F_6thread17LinearCombinationISJ_Li1EffLNS1K_9ScaleType4KindE0ELNS_15FloatRoundStyleE2ESJ_EENS1_15EpilogueDefaultEEEEEvvEEEEvNT_6ParamsE:
        .type           _ZN7cutlass13device_kernelINS_4gemm6kernel13GemmUniversalIN4cute5tupleIJiiiiEEENS1_10collective13CollectiveMmaINS1_37MainloopSm90TmaGmmaWarpSpecializedFP8ILi14ENS5_IJNS4_1CILi1EEESB_SB_EEENS1_35KernelTmaWarpSpecializedCooperativeEEENS5_IJNSA_ILi384EEENSA_ILi128EEENSA_ILi32EEEEEENS_12float_e4m3_tENS5_IJlSB_lEEESJ_SK_NS4_8TiledMMAINS4_8MMA_AtomIJNS4_4SM904GMMA31MMA_64x128x32_F32E4M3E4M3_SS_TNILNSO_7ScaleInE1ELSQ_1EEEEEENS4_6LayoutINS5_IJNSA_ILi2EEESB_SB_EEENS5_IJSB_NSA_ILi0EEESW_EEEEENS5_IJNS4_10UnderscoreESZ_SZ_EEEEENS4_13SM90_TMA_LOADENS4_14ComposedLayoutINS4_7SwizzleILi1ELi4ELi3EEENS4_18smem_ptr_flag_bitsILi8EEENST_INS5_IJNSA_ILi8EEESH_EEENS5_IJSH_SB_EEEEEEEvNS4_8identityES12_S1C_vS1D_EENS_8epilogue10collective6detail29Sm90TmaWarpSpecializedAdapterINS1G_15DefaultEpilogueISJ_SK_SK_NS1F_6thread17LinearCombinationISJ_Li1EffLNS1K_9ScaleType4KindE0ELNS_15FloatRoundStyleE2ESJ_EENS1_15EpilogueDefaultEEEEEvvEEEEvNT_6ParamsE,@function
        .size           _ZN7cutlass13device_kernelINS_4gemm6kernel13GemmUniversalIN4cute5tupleIJiiiiEEENS1_10collective13CollectiveMmaINS1_37MainloopSm90TmaGmmaWarpSpecializedFP8ILi14ENS5_IJNS4_1CILi1EEESB_SB_EEENS1_35KernelTmaWarpSpecializedCooperativeEEENS5_IJNSA_ILi384EEENSA_ILi128EEENSA_ILi32EEEEEENS_12float_e4m3_tENS5_IJlSB_lEEESJ_SK_NS4_8TiledMMAINS4_8MMA_AtomIJNS4_4SM904GMMA31MMA_64x128x32_F32E4M3E4M3_SS_TNILNSO_7ScaleInE1ELSQ_1EEEEEENS4_6LayoutINS5_IJNSA_ILi2EEESB_SB_EEENS5_IJSB_NSA_ILi0EEESW_EEEEENS5_IJNS4_10UnderscoreESZ_SZ_EEEEENS4_13SM90_TMA_LOADENS4_14ComposedLayoutINS4_7SwizzleILi1ELi4ELi3EEENS4_18smem_ptr_flag_bitsILi8EEENST_INS5_IJNSA_ILi8EEESH_EEENS5_IJSH_SB_EEEEEEEvNS4_8identityES12_S1C_vS1D_EENS_8epilogue10collective6detail29Sm90TmaWarpSpecializedAdapterINS1G_15DefaultEpilogueISJ_SK_SK_NS1F_6thread17LinearCombinationISJ_Li1EffLNS1K_9ScaleType4KindE0ELNS_15FloatRoundStyleE2ESJ_EENS1_15EpilogueDefaultEEEEEvvEEEEvNT_6ParamsE,(.L_x_96 - _ZN7cutlass13device_kernelINS_4gemm6kernel13GemmUniversalIN4cute5tupleIJiiiiEEENS1_10collective13CollectiveMmaINS1_37MainloopSm90TmaGmmaWarpSpecializedFP8ILi14ENS5_IJNS4_1CILi1EEESB_SB_EEENS1_35KernelTmaWarpSpecializedCooperativeEEENS5_IJNSA_ILi384EEENSA_ILi128EEENSA_ILi32EEEEEENS_12float_e4m3_tENS5_IJlSB_lEEESJ_SK_NS4_8TiledMMAINS4_8MMA_AtomIJNS4_4SM904GMMA31MMA_64x128x32_F32E4M3E4M3_SS_TNILNSO_7ScaleInE1ELSQ_1EEEEEENS4_6LayoutINS5_IJNSA_ILi2EEESB_SB_EEENS5_IJSB_NSA_ILi0EEESW_EEEEENS5_IJNS4_10UnderscoreESZ_SZ_EEEEENS4_13SM90_TMA_LOADENS4_14ComposedLayoutINS4_7SwizzleILi1ELi4ELi3EEENS4_18smem_ptr_flag_bitsILi8EEENST_INS5_IJNSA_ILi8EEESH_EEENS5_IJSH_SB_EEEEEEEvNS4_8identityES12_S1C_vS1D_EENS_8epilogue10collective6detail29Sm90TmaWarpSpecializedAdapterINS1G_15DefaultEpilogueISJ_SK_SK_NS1F_6thread17LinearCombinationISJ_Li1EffLNS1K_9ScaleType4KindE0ELNS_15FloatRoundStyleE2ESJ_EENS1_15EpilogueDefaultEEEEEvvEEEEvNT_6ParamsE)
        .other          _ZN7cutlass13device_kernelINS_4gemm6kernel13GemmUniversalIN4cute5tupleIJiiiiEEENS1_10collective13CollectiveMmaINS1_37MainloopSm90TmaGmmaWarpSpecializedFP8ILi14ENS5_IJNS4_1CILi1EEESB_SB_EEENS1_35KernelTmaWarpSpecializedCooperativeEEENS5_IJNSA_ILi384EEENSA_ILi128EEENSA_ILi32EEEEEENS_12float_e4m3_tENS5_IJlSB_lEEESJ_SK_NS4_8TiledMMAINS4_8MMA_AtomIJNS4_4SM904GMMA31MMA_64x128x32_F32E4M3E4M3_SS_TNILNSO_7ScaleInE1ELSQ_1EEEEEENS4_6LayoutINS5_IJNSA_ILi2EEESB_SB_EEENS5_IJSB_NSA_ILi0EEESW_EEEEENS5_IJNS4_10UnderscoreESZ_SZ_EEEEENS4_13SM90_TMA_LOADENS4_14ComposedLayoutINS4_7SwizzleILi1ELi4ELi3EEENS4_18smem_ptr_flag_bitsILi8EEENST_INS5_IJNSA_ILi8EEESH_EEENS5_IJSH_SB_EEEEEEEvNS4_8identityES12_S1C_vS1D_EENS_8epilogue10collective6detail29Sm90TmaWarpSpecializedAdapterINS1G_15DefaultEpilogueISJ_SK_SK_NS1F_6thread17LinearCombinationISJ_Li1EffLNS1K_9ScaleType4KindE0ELNS_15FloatRoundStyleE2ESJ_EENS1_15EpilogueDefaultEEEEEvvEEEEvNT_6ParamsE,@"STO_CUDA_ENTRY STV_DEFAULT"
_ZN7cutlass13device_kernelINS_4gemm6kernel13GemmUniversalIN4cute5tupleIJiiiiEEENS1_10collective13CollectiveMmaINS1_37MainloopSm90TmaGmmaWarpSpecializedFP8ILi14ENS5_IJNS4_1CILi1EEESB_SB_EEENS1_35KernelTmaWarpSpecializedCooperativeEEENS5_IJNSA_ILi384EEENSA_ILi128EEENSA_ILi32EEEEEENS_12float_e4m3_tENS5_IJlSB_lEEESJ_SK_NS4_8TiledMMAINS4_8MMA_AtomIJNS4_4SM904GMMA31MMA_64x128x32_F32E4M3E4M3_SS_TNILNSO_7ScaleInE1ELSQ_1EEEEEENS4_6LayoutINS5_IJNSA_ILi2EEESB_SB_EEENS5_IJSB_NSA_ILi0EEESW_EEEEENS5_IJNS4_10UnderscoreESZ_SZ_EEEEENS4_13SM90_TMA_LOADENS4_14ComposedLayoutINS4_7SwizzleILi1ELi4ELi3EEENS4_18smem_ptr_flag_bitsILi8EEENST_INS5_IJNSA_ILi8EEESH_EEENS5_IJSH_SB_EEEEEEEvNS4_8identityES12_S1C_vS1D_EENS_8epilogue10collective6detail29Sm90TmaWarpSpecializedAdapterINS1G_15DefaultEpilogueISJ_SK_SK_NS1F_6thread17LinearCombinationISJ_Li1EffLNS1K_9ScaleType4KindE0ELNS_15FloatRoundStyleE2ESJ_EENS1_15EpilogueDefaultEEEEEvvEEEEvNT_6ParamsE:
[----:B------:R-:W0:Y:S02]  /*0000*/  LDC R1, c[0x0][0x28] ;  /* 0x00000a00ff017b82 */ /* 0x000e240000000800 */
[----:B0-----:R-:W-:Y:S01]  /*0010*/  VIADD R1, R1, 0xfffffce0 ;  /* 0xfffffce001017836 */ /* 0x001fe20000000000 */
[----:B------:R-:W0:Y:S01]  /*0020*/  S2R R2, SR_TID.X ;  /* 0x0000000000027919 */ /* 0x000e220000002100 */
[----:B------:R-:W-:Y:S01]  /*0030*/  ELECT P0, URZ, PT ;  /* 0x00000000003f782f */ /* 0x000fe20003800000 */
[----:B------:R-:W-:Y:S01]  /*0040*/  BSSY B0, `(.L_x_0) ;  /* 0x0000015000007945 */ /* 0x000fe20003800000 */
[--C-:B0-----:R-:W-:Y:S02]  /*0050*/  SHF.R.U32.HI R0, RZ, 0x5, R2.reuse ;  /* 0x00000005ff007819 */ /* 0x101fe40000011602 */
[----:B------:R-:W-:-:S03]  /*0060*/  SHF.R.U32.HI R2, RZ, 0x7, R2 ;  /* 0x00000007ff027819 */ /* 0x000fc60000011602 */
[----:B------:R-:W0:Y:S04]  /*0070*/  SHFL.IDX PT, R3, R0, RZ, 0x1f ;  /* 0x00001fff00037589 */ /* 0x000e2800000e0000 */
[----:B------:R-:W1:Y:S01]  /*0080*/  SHFL.IDX PT, R2, R2, RZ, 0x1f ;  /* 0x00001fff02027589 */ /* 0x000e6200000e0000 */
[----:B0-----:R-:W-:Y:S02]  /*0090*/  R2UR UR4, R3 ;  /* 0x00000000030472ca */ /* 0x001fe400000e0000 */
[----:B-1----:R-:W-:-:S11]  /*00a0*/  R2UR UR6, R2 ;  /* 0x00000000020672ca */ /* 0x002fd600000e0000 */
[----:B------:R-:W-:Y:S02]  /*00b0*/  USHF.R.S32.HI UR5, URZ, 0x1f, UR4 ;  /* 0x0000001f3f057899 */ /* 0x000fe40008011404 */
[----:B------:R-:W-:Y:S02]  /*00c0*/  ISETP.NE.OR P0, PT, RZ, UR4, !P0 ;  /* 0x00000004ff007c0c */ /* 0x000fe4000c705670 */
[----:B------:R-:W-:-:S04]  /*00d0*/  ULEA.HI UR5, UR5, UR4, URZ, 0x2 ;  /* 0x0000000405057291 */ /* 0x000fc8000f8f103f */
[----:B------:R-:W-:-:S04]  /*00e0*/  ULOP3.LUT UR5, UR5, 0xfffffffc, URZ, 0xc0, !UPT ;  /* 0xfffffffc05057892 */ /* 0x000fc8000f8ec03f */
[----:B------:R-:W-:-:S03]  /*00f0*/  UIADD3 UR8, UR4, -UR5, URZ ;  /* 0x8000000504087290 */ /* 0x000fc6000fffe03f */
[----:B------:R-:W-:Y:S09]  /*0100*/  @P0 BRA `(.L_x_1) ;  /* 0x0000000000200947 */ /* 0x000ff20003800000 */
[----:B------:R-:W-:Y:S02]  /*0110*/  ULDC.64 UR4, c[0x0][0x198] ;  /* 0x0000660000047ab9 */ /* 0x000fe40000000a00 */
[----:B------:R-:W-:Y:S02]  /*0120*/  UIADD3 UR10, UP0, UR4, 0xf0, URZ ;  /* 0x000000f0040a7890 */ /* 0x000fe4000ff1e03f */
[----:B------:R-:W-:Y:S02]  /*0130*/  UIADD3 UR4, UP1, UR4, 0x1f0, URZ ;  /* 0x000001f004047890 */ /* 0x000fe4000ff3e03f */
[----:B------:R-:W-:Y:S02]  /*0140*/  UIADD3.X UR11, URZ, UR5, URZ, UP0, !UPT ;  /* 0x000000053f0b7290 */ /* 0x000fe400087fe43f */
[----:B------:R-:W-:-:S07]  /*0150*/  UIADD3.X UR5, URZ, UR5, URZ, UP1, !UPT ;  /* 0x000000053f057290 */ /* 0x000fce0008ffe43f */
[----:B------:R0:W-:Y:S02]  /*0160*/  UTMACCTL.PF [UR10] ;  /* 0x000000000a0079b9 */ /* 0x0001e40008040000 */
[----:B------:R0:W-:Y:S02]  /*0170*/  UTMACCTL.PF [UR4] ;  /* 0x00000000040079b9 */ /* 0x0001e40008040000 */
[----:B0-----:R-:W-:Y:S01]  /*0180*/  NOP ;  /* 0x0000000000007918 */ /* 0x001fe20000000000 */
.L_x_1:
[----:B------:R-:W-:Y:S05]  /*0190*/  BSYNC B0 ;  /* 0x0000000000007941 */ /* 0x000fea0003800000 */
.L_x_0:
[----:B------:R-:W0:Y:S01]  /*01a0*/  SHFL.IDX PT, R2, R0, RZ, 0x1f ;  /* 0x00001fff00027589 */ /* 0x000e2200000e0000 */
[----:B------:R-:W-:Y:S01]  /*01b0*/  UISETP.NE.AND UP0, UPT, UR8, 0x3, UPT ;  /* 0x000000030800788c */ /* 0x000fe2000bf05270 */
[----:B------:R-:W-:Y:S01]  /*01c0*/  ISETP.NE.AND P1, PT, RZ, UR6, PT ;  /* 0x00000006ff007c0c */ /* 0x000fe2000bf25270 */
[----:B------:R-:W-:Y:S02]  /*01d0*/  UIADD3 UR10, UR6, -0x1, URZ ;  /* 0xffffffff060a7890 */ /* 0x000fe4000fffe03f */
[----:B------:R-:W-:Y:S02]  /*01e0*/  UISETP.EQ.OR UP0, UPT, UR8, URZ, !UP0 ;  /* 0x0000003f0800728c */ /* 0x000fe4000c702670 */
[----:B------:R-:W-:Y:S02]  /*01f0*/  UISETP.GE.U32.AND UP1, UPT, UR10, 0x2, UPT ;  /* 0x000000020a00788c */ /* 0x000fe4000bf26070 */
[----:B------:R-:W-:-:S04]  /*0200*/  UISETP.EQ.AND UP0, UPT, UR6, URZ, UP0 ;  /* 0x0000003f0600728c */ /* 0x000fc80008702270 */
[----:B------:R-:W-:-:S04]  /*0210*/  USEL UR13, URZ, 0x1, !UP0 ;  /* 0x000000013f0d7887 */ /* 0x000fc8000c000000 */
[----:B------:R-:W-:Y:S01]  /*0220*/  USEL UR13, UR13, 0x2, UP1 ;  /* 0x000000020d0d7887 */ /* 0x000fe20008800000 */
[----:B0-----:R-:W-:-:S13]  /*0230*/  ISETP.NE.AND P0, PT, R2, RZ, PT ;  /* 0x000000ff0200720c */ /* 0x001fda0003f05270 */
[----:B------:R-:W-:Y:S05]  /*0240*/  @P0 BRA `(.L_x_2) ;  /* 0x0000000000b40947 */ /* 0x000fea0003800000 */
[----:B------:R-:W-:Y:S01]  /*0250*/  ELECT P0, URZ, PT ;  /* 0x00000000003f782f */ /* 0x000fe20003800000 */
[----:B------:R-:W-:-:S12]  /*0260*/  BSSY B0, `(.L_x_2) ;  /* 0x000002b000007945 */ /* 0x000fd80003800000 */
[----:B------:R-:W-:Y:S05]  /*0270*/  @!P0 BRA `(.L_x_3) ;  /* 0x0000000000a48947 */ /* 0x000fea0003800000 */
[----:B------:R-:W0:Y:S01]  /*0280*/  S2UR UR9, SR_CgaCtaId ;  /* 0x00000000000979c3 */ /* 0x000e220000008800 */
[----:B------:R-:W-:Y:S01]  /*0290*/  UMOV UR4, 0x400 ;  /* 0x0000040000047882 */ /* 0x000fe20000000000 */
[----:B------:R-:W-:Y:S01]  /*02a0*/  UMOV UR5, 0x1 ;  /* 0x0000000100057882 */ /* 0x000fe20000000000 */
[----:B------:R-:W-:Y:S02]  /*02b0*/  UMOV UR6, 0x100 ;  /* 0x0000010000067882 */ /* 0x000fe40000000000 */
[----:B------:R-:W-:-:S04]  /*02c0*/  UIADD3 UR6, -UR6, 0x100000, URZ ;  /* 0x0010000006067890 */ /* 0x000fc8000fffe13f */
[----:B------:R-:W-:Y:S02]  /*02d0*/  USHF.L.U32 UR7, UR6, 0xb, URZ ;  /* 0x0000000b06077899 */ /* 0x000fe4000800063f */
[----:B------:R-:W-:Y:S02]  /*02e0*/  USHF.L.U32 UR6, UR6, 0x1, URZ ;  /* 0x0000000106067899 */ /* 0x000fe4000800063f */
[----:B0-----:R-:W-:Y:S02]  /*02f0*/  ULEA UR9, UR9, UR4, 0x18 ;  /* 0x0000000409097291 */ /* 0x001fe4000f8ec03f */
[----:B------:R-:W-:-:S04]  /*0300*/  UIADD3 UR4, -UR5, 0x100000, URZ ;  /* 0x0010000005047890 */ /* 0x000fc8000fffe13f */
[----:B------:R-:W-:Y:S02]  /*0310*/  USHF.L.U32 UR5, UR4, 0xb, URZ ;  /* 0x0000000b04057899 */ /* 0x000fe4000800063f */
[----:B------:R-:W-:Y:S01]  /*0320*/  USHF.L.U32 UR4, UR4, 0x1, URZ ;  /* 0x0000000104047899 */ /* 0x000fe2000800063f */
[----:B------:R-:W0:Y:S11]  /*0330*/  FENCE.VIEW.ASYNC.S ;  /* 0x00000000000073c6 */ /* 0x000e360000000000 */
[----:B0-----:R0:W1:Y:S01]  /*0340*/  SYNCS.EXCH.64 URZ, [UR9], UR4 ;  /* 0x00000004093f75b2 */ /* 0x0010620008000100 */
[----:B------:R0:W2:Y:S01]  /*0350*/  SYNCS.EXCH.64 URZ, [UR9+0x70], UR6 ;  /* 0x00007006093f75b2 */ /* 0x0000a20008000100 */
[----:B------:R0:W3:Y:S01]  /*0360*/  SYNCS.EXCH.64 URZ, [UR9+0x8], UR4 ;  /* 0x00000804093f75b2 */ /* 0x0000e20008000100 */
[----:B------:R0:W4:Y:S01]  /*0370*/  SYNCS.EXCH.64 URZ, [UR9+0x78], UR6 ;  /* 0x00007806093f75b2 */ /* 0x0001220008000100 */
[----:B------:R0:W0:Y:S01]  /*0380*/  SYNCS.EXCH.64 URZ, [UR9+0x10], UR4 ;  /* 0x00001004093f75b2 */ /* 0x0000220008000100 */
        /* <DEDUP_REMOVED lines=23> */
[----:B-1234-:R-:W-:Y:S01]  /*0500*/  NOP ;  /* 0x0000000000007918 */ /* 0x01efe20000000000 */
.L_x_3:
[----:B0-----:R-:W-:Y:S05]  /*0510*/  BSYNC B0 ;  /* 0x0000000000007941 */ /* 0x001fea0003800000 */
.L_x_2:
[----:B------:R-:W0:Y:S01]  /*0520*/  LDC R5, c[0x0][0x65c] ;  /* 0x00019700ff057b82 */ /* 0x000e220000000800 */
[----:B------:R1:W2:Y:S01]  /*0530*/  SHFL.IDX PT, R2, R0, RZ, 0x1f ;  /* 0x00001fff00027589 */ /* 0x0002a200000e0000 */
[----:B------:R-:W-:Y:S01]  /*0540*/  ELECT P0, URZ, PT ;  /* 0x00000000003f782f */ /* 0x000fe20003800000 */
[----:B------:R-:W-:Y:S01]  /*0550*/  IMAD.MOV.U32 R3, RZ, RZ, RZ ;  /* 0x000000ffff037224 */ /* 0x000fe200078e00ff */
[----:B------:R-:W-:Y:S01]  /*0560*/  UMOV UR4, 0x20 ;  /* 0x0000002000047882 */ /* 0x000fe20000000000 */
[----:B------:R-:W3:Y:S01]  /*0570*/  S2R R4, SR_CTAID.Y ;  /* 0x0000000000047919 */ /* 0x000ee20000002600 */
[----:B------:R-:W-:Y:S01]  /*0580*/  NOP ;  /* 0x0000000000007918 */ /* 0x000fe20000000000 */
[----:B------:R-:W-:Y:S01]  /*0590*/  NOP ;  /* 0x0000000000007918 */ /* 0x000fe20000000000 */
[----:B-1----:R-:W-:Y:S02]  /*05a0*/  LOP3.LUT R0, R0, 0xffffefff, RZ, 0xc0, !PT ;  /* 0xffffefff00007812 */ /* 0x002fe400078ec0ff */
[----:B0-----:R-:W-:-:S02]  /*05b0*/  ISETP.NE.AND P2, PT, R5, 0x1, PT ;  /* 0x000000010500780c */ /* 0x001fc40003f45270 */
[----:B--2---:R-:W-:Y:S02]  /*05c0*/  ISETP.NE.OR P0, PT, R2, RZ, !P0 ;  /* 0x000000ff0200720c */ /* 0x004fe40004705670 */
[----:B------:R-:W0:Y:S09]  /*05d0*/  S2R R2, SR_CTAID.X ;  /* 0x0000000000027919 */ /* 0x000e320000002500 */
[----:B------:R-:W0:Y:S01]  /*05e0*/  @P2 LDC R9, c[0x0][0x10] ;  /* 0x00000400ff092b82 */ /* 0x000e220000000800 */
[----:B---3--:R-:W-:Y:S01]  /*05f0*/  @P2 IMAD.MOV.U32 R6, RZ, RZ, R4 ;  /* 0x000000ffff062224 */ /* 0x008fe200078e0004 */
[----:B------:R-:W-:Y:S01]  /*0600*/  VOTEU.ALL UP0, P0 ;  /* 0x00000000003f7886 */ /* 0x000fe20000000000 */
[----:B------:R-:W-:Y:S01]  /*0610*/  @P2 IMAD.MOV.U32 R7, RZ, RZ, RZ ;  /* 0x000000ffff072224 */ /* 0x000fe200078e00ff */
[----:B------:R-:W-:Y:S01]  /*0620*/  VOTEU.ALL UP1, P0 ;  /* 0x00000000003f7886 */ /* 0x000fe20000020000 */
[----:B------:R-:W-:Y:S01]  /*0630*/  @P2 IMAD.MOV.U32 R11, RZ, RZ, RZ ;  /* 0x000000ffff0b2224 */ /* 0x000fe200078e00ff */
[----:B------:R-:W-:Y:S01]  /*0640*/  @P2 LOP3.LUT R0, R0, 0x1000, RZ, 0xfc, !PT ;  /* 0x0000100000002812 */ /* 0x000fe200078efcff */
[----:B------:R-:W-:Y:S01]  /*0650*/  @!UP0 UMOV UR6, 0x400 ;  /* 0x0000040000068882 */ /* 0x000fe20000000000 */
[----:B------:R-:W1:Y:S01]  /*0660*/  @!P2 LDC R5, c[0x0][0xc] ;  /* 0x00000300ff05ab82 */ /* 0x000e620000000800 */
[----:B------:R-:W-:-:S04]  /*0670*/  @!UP0 UIADD3 UR4, -UR4, 0x100000, URZ ;  /* 0x0010000004048890 */ /* 0x000fc8000fffe13f */
[----:B------:R-:W-:Y:S02]  /*0680*/  @!UP0 USHF.L.U32 UR5, UR4, 0xb, URZ ;  /* 0x0000000b04058899 */ /* 0x000fe4000800063f */
[----:B------:R-:W-:Y:S01]  /*0690*/  @!UP0 USHF.L.U32 UR4, UR4, 0x1, URZ ;  /* 0x0000000104048899 */ /* 0x000fe2000800063f */
[----:B------:R-:W2:Y:S01]  /*06a0*/  @!UP0 S2UR UR7, SR_CgaCtaId ;  /* 0x00000000000789c3 */ /* 0x000ea20000008800 */
[----:B0-----:R-:W-:-:S04]  /*06b0*/  @P2 IMAD.WIDE.U32 R8, R2, R9, R6 ;  /* 0x0000000902082225 */ /* 0x001fc800078e0006 */
[----:B------:R-:W-:Y:S02]  /*06c0*/  @P2 IMAD.MOV.U32 R14, RZ, RZ, R8 ;  /* 0x000000ffff0e2224 */ /* 0x000fe400078e0008 */
[----:B------:R-:W-:Y:S02]  /*06d0*/  @P2 IMAD.IADD R15, R9, 0x1, R11 ;  /* 0x00000001090f2824 */ /* 0x000fe400078e020b */
[----:B-1----:R-:W-:-:S04]  /*06e0*/  @!P2 IMAD.WIDE.U32 R6, R5, R4, R2 ;  /* 0x000000040506a225 */ /* 0x002fc800078e0002 */
[----:B------:R-:W-:Y:S02]  /*06f0*/  @!P2 IMAD.MOV.U32 R14, RZ, RZ, R6 ;  /* 0x000000ffff0ea224 */ /* 0x000fe400078e0006 */
[----:B------:R-:W-:Y:S01]  /*0700*/  @!P2 IMAD.MOV.U32 R15, RZ, RZ, R7 ;  /* 0x000000ffff0fa224 */ /* 0x000fe200078e0007 */
[----:B--2---:R-:W-:Y:S02]  /*0710*/  @!UP0 ULEA UR6, UR7, UR6, 0x18 ;  /* 0x0000000607068291 */ /* 0x004fe4000f8ec03f */
[----:B------:R0:W-:Y:S01]  /*0720*/  STL [R1+0x2a0], R14 ;  /* 0x0002a00e01007387 */ /* 0x0001e20000100800 */
[----:B------:R-:W-:-:S03]  /*0730*/  VOTEU.ALL UP0, P0 ;  /* 0x00000000003f7886 */ /* 0x000fc60000000000 */
[----:B------:R0:W-:Y:S04]  /*0740*/  STL [R1+0x294], R15 ;  /* 0x0002940f01007387 */ /* 0x0001e80000100800 */
[----:B------:R-:W1:Y:S02]  /*0750*/  FENCE.VIEW.ASYNC.S ;  /* 0x00000000000073c6 */ /* 0x000e640000000000 */
[----:B-1----:R0:W1:Y:S01]  /*0760*/  @!UP0 SYNCS.EXCH.64 URZ, [UR6+0xf0], UR4 ;  /* 0x0000f004063f85b2 */ /* 0x0020620008000100 */
[----:B------:R0:W1:Y:S01]  /*0770*/  @!UP1 SYNCS.EXCH.64 URZ, [UR6+0xf8], UR4 ;  /* 0x0000f804063f95b2 */ /* 0x0000620008000100 */
[----:B------:R-:W-:Y:S01]  /*0780*/  NOP ;  /* 0x0000000000007918 */ /* 0x000fe20000000000 */
[----:B-1----:R-:W-:Y:S06]  /*0790*/  BAR.SYNC.DEFER_BLOCKING 0x0 ;  /* 0x0000000000007b1d */ /* 0x002fec0000010000 */
[----:B0-----:R-:W-:Y:S05]  /*07a0*/  @!P1 BRA `(.L_x_4) ;  /* 0x000001c800cc9947 */ /* 0x001fea0003800000 */
[----:B------:R-:W-:-:S06]  /*07b0*/  UISETP.GT.U32.AND UP0, UPT, UR10, 0x1, UPT ;  /* 0x000000010a00788c */ /* 0x000fcc000bf04070 */
[----:B------:R-:W-:-:S13]  /*07c0*/  PLOP3.LUT P0, PT, PT, PT, UP0, 0x80, 0x0 ;  /* 0x000000000000781c */ /* 0x000fda0003f0f008 */
[----:B------:R-:W-:Y:S05]  /*07d0*/  @P0 EXIT ;  /* 0x000000000000094d */ /* 0x000fea0003800000 */
[----:B------:R-:W-:Y:S01]  /*07e0*/  IMAD.MOV.U32 R7, RZ, RZ, -0x1 ;  /* 0xffffffffff077424 */ /* 0x000fe200078e00ff */
[----:B------:R-:W-:Y:S01]  /*07f0*/  ULDC.64 UR4, c[0x0][0x650] ;  /* 0x0001940000047ab9 */ /* 0x000fe20000000a00 */
[----:B------:R-:W-:Y:S01]  /*0800*/  IMAD.MOV.U32 R6, RZ, RZ, -0x1 ;  /* 0xffffffffff067424 */ /* 0x000fe200078e00ff */
[----:B------:R-:W-:Y:S01]  /*0810*/  ISETP.GE.U32.AND P0, PT, R14, UR4, PT ;  /* 0x000000040e007c0c */ /* 0x000fe2000bf06070 */
[----:B------:R-:W-:Y:S01]  /*0820*/  UMOV UR10, 0xffffffff ;  /* 0xffffffff000a7882 */ /* 0x000fe20000000000 */
[----:B------:R0:W-:Y:S01]  /*0830*/  STL [R1+0x298], R7 ;  /* 0x0002980701007387 */ /* 0x0001e20000100800 */
[----:B------:R-:W-:Y:S02]  /*0840*/  PRMT R5, RZ, 0x7610, R5 ;  /* 0x00007610ff057816 */ /* 0x000fe40000000005 */
[----:B------:R-:W-:Y:S01]  /*0850*/  ISETP.GE.U32.AND.EX P0, PT, R15, UR5, PT, P0 ;  /* 0x000000050f007c0c */ /* 0x000fe2000bf06100 */
[----:B------:R0:W-:-:S12]  /*0860*/  STL [R1+0x29c], R6 ;  /* 0x00029c0601007387 */ /* 0x0001d80000100800 */
[----:B0-----:R-:W-:Y:S05]  /*0870*/  @P0 BRA `(.L_x_5) ;  /* 0x00000004006c0947 */ /* 0x001fea0003800000 */
[----:B------:R-:W-:Y:S01]  /*0880*/  ULDC.64 UR14, c[0x0][0x628] ;  /* 0x00018a00000e7ab9 */ /* 0x000fe20000000a00 */
[----:B------:R-:W0:Y:S01]  /*0890*/  LDC.64 R12, c[0x0][0x620] ;  /* 0x00018800ff0c7b82 */ /* 0x000e220000000a00 */
[----:B------:R-:W-:Y:S01]  /*08a0*/  ISETP.NE.U32.AND P0, PT, RZ, UR14, PT ;  /* 0x0000000eff007c0c */ /* 0x000fe2000bf05070 */
[----:B------:R-:W-:Y:S01]  /*08b0*/  ULDC UR11, c[0x0][0x630] ;  /* 0x00018c00000b7ab9 */ /* 0x000fe20000000800 */
[----:B------:R-:W-:Y:S02]  /*08c0*/  R2UR UR4, R14 ;  /* 0x000000000e0472ca */ /* 0x000fe400000e0000 */
[----:B------:R-:W-:Y:S02]  /*08d0*/  ISETP.NE.AND.EX P0, PT, RZ, UR15, PT, P0 ;  /* 0x0000000fff007c0c */ /* 0x000fe4000bf05300 */
[----:B------:R-:W-:-:S11]  /*08e0*/  R2UR UR5, R15 ;  /* 0x000000000f0572ca */ /* 0x000fd600000e0000 */
[----:B------:R-:W-:Y:S05]  /*08f0*/  @!P0 BRA `(.L_x_6) ;  /* 0x0000000000308947 */ /* 0x000fea0003800000 */
[----:B------:R-:W-:Y:S01]  /*0900*/  R2UR UR4, R14 ;  /* 0x000000000e0472ca */ /* 0x000fe200000e0000 */
[----:B------:R-:W-:Y:S01]  /*0910*/  ULDC UR8, c[0x0][0x634] ;  /* 0x00018d0000087ab9 */ /* 0x000fe20000000800 */
[----:B------:R-:W-:-:S11]  /*0920*/  R2UR UR10, R15 ;  /* 0x000000000f0a72ca */ /* 0x000fd600000e0000 */
[----:B------:R-:W-:-:S04]  /*0930*/  UIADD3 UR8, UP0, UR4, UR8, URZ ;  /* 0x0000000804087290 */ /* 0x000fc8000ff1e03f */
[----:B------:R-:W-:-:S04]  /*0940*/  UIADD3.X UR10, URZ, UR10, URZ, UP0, !UPT ;  /* 0x0000000a3f0a7290 */ /* 0x000fc800087fe43f */
[----:B------:R-:W-:-:S04]  /*0950*/  UIMAD.WIDE.U32 UR4, UR10, UR14, URZ ;  /* 0x0000000e0a0472a5 */ /* 0x000fc8000f8e003f */
[----:B------:R-:W-:Y:S02]  /*0960*/  UIMAD.WIDE.U32 UR6, UP0, UR8, UR15, UR4 ;  /* 0x0000000f080672a5 */ /* 0x000fe4000f800004 */
[----:B------:R-:W-:Y:S02]  /*0970*/  UIMAD.WIDE.U32 UR4, UR8, UR14, URZ ;  /* 0x0000000e080472a5 */ /* 0x000fe4000f8e003f */
[----:B------:R-:W-:Y:S02]  /*0980*/  UIADD3.X UR9, URZ, URZ, URZ, UP0, !UPT ;  /* 0x0000003f3f097290 */ /* 0x000fe400087fe43f */
[----:B------:R-:W-:Y:S01]  /*0990*/  UIADD3 URZ, UP0, UR5, UR6, URZ ;  /* 0x00000006053f7290 */ /* 0x000fe2000ff1e03f */
[----:B------:R-:W-:-:S03]  /*09a0*/  UMOV UR8, UR7 ;  /* 0x0000000700087c82 */ /* 0x000fc60008000000 */
[----:B------:R-:W-:-:S12]  /*09b0*/  UIMAD.WIDE.U32.X UR4, UR10, UR15, UR8, UP0 ;  /* 0x0000000f0a0472a5 */ /* 0x000fd800080e0408 */
.L_x_6:
[----:B------:R-:W-:Y:S01]  /*09c0*/  USHF.R.U64 UR10, UR4, UR11, UR5 ;  /* 0x0000000b040a7299 */ /* 0x000fe20008001205 */
[----:B------:R-:W1:Y:S01]  /*09d0*/  LDC R10, c[0x0][0x618] ;  /* 0x00018600ff0a7b82 */ /* 0x000e620000000800 */
[----:B------:R-:W-:Y:S01]  /*09e0*/  USHF.R.U32.HI UR4, URZ, UR11, UR5 ;  /* 0x0000000b3f047299 */ /* 0x000fe20008011605 */
[----:B------:R-:W-:Y:S01]  /*09f0*/  I2FP.F32.U32 R3, R2 ;  /* 0x0000000200037245 */ /* 0x000fe20000201000 */
[----:B------:R-:W-:Y:S01]  /*0a00*/  IMAD.MOV.U32 R6, RZ, RZ, R14 ;  /* 0x000000ffff067224 */ /* 0x000fe200078e000e */
[----:B------:R-:W-:Y:S01]  /*0a10*/  ULDC UR5, c[0x0][0x150] ;  /* 0x0000540000057ab9 */ /* 0x000fe20000000800 */
[----:B------:R-:W-:Y:S01]  /*0a20*/  IADD3 R9, P0, RZ, -UR10, RZ ;  /* 0x8000000aff097c10 */ /* 0x000fe2000ff1e0ff */
[----:B------:R-:W-:Y:S02]  /*0a30*/  IMAD.MOV.U32 R7, RZ, RZ, R15 ;  /* 0x000000ffff077224 */ /* 0x000fe400078e000f */
[----:B------:R-:W-:Y:S01]  /*0a40*/  FMUL R3, R3, UR5 ;  /* 0x0000000503037c20 */ /* 0x000fe20008400000 */
[----:B------:R-:W2:Y:S01]  /*0a50*/  LDC.64 R20, c[0x0][0x640] ;  /* 0x00019000ff147b82 */ /* 0x000ea20000000a00 */
[----:B------:R-:W-:Y:S01]  /*0a60*/  IMAD.X R11, RZ, RZ, ~UR4, P0 ;  /* 0x80000004ff0b7e24 */ /* 0x000fe200080e06ff */
[----:B------:R-:W-:Y:S01]  /*0a70*/  ULDC UR4, c[0x0][0x154] ;  /* 0x0000550000047ab9 */ /* 0x000fe20000000800 */
[----:B0-----:R-:W-:-:S02]  /*0a80*/  IMAD.WIDE.U32 R6, R9, R12, R6 ;  /* 0x0000000c09067225 */ /* 0x001fc400078e0006 */
[----:B------:R-:W0:Y:S02]  /*0a90*/  F2I.U32.TRUNC.NTZ R3, R3 ;  /* 0x0000000300037305 */ /* 0x000e24000020f000 */
[----:B------:R-:W-:Y:S01]  /*0aa0*/  IMAD R8, R11, R12, RZ ;  /* 0x0000000c0b087224 */ /* 0x000fe200078e02ff */
[----:B------:R-:W3:Y:S03]  /*0ab0*/  LDC R5, c[0x0][0x144] ;  /* 0x00005100ff057b82 */ /* 0x000ee60000000800 */
[----:B------:R-:W-:-:S04]  /*0ac0*/  IMAD R9, R9, R13, R8 ;  /* 0x0000000d09097224 */ /* 0x000fc800078e0208 */
[----:B------:R-:W-:Y:S01]  /*0ad0*/  IMAD.IADD R7, R7, 0x1, R9 ;  /* 0x0000000107077824 */ /* 0x000fe200078e0209 */
[----:B------:R-:W4:Y:S01]  /*0ae0*/  LDC R12, c[0x0][0x608] ;  /* 0x00018200ff0c7b82 */ /* 0x000f220000000800 */
[----:B------:R-:W-:Y:S02]  /*0af0*/  IMAD.MOV.U32 R9, RZ, RZ, -0x1 ;  /* 0xffffffffff097424 */ /* 0x000fe400078e00ff */
[----:B0-----:R-:W-:Y:S01]  /*0b00*/  IMAD.MOV R8, RZ, RZ, -R3 ;  /* 0x000000ffff087224 */ /* 0x001fe200078e0a03 */
[----:B-1----:R-:W-:Y:S02]  /*0b10*/  SHF.R.U64 R14, R6, R10, R7 ;  /* 0x0000000a060e7219 */ /* 0x002fe40000001207 */
[----:B------:R-:W-:Y:S02]  /*0b20*/  I2FP.F32.U32 R6, R4 ;  /* 0x0000000400067245 */ /* 0x000fe40000201000 */
[----:B------:R-:W0:Y:S01]  /*0b30*/  LDC R18, c[0x0][0x658] ;  /* 0x00019600ff127b82 */ /* 0x000e220000000800 */
[----:B--2---:R-:W-:-:S02]  /*0b40*/  ISETP.NE.U32.AND P0, PT, R20, RZ, PT ;  /* 0x000000ff1400720c */ /* 0x004fc40003f05070 */
[----:B------:R-:W-:Y:S01]  /*0b50*/  SHF.R.U32.HI R3, RZ, R10, R7 ;  /* 0x0000000aff037219 */ /* 0x000fe20000011607 */
[----:B------:R-:W-:Y:S01]  /*0b60*/  FMUL R6, R6, UR4 ;  /* 0x0000000406067c20 */ /* 0x000fe20008400000 */
[----:B------:R-:W-:Y:S01]  /*0b70*/  ISETP.NE.AND.EX P0, PT, R21, RZ, PT, P0 ;  /* 0x000000ff1500720c */ /* 0x000fe20003f05300 */
[----:B------:R-:W-:Y:S02]  /*0b80*/  IMAD.MOV.U32 R7, RZ, RZ, 0x1 ;  /* 0x00000001ff077424 */ /* 0x000fe400078e00ff */
[----:B------:R-:W1:Y:S01]  /*0b90*/  LDC R13, c[0x0][0x148] ;  /* 0x00005200ff0d7b82 */ /* 0x000e620000000800 */
[----:B---3--:R-:W-:-:S07]  /*0ba0*/  IMAD R5, R5, R8, R2 ;  /* 0x0000000805057224 */ /* 0x008fce00078e0202 */
[----:B------:R-:W2:Y:S01]  /*0bb0*/  LDC R16, c[0x0][0x600] ;  /* 0x00018000ff107b82 */ /* 0x000ea20000000800 */
[-CC-:B----4-:R-:W-:Y:S02]  /*0bc0*/  SHF.R.U64 R24, R14, R12.reuse, R3.reuse ;  /* 0x0000000c0e187219 */ /* 0x190fe40000001203 */
[----:B------:R-:W-:Y:S02]  /*0bd0*/  SHF.R.U32.HI R3, RZ, R12, R3 ;  /* 0x0000000cff037219 */ /* 0x000fe40000011603 */
[----:B------:R3:W4:Y:S03]  /*0be0*/  F2I.U32.TRUNC.NTZ R12, R6 ;  /* 0x00000006000c7305 */ /* 0x000726000020f000 */
[----:B------:R-:W1:Y:S01]  /*0bf0*/  LDC R17, c[0x0][0x648] ;  /* 0x00019200ff117b82 */ /* 0x000e620000000800 */
[-C--:B0-----:R-:W-:Y:S02]  /*0c00*/  SHF.L.U32 R2, R9, R18.reuse, RZ ;  /* 0x0000001209027219 */ /* 0x081fe400000006ff */
[----:B------:R-:W-:-:S02]  /*0c10*/  SHF.R.U64 R26, R24, R18, R3 ;  /* 0x00000012181a7219 */ /* 0x000fc40000001203 */
[----:B------:R-:W-:Y:S02]  /*0c20*/  LOP3.LUT R11, RZ, R2, RZ, 0x33, !PT ;  /* 0x00000002ff0b7212 */ /* 0x000fe400078e33ff */
[-C--:B------:R-:W-:Y:S01]  /*0c30*/  SHF.R.U32.HI R3, RZ, R18.reuse, R3 ;  /* 0x00000012ff037219 */ /* 0x080fe20000011603 */
[----:B------:R-:W0:Y:S01]  /*0c40*/  LDC R19, c[0x0][0x638] ;  /* 0x00018e00ff137b82 */ /* 0x000e220000000800 */
[----:B------:R-:W-:Y:S01]  /*0c50*/  SHF.L.U32 R10, R7, R18, RZ ;  /* 0x00000012070a7219 */ /* 0x000fe200000006ff */
[----:B------:R-:W-:-:S06]  /*0c60*/  IMAD.MOV.U32 R2, RZ, RZ, R26 ;  /* 0x000000ffff027224 */ /* 0x000fcc00078e001a */
[----:B------:R-:W0:Y:S01]  /*0c70*/  LDC R22, c[0x0][0x610] ;  /* 0x00018400ff167b82 */ /* 0x000e220000000800 */
[----:B---34-:R-:W-:Y:S05]  /*0c80*/  @!P0 BRA `(.L_x_7) ;  /* 0x0000000000288947 */ /* 0x018fea0003800000 */
[----:B------:R-:W3:Y:S02]  /*0c90*/  LDC R9, c[0x0][0x64c] ;  /* 0x00019300ff097b82 */ /* 0x000ee40000000800 */
[----:B---3--:R-:W-:-:S05]  /*0ca0*/  IADD3 R9, P0, R26, R9, RZ ;  /* 0x000000091a097210 */ /* 0x008fca0007f1e0ff */
[----:B------:R-:W-:-:S04]  /*0cb0*/  IMAD.X R15, RZ, RZ, R3, P0 ;  /* 0x000000ffff0f7224 */ /* 0x000fc800000e0603 */
[----:B------:R-:W-:-:S04]  /*0cc0*/  IMAD.WIDE.U32 R2, R15, R20, RZ ;  /* 0x000000140f027225 */ /* 0x000fc800078e00ff */
[----:B------:R-:W-:-:S04]  /*0cd0*/  IMAD.WIDE.U32 R6, P0, R9, R21, R2 ;  /* 0x0000001509067225 */ /* 0x000fc80007800002 */
[----:B------:R-:W-:-:S04]  /*0ce0*/  IMAD.WIDE.U32 R2, R9, R20, RZ ;  /* 0x0000001409027225 */ /* 0x000fc800078e00ff */
[----:B------:R-:W-:Y:S01]  /*0cf0*/  IMAD.X R9, RZ, RZ, RZ, P0 ;  /* 0x000000ffff097224 */ /* 0x000fe200000e06ff */
[----:B------:R-:W-:Y:S01]  /*0d00*/  IADD3 RZ, P0, R3, R6, RZ ;  /* 0x0000000603ff7210 */ /* 0x000fe20007f1e0ff */
[----:B------:R-:W-:-:S04]  /*0d10*/  IMAD.MOV.U32 R8, RZ, RZ, R7 ;  /* 0x000000ffff087224 */ /* 0x000fc800078e0007 */
[----:B------:R-:W-:-:S08]  /*0d20*/  IMAD.WIDE.U32.X R2, R15, R21, R8, P0 ;  /* 0x000000150f027225 */ /* 0x000fd000000e0408 */
.L_x_7:
[----:B-1----:R-:W-:Y:S01]  /*0d30*/  SHF.R.U64 R2, R2, R17, R3 ;  /* 0x0000001102027219 */ /* 0x002fe20000001203 */
[----:B--2---:R-:W-:Y:S01]  /*0d40*/  VIADD R3, R16, 0xffffffff ;  /* 0xffffffff10037836 */ /* 0x004fe20000000000 */
[----:B------:R-:W-:Y:S01]  /*0d50*/  LOP3.LUT R11, R24, R11, RZ, 0xc0, !PT ;  /* 0x0000000b180b7212 */ /* 0x000fe200078ec0ff */
[----:B------:R-:W-:Y:S02]  /*0d60*/  IMAD.MOV R12, RZ, RZ, -R12 ;  /* 0x000000ffff0c7224 */ /* 0x000fe400078e0a0c */
[----:B------:R-:W-:Y:S01]  /*0d70*/  IMAD.MOV R6, RZ, RZ, -R2 ;  /* 0x000000ffff067224 */ /* 0x000fe200078e0a02 */
[----:B------:R-:W-:Y:S01]  /*0d80*/  LOP3.LUT R14, R14, R3, RZ, 0xc0, !PT ;  /* 0x000000030e0e7212 */ /* 0x000fe200078ec0ff */
[----:B------:R-:W-:Y:S02]  /*0d90*/  @P2 IMAD R5, R13, R12, R4 ;  /* 0x0000000c0d052224 */ /* 0x000fe400078e0204 */
[----:B------:R-:W-:Y:S02]  /*0da0*/  IMAD R2, R10, R2, R11 ;  /* 0x000000020a027224 */ /* 0x000fe400078e020b */
[----:B0-----:R-:W-:-:S02]  /*0db0*/  IMAD R3, R6, R19, R26 ;  /* 0x0000001306037224 */ /* 0x001fc400078e021a */
[----:B------:R-:W-:Y:S02]  /*0dc0*/  IMAD R2, R2, R22, R5 ;  /* 0x0000001602027224 */ /* 0x000fe400078e0205 */
[----:B------:R-:W-:Y:S02]  /*0dd0*/  IMAD R3, R3, R16, R14 ;  /* 0x0000001003037224 */ /* 0x000fe400078e020e */
[----:B------:R-:W-:-:S03]  /*0de0*/  IMAD.MOV.U32 R5, RZ, RZ, 0x1 ;  /* 0x00000001ff057424 */ /* 0x000fc600078e00ff */
[----:B------:R-:W-:Y:S02]  /*0df0*/  SEL R4, R3, R2, !P2 ;  /* 0x0000000203047207 */ /* 0x000fe40005000000 */
[----:B------:R-:W-:-:S03]  /*0e00*/  SEL R2, R2, R3, !P2 ;  /* 0x0000000302027207 */ /* 0x000fc60005000000 */
[----:B------:R0:W-:Y:S04]  /*0e10*/  STL [R1+0x29c], R4 ;  /* 0x00029c0401007387 */ /* 0x0001e80000100800 */
[----:B------:R0:W-:Y:S02]  /*0e20*/  STL [R1+0x298], R2 ;  /* 0x0002980201007387 */ /* 0x0001e40000100800 */
.L_x_5:
[----:B------:R-:W-:-:S08]  /*0e30*/  NOP ;  /* 0x0000000000007918 */ /* 0x000fd00000000000 */
[----:B------:R-:W1:Y:S02]  /*0e40*/  USETMAXREG.TRY_ALLOC.CTAPOOL UP0, 0xe8 ;  /* 0x000000e8000079c8 */ /* 0x000e640008000600 */
[----:B-1----:R-:W-:-:S13]  /*0e50*/  PLOP3.LUT P0, PT, PT, PT, UP0, 0x80, 0x0 ;  /* 0x000000000000781c */ /* 0x002fda0003f0f008 */
[----:B------:R-:W-:Y:S05]  /*0e60*/  @!P0 BRA `(.L_x_5) ;  /* 0xfffffffc00f08947 */ /* 0x000fea000383ffff */
[----:B------:R-:W-:Y:S01]  /*0e70*/  ULDC.64 UR4, c[0x0][0x598] ;  /* 0x0001660000047ab9 */ /* 0x000fe20000000a00 */
[----:B------:R-:W-:Y:S01]  /*0e80*/  ULDC.64 UR14, c[0x0][0x208] ;  /* 0x00008200000e7ab9 */ /* 0x000fe20000000a00 */
[----:B------:R-:W-:-:S04]  /*0e90*/  ISETP.NE.U32.AND P0, PT, RZ, UR4, PT ;  /* 0x00000004ff007c0c */ /* 0x000fc8000bf05070 */
[----:B------:R-:W-:-:S13]  /*0ea0*/  ISETP.NE.AND.EX P0, PT, RZ, UR5, PT, P0 ;  /* 0x00000005ff007c0c */ /* 0x000fda000bf05300 */
[----:B------:R-:W-:Y:S05]  /*0eb0*/  @!P0 BRA `(.L_x_8) ;  /* 0x0000000000208947 */ /* 0x000fea0003800000 */
[----:B0-----:R-:W0:Y:S02]  /*0ec0*/  LDC.64 R2, c[0x0][0x598] ;  /* 0x00016600ff027b82 */ /* 0x001e240000000a00 */
[----:B0-----:R-:W2:Y:S02]  /*0ed0*/  LDG.E.64 R2, desc[UR14][R2.64] ;  /* 0x0000000e02027981 */ /* 0x001ea4000c1e1b00 */
[----:B--2---:R-:W-:-:S04]  /*0ee0*/  ISETP.NE.U32.AND P0, PT, R2, RZ, PT ;  /* 0x000000ff0200720c */ /* 0x004fc80003f05070 */
[----:B------:R-:W-:-:S13]  /*0ef0*/  ISETP.NE.AND.EX P0, PT, R3, RZ, PT, P0 ;  /* 0x000000ff0300720c */ /* 0x000fda0003f05300 */
[----:B------:R-:W-:Y:S05]  /*0f00*/  @!P0 BRA `(.L_x_8) ;  /* 0x00000000000c8947 */ /* 0x000fea0003800000 */
[----:B------:R-:W2:Y:S02]  /*0f10*/  LD.E R2, desc[UR14][R2.64] ;  /* 0x0000000e02027980 */ /* 0x000ea4000c101900 */
[----:B--2---:R-:W-:Y:S01]  /*0f20*/  R2UR UR20, R2 ;  /* 0x00000000021472ca */ /* 0x004fe200000e0000 */
[----:B------:R-:W-:-:S14]  /*0f30*/  BRA `(.L_x_9) ;  /* 0x0000000000247947 */ /* 0x000fdc0003800000 */
.L_x_8:
[----:B------:R-:W-:Y:S02]  /*0f40*/  ULDC.64 UR4, c[0x0][0x588] ;  /* 0x0001620000047ab9 */ /* 0x000fe40000000a00 */
[----:B------:R-:W-:-:S04]  /*0f50*/  ISETP.NE.U32.AND P0, PT, RZ, UR4, PT ;  /* 0x00000004ff007c0c */ /* 0x000fc8000bf05070 */
[----:B------:R-:W-:-:S13]  /*0f60*/  ISETP.NE.AND.EX P0, PT, RZ, UR5, PT, P0 ;  /* 0x00000005ff007c0c */ /* 0x000fda000bf05300 */
[----:B------:R-:W-:Y:S05]  /*0f70*/  @!P0 BRA `(.L_x_10) ;  /* 0x0000000000108947 */ /* 0x000fea0003800000 */
[----:B0-----:R-:W0:Y:S02]  /*0f80*/  LDC.64 R2, c[0x0][0x588] ;  /* 0x00016200ff027b82 */ /* 0x001e240000000a00 */
[----:B0-----:R-:W2:Y:S02]  /*0f90*/  LDG.E R2, desc[UR14][R2.64] ;  /* 0x0000000e02027981 */ /* 0x001ea4000c1e1900 */
[----:B--2---:R-:W-:Y:S01]  /*0fa0*/  R2UR UR20, R2 ;  /* 0x00000000021472ca */ /* 0x004fe200000e0000 */
[----:B------:R-:W-:-:S14]  /*0fb0*/  BRA `(.L_x_9) ;  /* 0x0000000000047947 */ /* 0x000fdc0003800000 */
.L_x_10:
[----:B------:R-:W-:-:S05]  /*0fc0*/  ULDC UR20, c[0x0][0x580] ;  /* 0x0001600000147ab9 */ /* 0x000fca0000000800 */
.L_x_9:
[----:B------:R-:W-:Y:S02]  /*0fd0*/  ULDC.64 UR4, c[0x0][0x5a0] ;  /* 0x0001680000047ab9 */ /* 0x000fe40000000a00 */
        /* <DEDUP_REMOVED lines=11> */
.L_x_11:
        /* <DEDUP_REMOVED lines=8> */
.L_x_13:
[----:B------:R-:W-:-:S05]  /*1110*/  ULDC UR21, c[0x0][0x584] ;  /* 0x0001610000157ab9 */ /* 0x000fca0000000800 */
.L_x_12:
[----:B------:R-:W-:-:S13]  /*1120*/  LOP3.LUT P0, RZ, R5, 0xff, RZ, 0xc0, !PT ;  /* 0x000000ff05ff7812 */ /* 0x000fda000780c0ff */
[----:B------:R-:W-:Y:S05]  /*1130*/  @!P0 EXIT ;  /* 0x000000000000894d */ /* 0x000fea0003800000 */
[----:B------:R-:W1:Y:S01]  /*1140*/  LDC.64 R8, c[0x0][0x5c8] ;  /* 0x00017200ff087b82 */ /* 0x000e620000000a00 */
[----:B------:R-:W-:Y:S01]  /*1150*/  ULDC UR4, c[0x0][0x28c] ;  /* 0x0000a30000047ab9 */ /* 0x000fe20000000800 */
[----:B------:R-:W-:Y:S02]  /*1160*/  ULOP3.LUT UR22, UR13, 0x1, URZ, 0xfc, !UPT ;  /* 0x000000010d167892 */ /* 0x000fe4000f8efc3f */
[----:B------:R-:W-:-:S04]  /*1170*/  UIADD3 UR4, UR4, 0x1f, URZ ;  /* 0x0000001f04047890 */ /* 0x000fc8000fffe03f */
[----:B------:R-:W-:-:S04]  /*1180*/  USHF.R.S32.HI UR5, URZ, 0x1f, UR4 ;  /* 0x0000001f3f057899 */ /* 0x000fc80008011404 */
[----:B------:R-:W-:-:S03]  /*1190*/  ULEA.HI UR5, UR5, UR4, URZ, 0x5 ;  /* 0x0000000405057291 */ /* 0x000fc6000f8f283f */
[----:B------:R-:W-:Y:S01]  /*11a0*/  UMOV UR4, URZ ;  /* 0x0000003f00047c82 */ /* 0x000fe20008000000 */
[----:B------:R-:W-:-:S03]  /*11b0*/  USHF.R.S32.HI UR9, URZ, 0x5, UR5 ;  /* 0x000000053f097899 */ /* 0x000fc60008011405 */
[----:B------:R-:W-:Y:S01]  /*11c0*/  UMOV UR5, URZ ;  /* 0x0000003f00057c82 */ /* 0x000fe20008000000 */
[C-C-:B-1----:R-:W-:Y:S01]  /*11d0*/  SHF.L.U64.HI R7, R8.reuse, 0x7, R9.reuse ;  /* 0x0000000708077819 */ /* 0x142fe20000010209 */
[C---:B------:R-:W-:Y:S01]  /*11e0*/  IMAD.SHL.U32 R5, R8.reuse, 0x80, RZ ;  /* 0x0000008008057824 */ /* 0x040fe200078e00ff */
[C-C-:B------:R-:W-:Y:S01]  /*11f0*/  SHF.L.U64.HI R6, R8.reuse, 0x3, R9.reuse ;  /* 0x0000000308067819 */ /* 0x140fe20000010209 */
[C---:B0-----:R-:W-:Y:S01]  /*1200*/  IMAD.SHL.U32 R2, R8.reuse, 0x8, RZ ;  /* 0x0000000808027824 */ /* 0x041fe200078e00ff */
[C---:B------:R-:W-:Y:S01]  /*1210*/  SHF.L.U64.HI R4, R8.reuse, 0x8, R9 ;  /* 0x0000000808047819 */ /* 0x040fe20000010209 */
[----:B------:R-:W-:-:S07]  /*1220*/  IMAD.SHL.U32 R3, R8, 0x100, RZ ;  /* 0x0000010008037824 */ /* 0x000fce00078e00ff */
.L_x_40:
[----:B------:R-:W-:Y:S01]  /*1230*/  STL [R1+0x290], RZ ;  /* 0x000290ff01007387 */ /* 0x000fe20000100800 */
[----:B0-----:R-:W0:Y:S01]  /*1240*/  S2UR UR18, SR_CgaCtaId ;  /* 0x00000000001279c3 */ /* 0x001e220000008800 */
[----:B------:R-:W-:Y:S01]  /*1250*/  UMOV UR17, 0x400 ;  /* 0x0000040000117882 */ /* 0x000fe20000000000 */
[----:B------:R-:W-:Y:S01]  /*1260*/  UMOV UR6, URZ ;  /* 0x0000003f00067c82 */ /* 0x000fe20008000000 */
[----:B------:R-:W-:Y:S01]  /*1270*/  STL [R1+0x28c], RZ ;  /* 0x00028cff01007387 */ /* 0x000fe20000100800 */
[----:B------:R-:W-:Y:S01]  /*1280*/  UMOV UR7, URZ ;  /* 0x0000003f00077c82 */ /* 0x000fe20008000000 */
[----:B------:R-:W-:Y:S01]  /*1290*/  UMOV UR8, URZ ;  /* 0x0000003f00087c82 */ /* 0x000fe20008000000 */
[----:B------:R-:W-:Y:S01]  /*12a0*/  UMOV UR23, UR5 ;  /* 0x0000000500177c82 */ /* 0x000fe20008000000 */
[----:B------:R-:W-:Y:S01]  /*12b0*/  STL [R1+0x288], RZ ;  /* 0x000288ff01007387 */ /* 0x000fe20000100800 */
[----:B-1----:R-:W1:Y:S01]  /*12c0*/  LDC R9, c[0x0][0x28c] ;  /* 0x0000a300ff097b82 */ /* 0x002e620000000800 */
[----:B------:R-:W-:-:S02]  /*12d0*/  CS2R R10, SRZ ;  /* 0x00000000000a7805 */ /* 0x000fc4000001ff00 */
[----:B-----5:R-:W-:Y:S01]  /*12e0*/  CS2R R12, SRZ ;  /* 0x00000000000c7805 */ /* 0x020fe2000001ff00 */
[----:B------:R-:W-:Y:S01]  /*12f0*/  STL [R1+0x284], RZ ;  /* 0x000284ff01007387 */ /* 0x000fe20000100800 */
[----:B------:R-:W-:Y:S02]  /*1300*/  CS2R R14, SRZ ;  /* 0x00000000000e7805 */ /* 0x000fe4000001ff00 */
[----:B------:R-:W-:Y:S02]  /*1310*/  CS2R R16, SRZ ;  /* 0x0000000000107805 */ /* 0x000fe4000001ff00 */
[----:B------:R-:W-:Y:S01]  /*1320*/  CS2R R18, SRZ ;  /* 0x0000000000127805 */ /* 0x000fe2000001ff00 */
[----:B------:R-:W-:Y:S01]  /*1330*/  STL [R1+0x280], RZ ;  /* 0x000280ff01007387 */ /* 0x000fe20000100800 */
[----:B------:R-:W-:Y:S02]  /*1340*/  CS2R R20, SRZ ;  /* 0x0000000000147805 */ /* 0x000fe4000001ff00 */
[----:B------:R-:W-:-:S02]  /*1350*/  CS2R R22, SRZ ;  /* 0x0000000000167805 */ /* 0x000fc4000001ff00 */
[----:B------:R-:W-:Y:S01]  /*1360*/  CS2R R216, SRZ ;  /* 0x0000000000d87805 */ /* 0x000fe2000001ff00 */
[----:B------:R-:W-:Y:S01]  /*1370*/  STL [R1+0x27c], RZ ;  /* 0x00027cff01007387 */ /* 0x000fe20000100800 */
[----:B------:R-:W-:Y:S02]  /*1380*/  CS2R R218, SRZ ;  /* 0x0000000000da7805 */ /* 0x000fe4000001ff00 */
[----:B------:R-:W-:Y:S02]  /*1390*/  CS2R R220, SRZ ;  /* 0x0000000000dc7805 */ /* 0x000fe4000001ff00 */
[----:B------:R-:W-:Y:S01]  /*13a0*/  CS2R R222, SRZ ;  /* 0x0000000000de7805 */ /* 0x000fe2000001ff00 */
[----:B------:R-:W-:Y:S01]  /*13b0*/  STL [R1+0x278], RZ ;  /* 0x000278ff01007387 */ /* 0x000fe20000100800 */
[----:B------:R-:W-:Y:S01]  /*13c0*/  CS2R R224, SRZ ;  /* 0x0000000000e07805 */ /* 0x000fe2000001ff00 */
[----:B------:R-:W-:Y:S01]  /*13d0*/  IMAD.MOV.U32 R226, RZ, RZ, RZ ;  /* 0x000000ffffe27224 */ /* 0x000fe200078e00ff */
[----:B------:R-:W-:Y:S01]  /*13e0*/  CS2R R152, SRZ ;  /* 0x0000000000987805 */ /* 0x000fe2000001ff00 */
[----:B------:R-:W-:Y:S01]  /*13f0*/  STL [R1+0x274], RZ ;  /* 0x000274ff01007387 */ /* 0x000fe20000100800 */
[----:B------:R-:W-:Y:S01]  /*1400*/  IMAD.U32 R227, RZ, RZ, UR4 ;  /* 0x00000004ffe37e24 */ /* 0x000fe2000f8e00ff */
[----:B------:R-:W-:-:S02]  /*1410*/  CS2R R154, SRZ ;  /* 0x00000000009a7805 */ /* 0x000fc4000001ff00 */
[----:B------:R-:W-:Y:S01]  /*1420*/  CS2R R156, SRZ ;  /* 0x00000000009c7805 */ /* 0x000fe2000001ff00 */
[----:B------:R-:W-:Y:S01]  /*1430*/  STL [R1+0x270], RZ ;  /* 0x000270ff01007387 */ /* 0x000fe20000100800 */
[----:B-1----:R-:W-:Y:S02]  /*1440*/  ISETP.GE.AND P0, PT, R9, 0x1, PT ;  /* 0x000000010900780c */ /* 0x002fe40003f06270 */
        /* <DEDUP_REMOVED lines=123> */
[----:B------:R-:W-:-:S03]  /*1c00*/  CS2R R86, SRZ ;  /* 0x0000000000567805 */ /* 0x000fc6000001ff00 */
[----:B------:R-:W-:Y:S04]  /*1c10*/  STL [R1+0x1f0], RZ ;  /* 0x0001f0ff01007387 */ /* 0x000fe80000100800 */
        /* <DEDUP_REMOVED lines=36> */
[----:B------:R-:W-:Y:S01]  /*1e60*/  STL [R1+0x15c], RZ ;  /* 0x00015cff01007387 */ /* 0x000fe20000100800 */
[----:B------:R-:W1:Y:S03]  /*1e70*/  S2R R8, SR_TID.X ;  /* 0x0000000000087919 */ /* 0x000e660000002100 */
        /* <DEDUP_REMOVED lines=8> */
[----:B-1----:R-:W-:-:S03]  /*1f00*/  LOP3.LUT R8, R8, 0x80, RZ, 0xc0, !PT ;  /* 0x0000008008087812 */ /* 0x002fc600078ec0ff */
[----:B------:R-:W-:Y:S01]  /*1f10*/  STL [R1+0x138], RZ ;  /* 0x000138ff01007387 */ /* 0x000fe20000100800 */
[----:B------:R-:W-:-:S03]  /*1f20*/  SHF.R.U32.HI R8, RZ, 0x7, R8 ;  /* 0x00000007ff087819 */ /* 0x000fc60000011608 */
        /* <DEDUP_REMOVED lines=33> */
[----:B------:R-:W1:Y:S04]  /*2140*/  SHFL.IDX PT, R8, R8, RZ, 0x1f ;  /* 0x00001fff08087589 */ /* 0x000e6800000e0000 */
[----:B------:R2:W-:Y:S04]  /*2150*/  STL [R1+0xb0], RZ ;  /* 0x0000b0ff01007387 */ /* 0x0005e80000100800 */
[----:B------:R2:W-:Y:S04]  /*2160*/  STL [R1+0xac], RZ ;  /* 0x0000acff01007387 */ /* 0x0005e80000100800 */
[----:B------:R2:W-:Y:S04]  /*2170*/  STL [R1+0xa8], RZ ;  /* 0x0000a8ff01007387 */ /* 0x0005e80000100800 */
[----:B------:R2:W-:Y:S04]  /*2180*/  STL [R1+0xa4], RZ ;  /* 0x0000a4ff01007387 */ /* 0x0005e80000100800 */
[----:B------:R2:W-:Y:S04]  /*2190*/  STL [R1+0xa0], RZ ;  /* 0x0000a0ff01007387 */ /* 0x0005e80000100800 */
[----:B------:R2:W-:Y:S01]  /*21a0*/  STL [R1+0x9c], RZ ;  /* 0x00009cff01007387 */ /* 0x0005e20000100800 */
[----:B-1----:R-:W-:-:S02]  /*21b0*/  R2UR UR12, R8 ;  /* 0x00000000080c72ca */ /* 0x002fc400000e0000 */
[----:B------:R-:W-:Y:S01]  /*21c0*/  CS2R R8, SRZ ;  /* 0x0000000000087805 */ /* 0x000fe2000001ff00 */
[----:B------:R2:W-:Y:S04]  /*21d0*/  STL [R1+0x98], RZ ;  /* 0x000098ff01007387 */ /* 0x0005e80000100800 */
[----:B------:R2:W-:Y:S04]  /*21e0*/  STL [R1+0x94], RZ ;  /* 0x000094ff01007387 */ /* 0x0005e80000100800 */
[----:B------:R2:W-:Y:S02]  /*21f0*/  STL [R1+0x90], RZ ;  /* 0x000090ff01007387 */ /* 0x0005e40000100800 */
[----:B------:R-:W-:-:S02]  /*2200*/  ULEA.HI UR11, UR12, UR12, URZ, 0x1 ;  /* 0x0000000c0c0b7291 */ /* 0x000fc4000f8f083f */
[----:B------:R2:W-:Y:S02]  /*2210*/  STL [R1+0x8c], RZ ;  /* 0x00008cff01007387 */ /* 0x0005e40000100800 */
[----:B------:R-:W-:Y:S02]  /*2220*/  ULOP3.LUT UR16, UR11, 0x1ffffe, URZ, 0xc0, !UPT ;  /* 0x001ffffe0b107892 */ /* 0x000fe4000f8ec03f */
[----:B------:R2:W-:Y:S01]  /*2230*/  STL [R1+0x88], RZ ;  /* 0x000088ff01007387 */ /* 0x0005e20000100800 */
[----:B0-----:R-:W-:Y:S02]  /*2240*/  ULEA UR11, UR18, UR17, 0x18 ;  /* 0x00000011120b7291 */ /* 0x001fe4000f8ec03f */
[----:B------:R-:W-:Y:S01]  /*2250*/  UIADD3 UR16, UR12, -UR16, URZ ;  /* 0x800000100c107290 */ /* 0x000fe2000fffe03f */
[----:B------:R2:W-:Y:S03]  /*2260*/  STL [R1+0x84], RZ ;  /* 0x000084ff01007387 */ /* 0x0005e60000100800 */
[----:B------:R-:W-:Y:S01]  /*2270*/  ULEA UR16, UR16, UR11, 0xb ;  /* 0x0000000b10107291 */ /* 0x000fe2000f8e583f */
[----:B------:R2:W-:Y:S03]  /*2280*/  STL [R1+0x80], RZ ;  /* 0x000080ff01007387 */ /* 0x0005e60000100800 */
[----:B------:R-:W-:Y:S01]  /*2290*/  UIADD3 UR16, UR16, 0x200, URZ ;  /* 0x0000020010107890 */ /* 0x000fe2000fffe03f */
[----:B------:R2:W-:Y:S03]  /*22a0*/  STL [R1+0x7c], RZ ;  /* 0x00007cff01007387 */ /* 0x0005e60000100800 */
[----:B------:R-:W-:Y:S01]  /*22b0*/  USHF.R.U32.HI UR12, URZ, 0x4, UR16 ;  /* 0x000000043f0c7899 */ /* 0x000fe20008011610 */
[----:B------:R2:W-:Y:S03]  /*22c0*/  STL [R1+0x78], RZ ;  /* 0x000078ff01007387 */ /* 0x0005e60000100800 */
[----:B------:R-:W-:Y:S01]  /*22d0*/  ULOP3.LUT UR12, UR12, 0x3fff, URZ, 0xc0, !UPT ;  /* 0x00003fff0c0c7892 */ /* 0x000fe2000f8ec03f */
[----:B------:R2:W-:Y:S04]  /*22e0*/  STL [R1+0x74], RZ ;  /* 0x000074ff01007387 */ /* 0x0005e80000100800 */
        /* <DEDUP_REMOVED lines=28> */
[----:B------:R2:W-:Y:S01]  /*24b0*/  STL [R1], RZ ;  /* 0x000000ff01007387 */ /* 0x0005e20000100800 */
[----:B------:R-:W-:Y:S05]  /*24c0*/  @!P0 BRA `(.L_x_14) ;  /* 0x0000002400188947 */ /* 0x000fea0003800000 */
[----:B------:R-:W-:-:S06]  /*24d0*/  UISETP.NE.AND UP0, UPT, UR22, 0x3, UPT ;  /* 0x000000031600788c */ /* 0x000fcc000bf05270 */
[----:B------:R-:W-:-:S13]  /*24e0*/  PLOP3.LUT P1, PT, PT, PT, UP0, 0x80, 0x0 ;  /* 0x000000000000781c */ /* 0x000fda0003f2f008 */
[----:B------:R-:W-:Y:S05]  /*24f0*/  @!P1 BRA `(.L_x_15) ;  /* 0x0000000000049947 */ /* 0x000fea0003800000 */
[----:B------:R-:W-:Y:S01]  /*2500*/  BPT.TRAP 0x1 ;  /* 0x000000040000795c */ /* 0x000fe20000300000 */
.L_x_15:
[----:B------:R-:W-:Y:S01]  /*2510*/  ULEA UR7, UR5, UR11, 0x3 ;  /* 0x0000000b05077291 */ /* 0x000fe2000f8e183f */
[----:B------:R-:W-:-:S05]  /*2520*/  IMAD.U32 R8, RZ, RZ, UR4 ;  /* 0x00000004ff087e24 */ /* 0x000fca000f8e00ff */
[----:B------:R-:W-:-:S04]  /*2530*/  SHF.L.U32 R8, R8, 0x1f, RZ ;  /* 0x0000001f08087819 */ /* 0x000fc800000006ff */
[----:B------:R0:W1:Y:S01]  /*2540*/  SYNCS.PHASECHK.TRANS64.TRYWAIT P0, [UR7], R8 ;  /* 0x00000008ff0075a7 */ /* 0x0000620008000147 */
[----:B------:R-:W-:Y:S05]  /*2550*/  @!P1 BRA `(.L_x_16) ;  /* 0x0000000000049947 */ /* 0x000fea0003800000 */
[----:B------:R-:W-:Y:S01]  /*2560*/  BPT.TRAP 0x1 ;  /* 0x000000040000795c */ /* 0x000fe20000300000 */
.L_x_16:
[----:B------:R3:W-:Y:S01]  /*2570*/  STL [R1+0x290], RZ ;  /* 0x000290ff01007387 */ /* 0x0007e20000100800 */
[----:B------:R-:W-:Y:S01]  /*2580*/  UMOV UR6, 0x1 ;  /* 0x0000000100067882 */ /* 0x000fe20000000000 */
[----:B-1----:R-:W-:Y:S05]  /*2590*/  @P0 BRA `(.L_x_17) ;  /* 0x0000000000080947 */ /* 0x002fea0003800000 */
[----:B------:R-:W1:Y:S02]  /*25a0*/  SYNCS.PHASECHK.TRANS64.TRYWAIT P0, [UR7], R8 ;  /* 0x00000008ff0075a7 */ /* 0x000e640008000147 */
[----:B-1----:R-:W-:Y:S05]  /*25b0*/  @!P0 BRA `(.L_x_18) ;  /* 0x000001c800808947 */ /* 0x002fea0003800000 */
.L_x_17:
[----:B------:R4:W-:Y:S01]  /*25c0*/  STL [R1+0x28c], RZ ;  /* 0x00028cff01007387 */ /* 0x0009e20000100800 */
[----:B------:R-:W-:Y:S01]  /*25d0*/  UIADD3 UR7, UR11, 0x2a200, URZ ;  /* 0x0002a2000b077890 */ /* 0x000fe2000fffe03f */
[----:B------:R-:W-:Y:S01]  /*25e0*/  WARPGROUP.ARRIVE ;  /* 0x00000000000079c5 */ /* 0x000fe20000000000 */
[----:B------:R-:W-:Y:S01]  /*25f0*/  ULOP3.LUT UR8, UR12, 0x10000, URZ, 0xfc, !UPT ;  /* 0x000100000c087892 */ /* 0x000fe2000f8efc3f */
[----:B------:R4:W-:Y:S01]  /*2600*/  STL [R1+0x288], RZ ;  /* 0x000288ff01007387 */ /* 0x0009e20000100800 */
[----:B------:R-:W-:Y:S01]  /*2610*/  USHF.R.U32.HI UR7, URZ, 0x4, UR7 ;  /* 0x000000043f077899 */ /* 0x000fe20008011607 */
[----:B01----:R-:W-:Y:S01]  /*2620*/  CS2R R8, SRZ ;  /* 0x0000000000087805 */ /* 0x003fe2000001ff00 */
[----:B------:R-:W-:Y:S01]  /*2630*/  UMOV UR17, 0xc0000010 ;  /* 0xc000001000117882 */ /* 0x000fe20000000000 */
[----:B------:R4:W-:Y:S01]  /*2640*/  STL [R1+0x284], RZ ;  /* 0x000284ff01007387 */ /* 0x0009e20000100800 */
[----:B------:R-:W-:Y:S01]  /*2650*/  ULOP3.LUT UR7, UR7, 0x3fff, URZ, 0xc0, !UPT ;  /* 0x00003fff07077892 */ /* 0x000fe2000f8ec03f */
[----:B------:R-:W-:Y:S01]  /*2660*/  CS2R R10, SRZ ;  /* 0x00000000000a7805 */ /* 0x000fe2000001ff00 */
[----:B------:R-:W-:Y:S01]  /*2670*/  UMOV UR19, 0xc0000010 ;  /* 0xc000001000137882 */ /* 0x000fe20000000000 */
[----:B------:R4:W-:Y:S01]  /*2680*/  STL [R1+0x280], RZ ;  /* 0x000280ff01007387 */ /* 0x0009e20000100800 */
[----:B------:R-:W-:Y:S01]  /*2690*/  ULOP3.LUT UR18, UR7, 0x10000, URZ, 0xfc, !UPT ;  /* 0x0001000007127892 */ /* 0x000fe2000f8efc3f */
[----:B------:R-:W-:Y:S01]  /*26a0*/  CS2R R12, SRZ ;  /* 0x00000000000c7805 */ /* 0x000fe2000001ff00 */
[----:B------:R-:W-:Y:S01]  /*26b0*/  UIMAD UR7, UR5, 0x300, UR8 ;  /* 0x00000300050778a4 */ /* 0x000fe2000f8e0208 */
[----:B------:R4:W-:Y:S01]  /*26c0*/  STL [R1+0x27c], RZ ;  /* 0x00027cff01007387 */ /* 0x0009e20000100800 */
[----:B------:R-:W-:Y:S01]  /*26d0*/  ULEA UR18, UR5, UR18, 0x8 ;  /* 0x0000001205127291 */ /* 0x000fe2000f8e403f */
[----:B------:R-:W-:-:S02]  /*26e0*/  CS2R R14, SRZ ;  /* 0x00000000000e7805 */ /* 0x000fc4000001ff00 */
[----:B------:R-:W-:Y:S01]  /*26f0*/  CS2R R16, SRZ ;  /* 0x0000000000107805 */ /* 0x000fe2000001ff00 */
[----:B------:R4:W-:Y:S01]  /*2700*/  STL [R1+0x278], RZ ;  /* 0x000278ff01007387 */ /* 0x0009e20000100800 */
[----:B------:R-:W-:Y:S01]  /*2710*/  CS2R R18, SRZ ;  /* 0x0000000000127805 */ /* 0x000fe2000001ff00 */
[----:B------:R-:W-:Y:S01]  /*2720*/  UMOV UR16, UR7 ;  /* 0x0000000700107c82 */ /* 0x000fe20008000000 */
[----:B------:R-:W-:Y:S01]  /*2730*/  CS2R R20, SRZ ;  /* 0x0000000000147805 */ /* 0x000fe2000001ff00 */
[----:B------:R4:W-:Y:S01]  /*2740*/  STL [R1+0x274], RZ ;  /* 0x000274ff01007387 */ /* 0x0009e20000100800 */
[----:B------:R-:W-:Y:S01]  /*2750*/  CS2R R22, SRZ ;  /* 0x0000000000167805 */ /* 0x000fe2000001ff00 */
[----:B------:R-:W-:Y:S01]  /*2760*/  QGMMA.64x128x32.F32.E4M3.E4M3 R152, gdesc[UR16], RZ, !UPT ;  /* 0x01e00000109879f3 */ /* 0x000fe2000c7008ff */
[----:B------:R-:W-:Y:S01]  /*2770*/  UIADD3 UR16, UR7, 0x100, URZ ;  /* 0x0000010007107890 */ /* 0x000fe2000fffe03f */
[----:B------:R4:W-:Y:S01]  /*2780*/  STL [R1+0x270], RZ ;  /* 0x000270ff01007387 */ /* 0x0009e20000100800 */
[----:B------:R-:W-:Y:S01]  /*2790*/  UMOV UR17, 0xc0000010 ;  /* 0xc000001000117882 */ /* 0x000fe20000000000 */
[----:B------:R-:W-:-:S02]  /*27a0*/  CS2R R216, SRZ ;  /* 0x0000000000d87805 */ /* 0x000fc4000001ff00 */
[----:B------:R-:W-:Y:S01]  /*27b0*/  CS2R R218, SRZ ;  /* 0x0000000000da7805 */ /* 0x000fe2000001ff00 */
[----:B------:R4:W-:Y:S01]  /*27c0*/  STL [R1+0x26c], RZ ;  /* 0x00026cff01007387 */ /* 0x0009e20000100800 */
[----:B------:R-:W-:Y:S02]  /*27d0*/  CS2R R220, SRZ ;  /* 0x0000000000dc7805 */ /* 0x000fe4000001ff00 */
[----:B------:R-:W-:Y:S02]  /*27e0*/  CS2R R222, SRZ ;  /* 0x0000000000de7805 */ /* 0x000fe4000001ff00 */
[----:B------:R-:W-:Y:S01]  /*27f0*/  CS2R R224, SRZ ;  /* 0x0000000000e07805 */ /* 0x000fe2000001ff00 */
[----:B------:R4:W-:Y:S01]  /*2800*/  STL [R1+0x268], RZ ;  /* 0x000268ff01007387 */ /* 0x0009e20000100800 */
[----:B------:R-:W-:Y:S01]  /*2810*/  IMAD.MOV.U32 R226, RZ, RZ, RZ ;  /* 0x000000ffffe27224 */ /* 0x000fe200078e00ff */
[----:B------:R-:W-:Y:S01]  /*2820*/  QGMMA.64x128x32.F32.E4M3.E4M3 R88, gdesc[UR16], RZ, !UPT ;  /* 0x01e00000105879f3 */ /* 0x000fe2000c7008ff */
[----:B------:R-:W-:Y:S01]  /*2830*/  UIADD3 UR16, UR7, 0x200, URZ ;  /* 0x0000020007107890 */ /* 0x000fe2000fffe03f */
[----:B------:R4:W-:Y:S01]  /*2840*/  STL [R1+0x264], RZ ;  /* 0x000264ff01007387 */ /* 0x0009e20000100800 */
[----:B------:R-:W-:Y:S01]  /*2850*/  UMOV UR17, 0xc0000010 ;  /* 0xc000001000117882 */ /* 0x000fe20000000000 */
[----:B------:R-:W-:-:S02]  /*2860*/  ULDC UR7, c[0x0][0x50c] ;  /* 0x0001430000077ab9 */ /* 0x000fc40000000800 */
[----:B------:R4:W-:Y:S01]  /*2870*/  STL [R1+0x260], RZ ;  /* 0x000260ff01007387 */ /* 0x0009e20000100800 */
[----:B------:R-:W-:-:S03]  /*2880*/  UISETP.NE.AND UP0, UPT, UR7, 0x1, UPT ;  /* 0x000000010700788c */ /* 0x000fc6000bf05270 */
[----:B------:R4:W-:Y:S01]  /*2890*/  STL [R1+0x25c], RZ ;  /* 0x00025cff01007387 */ /* 0x0009e20000100800 */
[----:B------:R-:W-:Y:S01]  /*28a0*/  USEL UR7, URZ, 0x1, UP0 ;  /* 0x000000013f077887 */ /* 0x000fe20008000000 */
[----:B------:R-:W-:Y:S02]  /*28b0*/  QGMMA.64x128x32.F32.E4M3.E4M3 R24, gdesc[UR16], RZ, !UPT, gsb0 ;  /* 0x01e00000101879f3 */ /* 0x000fe4000c0008ff */
[----:B------:R4:W-:Y:S03]  /*28c0*/  STL [R1+0x258], RZ ;  /* 0x000258ff01007387 */ /* 0x0009e60000100800 */
[----:B------:R-:W-:Y:S01]  /*28d0*/  ISETP.NE.AND P0, PT, RZ, UR7, PT ;  /* 0x00000007ff007c0c */ /* 0x000fe2000bf05270 */
        /* <DEDUP_REMOVED lines=151> */
[----:B------:R-:W-:Y:S02]  /*3250*/  WARPGROUP.DEPBAR.LE gsb0, 0x0 ;  /* 0x00008000000079c5 */ /* 0x000fe40000010000 */
[----:B------:R-:W-:-:S01]  /*3260*/  FADD R227, RZ, R179 ;  /* 0x000000b3ffe37221 */ /* 0x000fc20000000000 */
[----:B------:R-:W-:Y:S01]  /*3270*/  FADD R226, RZ, R152 ;  /* 0x00000098ffe27221 */ /* 0x000fe20000000000 */
[----:B------:R-:W-:-:S01]  /*3280*/  FADD R225, RZ, R153 ;  /* 0x00000099ffe17221 */ /* 0x000fc20000000000 */
[----:B------:R-:W-:Y:S01]  /*3290*/  FADD R224, RZ, R154 ;  /* 0x0000009affe07221 */ /* 0x000fe20000000000 */
[----:B------:R-:W-:-:S01]  /*32a0*/  FADD R223, RZ, R155 ;  /* 0x0000009bffdf7221 */ /* 0x000fc20000000000 */
[----:B------:R0:W-:Y:S01]  /*32b0*/  STL [R1], R227 ;  /* 0x000000e301007387 */ /* 0x0001e20000100800 */
[----:B------:R-:W-:-:S01]  /*32c0*/  FADD R222, RZ, R156 ;  /* 0x0000009cffde7221 */ /* 0x000fc20000000000 */
[----:B------:R-:W-:Y:S01]  /*32d0*/  FADD R221, RZ, R157 ;  /* 0x0000009dffdd7221 */ /* 0x000fe20000000000 */
[----:B------:R-:W-:-:S01]  /*32e0*/  FADD R220, RZ, R158 ;  /* 0x0000009effdc7221 */ /* 0x000fc20000000000 */
[----:B------:R-:W-:Y:S01]  /*32f0*/  FADD R219, RZ, R159 ;  /* 0x0000009fffdb7221 */ /* 0x000fe20000000000 */
[----:B------:R-:W-:-:S01]  /*3300*/  FADD R218, RZ, R160 ;  /* 0x000000a0ffda7221 */ /* 0x000fc20000000000 */
[----:B------:R-:W-:Y:S01]  /*3310*/  FADD R217, RZ, R161 ;  /* 0x000000a1ffd97221 */ /* 0x000fe20000000000 */
[----:B------:R-:W-:-:S01]  /*3320*/  FADD R216, RZ, R162 ;  /* 0x000000a2ffd87221 */ /* 0x000fc20000000000 */
[----:B------:R-:W-:Y:S01]  /*3330*/  FADD R23, RZ, R163 ;  /* 0x000000a3ff177221 */ /* 0x000fe20000000000 */
[----:B------:R-:W-:-:S01]  /*3340*/  FADD R22, RZ, R164 ;  /* 0x000000a4ff167221 */ /* 0x000fc20000000000 */
[----:B0-----:R-:W-:Y:S01]  /*3350*/  FADD R227, RZ, R180 ;  /* 0x000000b4ffe37221 */ /* 0x001fe20000000000 */
[----:B------:R-:W-:-:S01]  /*3360*/  FADD R21, RZ, R165 ;  /* 0x000000a5ff157221 */ /* 0x000fc20000000000 */
[----:B------:R-:W-:Y:S01]  /*3370*/  FADD R20, RZ, R166 ;  /* 0x000000a6ff147221 */ /* 0x000fe20000000000 */
[----:B------:R-:W-:-:S01]  /*3380*/  FADD R19, RZ, R167 ;  /* 0x000000a7ff137221 */ /* 0x000fc20000000000 */
[----:B------:R-:W-:Y:S01]  /*3390*/  FADD R18, RZ, R168 ;  /* 0x000000a8ff127221 */ /* 0x000fe20000000000 */
[----:B------:R0:W-:Y:S01]  /*33a0*/  STL [R1+0x4], R227 ;  /* 0x000004e301007387 */ /* 0x0001e20000100800 */
        /* <DEDUP_REMOVED lines=11> */
[----:B------:R-:W-:-:S03]  /*3460*/  UMOV UR6, URZ ;  /* 0x0000003f00067c82 */ /* 0x000fc60008000000 */
[----:B------:R0:W-:Y:S02]  /*3470*/  STL [R1+0x8], R227 ;  /* 0x000008e301007387 */ /* 0x0001e40000100800 */
[----:B0-----:R-:W-:-:S05]  /*3480*/  FADD R227, RZ, R182 ;  /* 0x000000b6ffe37221 */ /* 0x001fca0000000000 */
        /* <DEDUP_REMOVED lines=323> */
.L_x_19:
[----:B------:R-:W-:-:S04]  /*48c0*/  UIADD3 UR23, UR5, 0x1, URZ ;  /* 0x0000000105177890 */ /* 0x000fc8000fffe03f */
[----:B------:R-:W-:-:S04]  /*48d0*/  UISETP.NE.AND UP0, UPT, UR23, 0xe, UPT ;  /* 0x0000000e1700788c */ /* 0x000fc8000bf05270 */
[----:B------:R-:W-:Y:S02]  /*48e0*/  USEL UR8, URZ, 0x1, UP0 ;  /* 0x000000013f087887 */ /* 0x000fe40008000000 */
[----:B------:R-:W-:Y:S02]  /*48f0*/  USEL UR23, UR23, URZ, UP0 ;  /* 0x0000003f17177287 */ /* 0x000fe40008000000 */
[----:B------:R-:W-:-:S06]  /*4900*/  ULOP3.LUT UR8, UR4, UR8, URZ, 0x3c, !UPT ;  /* 0x0000000804087292 */ /* 0x000fcc000f8e3c3f */
[----:B0-----:R-:W-:Y:S01]  /*4910*/  IMAD.U32 R227, RZ, RZ, UR8 ;  /* 0x00000008ffe37e24 */ /* 0x001fe2000f8e00ff */
[----:B------:R-:W-:-:S06]  /*4920*/  UMOV UR8, 0x1 ;  /* 0x0000000100087882 */ /* 0x000fcc0000000000 */
.L_x_14:
[----:B------:R-:W-:-:S04]  /*4930*/  UISETP.LT.AND UP0, UPT, UR9, 0x1, UPT ;  /* 0x000000010900788c */ /* 0x000fc8000bf01270 */
[----:B------:R-:W-:-:S04]  /*4940*/  USEL UR16, UR9, 0x1, UP0 ;  /* 0x0000000109107887 */ /* 0x000fc80008000000 */
[----:B------:R-:W-:-:S04]  /*4950*/  UIADD3 UR16, UR9, -UR16, URZ ;  /* 0x8000001009107290 */ /* 0x000fc8000fffe03f */
[----:B------:R-:W-:-:S06]  /*4960*/  UISETP.GE.AND UP0, UPT, UR16, 0x1, UPT ;  /* 0x000000011000788c */ /* 0x000fcc000bf06270 */
[----:B------:R-:W-:-:S13]  /*4970*/  PLOP3.LUT P0, PT, PT, PT, UP0, 0x80, 0x0 ;  /* 0x000000000000781c */ /* 0x000fda0003f0f008 */
[----:B------:R-:W-:Y:S05]  /*4980*/  @!P0 BRA `(.L_x_20) ;  /* 0x0000002400c48947 */ /* 0x000fea0003800000 */
[----:B------:R-:W-:Y:S01]  /*4990*/  IMAD.U32 R228, RZ, RZ, UR16 ;  /* 0x00000010ffe47e24 */ /* 0x000fe2000f8e00ff */
[----:B------:R-:W-:Y:S01]  /*49a0*/  UMOV UR24, UR5 ;  /* 0x0000000500187c82 */ /* 0x000fe20008000000 */
[----:B------:R-:W-:-:S05]  /*49b0*/  ULDC UR25, c[0x0][0x50c] ;  /* 0x0001430000197ab9 */ /* 0x000fca0000000800 */
.L_x_28:
[----:B------:R-:W-:-:S06]  /*49c0*/  UISETP.NE.AND UP0, UPT, UR22, 0x3, UPT ;  /* 0x000000031600788c */ /* 0x000fcc000bf05270 */
[----:B------:R-:W-:-:S13]  /*49d0*/  PLOP3.LUT P1, PT, PT, PT, UP0, 0x80, 0x0 ;  /* 0x000000000000781c */ /* 0x000fda0003f2f008 */
[----:B01----:R-:W-:Y:S05]  /*49e0*/  @!P1 BRA `(.L_x_21) ;  /* 0x0000000000049947 */ /* 0x003fea0003800000 */
[----:B------:R-:W-:Y:S01]  /*49f0*/  BPT.TRAP 0x1 ;  /* 0x000000040000795c */ /* 0x000fe20000300000 */
.L_x_21:
[----:B------:R-:W0:Y:S01]  /*4a00*/  S2UR UR16, SR_CgaCtaId ;  /* 0x00000000001079c3 */ /* 0x000e220000008800 */
[----:B------:R-:W-:Y:S01]  /*4a10*/  UMOV UR11, 0x400 ;  /* 0x00000400000b7882 */ /* 0x000fe20000000000 */
[----:B------:R-:W-:Y:S01]  /*4a20*/  SHF.L.U32 R229, R227, 0x1f, RZ ;  /* 0x0000001fe3e57819 */ /* 0x000fe200000006ff */
[----:B0-----:R-:W-:-:S04]  /*4a30*/  ULEA UR11, UR16, UR11, 0x18 ;  /* 0x0000000b100b7291 */ /* 0x001fc8000f8ec03f */
[----:B------:R-:W-:-:S09]  /*4a40*/  ULEA UR16, UR23, UR11, 0x3 ;  /* 0x0000000b17107291 */ /* 0x000fd2000f8e183f */
[----:B------:R0:W1:Y:S01]  /*4a50*/  SYNCS.PHASECHK.TRANS64.TRYWAIT P0, [UR16], R229 ;  /* 0x000000e5ff0075a7 */ /* 0x0000620008000150 */
[----:B------:R-:W-:Y:S05]  /*4a60*/  @!P1 BRA `(.L_x_22) ;  /* 0x0000000000049947 */ /* 0x000fea0003800000 */
[----:B------:R-:W-:Y:S01]  /*4a70*/  BPT.TRAP 0x1 ;  /* 0x000000040000795c */ /* 0x000fe20000300000 */
.L_x_22:
[----:B-1----:R-:W-:Y:S05]  /*4a80*/  @P0 BRA `(.L_x_23) ;  /* 0x0000000000080947 */ /* 0x002fea0003800000 */
[----:B------:R-:W1:Y:S02]  /*4a90*/  SYNCS.PHASECHK.TRANS64.TRYWAIT P0, [UR16], R229 ;  /* 0x000000e5ff0075a7 */ /* 0x000e640008000150 */
[----:B-1----:R-:W-:Y:S05]  /*4aa0*/  @!P0 BRA `(.L_x_24) ;  /* 0x000001a4005c8947 */ /* 0x002fea0003800000 */
.L_x_23:
[----:B------:R-:W-:Y:S01]  /*4ab0*/  UIADD3 UR16, UR11, 0x2a200, URZ ;  /* 0x0002a2000b107890 */ /* 0x000fe2000fffe03f */
[----:B------:R-:W-:Y:S01]  /*4ac0*/  WARPGROUP.ARRIVE ;  /* 0x00000000000079c5 */ /* 0x000fe20000000000 */
[----:B------:R-:W-:Y:S02]  /*4ad0*/  UISETP.NE.AND UP0, UPT, UR7, URZ, UPT ;  /* 0x0000003f0700728c */ /* 0x000fe4000bf05270 */
[----:B------:R-:W-:Y:S02]  /*4ae0*/  USHF.R.U32.HI UR16, URZ, 0x4, UR16 ;  /* 0x000000043f107899 */ /* 0x000fe40008011610 */
[----:B------:R-:W-:Y:S02]  /*4af0*/  USEL UR8, UR8, URZ, !UP0 ;  /* 0x0000003f08087287 */ /* 0x000fe4000c000000 */
[----:B------:R-:W-:Y:S02]  /*4b00*/  ULOP3.LUT UR16, UR16, 0x3fff, URZ, 0xc0, !UPT ;  /* 0x00003fff10107892 */ /* 0x000fe4000f8ec03f */
[----:B------:R-:W-:-:S02]  /*4b10*/  ULOP3.LUT UR7, UR12, 0x10000, URZ, 0xfc, !UPT ;  /* 0x000100000c077892 */ /* 0x000fc4000f8efc3f */
[----:B------:R-:W-:Y:S02]  /*4b20*/  ULOP3.LUT UR16, UR16, 0x10000, URZ, 0xfc, !UPT ;  /* 0x0001000010107892 */ /* 0x000fe4000f8efc3f */
[----:B------:R-:W-:Y:S02]  /*4b30*/  UISETP.NE.U32.AND UP0, UPT, UR8, URZ, UPT ;  /* 0x0000003f0800728c */ /* 0x000fe4000bf05070 */
[----:B------:R-:W-:Y:S02]  /*4b40*/  UIMAD UR7, UR23, 0x300, UR7 ;  /* 0x00000300170778a4 */ /* 0x000fe4000f8e0207 */
[----:B------:R-:W-:Y:S01]  /*4b50*/  ULEA UR18, UR23, UR16, 0x8 ;  /* 0x0000001017127291 */ /* 0x000fe2000f8e403f */
[----:B------:R-:W-:Y:S01]  /*4b60*/  UMOV UR17, 0xc0000010 ;  /* 0xc000001000117882 */ /* 0x000fe20000000000 */
[----:B------:R-:W-:Y:S01]  /*4b70*/  UMOV UR19, 0xc0000010 ;  /* 0xc000001000137882 */ /* 0x000fe20000000000 */
[----:B------:R-:W-:Y:S02]  /*4b80*/  UIADD3 UR6, UR6, 0x1, URZ ;  /* 0x0000000106067890 */ /* 0x000fe4000fffe03f */
[----:B------:R-:W-:-:S04]  /*4b90*/  UMOV UR16, UR7 ;  /* 0x0000000700107c82 */ /* 0x000fc80008000000 */
[----:B------:R-:W-:Y:S01]  /*4ba0*/  QGMMA.64x128x32.F32.E4M3.E4M3 R152, gdesc[UR16], R152, UP0 ;  /* 0x01e00000109879f3 */ /* 0x000fe2000bf00898 */
[----:B------:R-:W-:Y:S01]  /*4bb0*/  UIADD3 UR16, UR7, 0x100, URZ ;  /* 0x0000010007107890 */ /* 0x000fe2000fffe03f */
[----:B------:R-:W-:-:S10]  /*4bc0*/  UMOV UR17, 0xc0000010 ;  /* 0xc000001000117882 */ /* 0x000fd40000000000 */
[----:B------:R-:W-:Y:S01]  /*4bd0*/  QGMMA.64x128x32.F32.E4M3.E4M3 R88, gdesc[UR16], R88, UP0 ;  /* 0x01e00000105879f3 */ /* 0x000fe2000bf00858 */
[----:B------:R-:W-:Y:S01]  /*4be0*/  UIADD3 UR16, UR7, 0x200, URZ ;  /* 0x0000020007107890 */ /* 0x000fe2000fffe03f */
[----:B------:R-:W-:-:S10]  /*4bf0*/  UMOV UR17, 0xc0000010 ;  /* 0xc000001000117882 */ /* 0x000fd40000000000 */
[----:B------:R-:W-:Y:S01]  /*4c00*/  QGMMA.64x128x32.F32.E4M3.E4M3 R24, gdesc[UR16], R24, UP0, gsb0 ;  /* 0x01e00000101879f3 */ /* 0x000fe2000b800818 */
[----:B------:R-:W-:-:S04]  /*4c10*/  UISETP.NE.AND UP0, UPT, UR6, UR25, UPT ;  /* 0x000000190600728c */ /* 0x000fc8000bf05270 */
[----:B------:R-:W-:-:S06]  /*4c20*/  USEL UR7, URZ, 0x1, UP0 ;  /* 0x000000013f077887 */ /* 0x000fcc0008000000 */
[----:B------:R-:W-:Y:S01]  /*4c30*/  ISETP.NE.AND P0, PT, RZ, UR7, PT ;  /* 0x00000007ff007c0c */ /* 0x000fe2000bf05270 */
[----:B------:R-:W-:-:S12]  /*4c40*/  WARPGROUP.DEPBAR.LE gsb0, 0x1 ;  /* 0x00008000000079c5 */ /* 0x000fd80000010100 */
[----:B------:R-:W-:Y:S05]  /*4c50*/  @!P0 BRA `(.L_x_25) ;  /* 0x0000002000b88947 */ /* 0x000fea0003800000 */
[----:B------:R1:W-:Y:S04]  /*4c60*/  STL [R1+0x2c0], R227 ;  /* 0x0002c0e301007387 */ /* 0x0003e80000100800 */
[----:B-1----:R-:W2:Y:S04]  /*4c70*/  LDL.LU R227, [R1+0x2c] ;  /* 0x00002c0001e37983 */ /* 0x002ea80000300800 */
[----:B------:R1:W-:Y:S01]  /*4c80*/  STL [R1+0x2bc], R7 ;  /* 0x0002bc0701007387 */ /* 0x0003e20000100800 */
[----:B------:R-:W-:-:S03]  /*4c90*/  WARPGROUP.DEPBAR.LE gsb0, 0x0 ;  /* 0x00008000000079c5 */ /* 0x000fc60000010000 */
[----:B-1----:R-:W3:Y:S04]  /*4ca0*/  LDL.LU R7, [R1+0x28] ;  /* 0x0000280001077983 */ /* 0x002ee80000300800 */
[----:B------:R1:W-:Y:S01]  /*4cb0*/  STL [R1+0x2b8], R6 ;  /* 0x0002b80601007387 */ /* 0x0003e20000100800 */
[----:B------:R-:W-:-:S01]  /*4cc0*/  FADD R226, R152, R226 ;  /* 0x000000e298e27221 */ /* 0x000fc20000000000 */
[----:B------:R-:W-:Y:S02]  /*4cd0*/  FADD R225, R153, R225 ;  /* 0x000000e199e17221 */ /* 0x000fe40000000000 */
[----:B-1----:R-:W4:Y:S04]  /*4ce0*/  LDL.LU R6, [R1+0x24] ;  /* 0x0000240001067983 */ /* 0x002f280000300800 */
[----:B------:R1:W-:Y:S01]  /*4cf0*/  STL [R1+0x2b4], R5 ;  /* 0x0002b40501007387 */ /* 0x0003e20000100800 */
[----:B------:R-:W-:-:S03]  /*4d00*/  FADD R224, R154, R224 ;  /* 0x000000e09ae07221 */ /* 0x000fc60000000000 */
[----:B-1----:R-:W4:Y:S04]  /*4d10*/  LDL.LU R5, [R1+0x20] ;  /* 0x0000200001057983 */ /* 0x002f280000300800 */
[----:B------:R1:W-:Y:S01]  /*4d20*/  STL [R1+0x2b0], R4 ;  /* 0x0002b00401007387 */ /* 0x0003e20000100800 */
[----:B------:R-:W-:-:S03]  /*4d30*/  FADD R223, R155, R223 ;  /* 0x000000df9bdf7221 */ /* 0x000fc60000000000 */
[----:B-1----:R-:W4:Y:S04]  /*4d40*/  LDL.LU R4, [R1+0x1c] ;  /* 0x00001c0001047983 */ /* 0x002f280000300800 */
[----:B------:R1:W-:Y:S04]  /*4d50*/  STL [R1+0x2ac], R3 ;  /* 0x0002ac0301007387 */ /* 0x0003e80000100800 */
[----:B-1----:R-:W4:Y:S04]  /*4d60*/  LDL.LU R3, [R1+0x18] ;  /* 0x0000180001037983 */ /* 0x002f280000300800 */
[----:B------:R1:W-:Y:S04]  /*4d70*/  STL [R1+0x2a8], R2 ;  /* 0x0002a80201007387 */ /* 0x0003e80000100800 */
[----:B-1----:R-:W4:Y:S04]  /*4d80*/  LDL.LU R2, [R1+0x14] ;  /* 0x0000140001027983 */ /* 0x002f280000300800 */
[----:B-----5:R1:W-:Y:S04]  /*4d90*/  STL [R1+0x2a4], R0 ;  /* 0x0002a40001007387 */ /* 0x0203e80000100800 */
[----:B-1----:R-:W4:Y:S04]  /*4da0*/  LDL.LU R0, [R1+0x10] ;  /* 0x0000100001007983 */ /* 0x002f280000300800 */
[----:B------:R1:W-:Y:S04]  /*4db0*/  STL [R1+0x2c4], R226 ;  /* 0x0002c4e201007387 */ /* 0x0003e80000100800 */
[----:B-1----:R-:W4:Y:S04]  /*4dc0*/  LDL.LU R226, [R1+0xc] ;  /* 0x00000c0001e27983 */ /* 0x002f280000300800 */
[----:B------:R1:W-:Y:S04]  /*4dd0*/  STL [R1+0x2c8], R225 ;  /* 0x0002c8e101007387 */ /* 0x0003e80000100800 */
[----:B-1----:R-:W4:Y:S04]  /*4de0*/  LDL.LU R225, [R1+0x8] ;  /* 0x0000080001e17983 */ /* 0x002f280000300800 */
[----:B------:R1:W-:Y:S04]  /*4df0*/  STL [R1+0x2cc], R224 ;  /* 0x0002cce001007387 */ /* 0x0003e80000100800 */
[----:B-1----:R-:W4:Y:S04]  /*4e00*/  LDL.LU R224, [R1+0x4] ;  /* 0x0000040001e07983 */ /* 0x002f280000300800 */
[----:B------:R1:W-:Y:S04]  /*4e10*/  STL [R1+0x2d0], R223 ;  /* 0x0002d0df01007387 */ /* 0x0003e80000100800 */
[----:B-1----:R-:W4:Y:S01]  /*4e20*/  LDL.LU R223, [R1] ;  /* 0x0000000001df7983 */ /* 0x002f220000300800 */
[----:B------:R-:W-:-:S01]  /*4e30*/  FADD R222, R156, R222 ;  /* 0x000000de9cde7221 */ /* 0x000fc20000000000 */
[----:B------:R-:W-:Y:S01]  /*4e40*/  FADD R221, R157, R221 ;  /* 0x000000dd9ddd7221 */ /* 0x000fe20000000000 */
[----:B------:R-:W-:-:S01]  /*4e50*/  FADD R220, R158, R220 ;  /* 0x000000dc9edc7221 */ /* 0x000fc20000000000 */
[----:B------:R-:W-:Y:S01]  /*4e60*/  FADD R219, R159, R219 ;  /* 0x000000db9fdb7221 */ /* 0x000fe20000000000 */
[----:B------:R-:W-:-:S01]  /*4e70*/  FADD R218, R160, R218 ;  /* 0x000000daa0da7221 */ /* 0x000fc20000000000 */
[----:B------:R-:W-:Y:S01]  /*4e80*/  STL [R1+0x2d4], R222 ;  /* 0x0002d4de01007387 */ /* 0x000fe20000100800 */
        /* <DEDUP_REMOVED lines=19> */
[----:B------:R-:W-:Y:S01]  /*4fc0*/  FADD R10, R176, R10 ;  /* 0x0000000ab00a7221 */ /* 0x000fe20000000000 */
[----:B------:R-:W-:-:S01]  /*4fd0*/  FADD R9, R177, R9 ;  /* 0x00000009b1097221 */ /* 0x000fc20000000000 */
[----:B------:R-:W-:Y:S01]  /*4fe0*/  FADD R8, R178, R8 ;  /* 0x00000008b2087221 */ /* 0x000fe20000000000 */
[----:B--2---:R-:W-:-:S01]  /*4ff0*/  FADD R227, R190, R227 ;  /* 0x000000e3bee37221 */ /* 0x004fc20000000000 */
[----:B---3--:R-:W-:Y:S01]  /*5000*/  FADD R7, R189, R7 ;  /* 0x00000007bd077221 */ /* 0x008fe20000000000 */
[----:B----4-:R-:W-:-:S01]  /*5010*/  FADD R6, R188, R6 ;  /* 0x00000006bc067221 */ /* 0x010fc20000000000 */
[----:B------:R-:W-:Y:S01]  /*5020*/  FADD R5, R187, R5 ;  /* 0x00000005bb057221 */ /* 0x000fe20000000000 */
[----:B------:R-:W-:-:S01]  /*5030*/  FADD R4, R186, R4 ;  /* 0x00000004ba047221 */ /* 0x000fc20000000000 */
[----:B------:R-:W-:Y:S01]  /*5040*/  FADD R3, R185, R3 ;  /* 0x00000003b9037221 */ /* 0x000fe20000000000 */
[----:B------:R-:W-:-:S01]  /*5050*/  FADD R2, R184, R2 ;  /* 0x00000002b8027221 */ /* 0x000fc20000000000 */
[----:B------:R-:W-:Y:S01]  /*5060*/  FADD R0, R183, R0 ;  /* 0x00000000b7007221 */ /* 0x000fe20000000000 */
[----:B------:R-:W-:-:S01]  /*5070*/  FADD R226, R182, R226 ;  /* 0x000000e2b6e27221 */ /* 0x000fc20000000000 */
[----:B------:R-:W-:Y:S01]  /*5080*/  FADD R225, R181, R225 ;  /* 0x000000e1b5e17221 */ /* 0x000fe20000000000 */
[----:B------:R-:W-:-:S01]  /*5090*/  FADD R224, R180, R224 ;  /* 0x000000e0b4e07221 */ /* 0x000fc20000000000 */
[----:B------:R-:W-:-:S05]  /*50a0*/  FADD R223, R179, R223 ;  /* 0x000000dfb3df7221 */ /* 0x000fca0000000000 */
[----:B------:R-:W-:Y:S04]  /*50b0*/  STL [R1], R223 ;  /* 0x000000df01007387 */ /* 0x000fe80000100800 */
[----:B------:R-:W-:Y:S04]  /*50c0*/  STL [R1+0x4], R224 ;  /* 0x000004e001007387 */ /* 0x000fe80000100800 */
[----:B------:R-:W-:Y:S04]  /*50d0*/  STL [R1+0x8], R225 ;  /* 0x000008e101007387 */ /* 0x000fe80000100800 */
[----:B------:R-:W-:Y:S04]  /*50e0*/  STL [R1+0xc], R226 ;  /* 0x00000ce201007387 */ /* 0x000fe80000100800 */
[----:B------:R-:W-:Y:S04]  /*50f0*/  STL [R1+0x10], R0 ;  /* 0x0000100001007387 */ /* 0x000fe80000100800 */
[----:B------:R-:W-:Y:S04]  /*5100*/  STL [R1+0x14], R2 ;  /* 0x0000140201007387 */ /* 0x000fe80000100800 */
[----:B------:R-:W-:Y:S04]  /*5110*/  STL [R1+0x18], R3 ;  /* 0x0000180301007387 */ /* 0x000fe80000100800 */
[----:B------:R-:W-:Y:S04]  /*5120*/  STL [R1+0x1c], R4 ;  /* 0x00001c0401007387 */ /* 0x000fe80000100800 */
[----:B------:R-:W-:Y:S04]  /*5130*/  STL [R1+0x20], R5 ;  /* 0x0000200501007387 */ /* 0x000fe80000100800 */
[----:B------:R1:W-:Y:S04]  /*5140*/  STL [R1+0x2c], R227 ;  /* 0x00002ce301007387 */ /* 0x0003e80000100800 */
[----:B------:R-:W-:Y:S04]  /*5150*/  STL [R1+0x24], R6 ;  /* 0x0000240601007387 */ /* 0x000fe80000100800 */
[----:B-1----:R-:W2:Y:S04]  /*5160*/  LDL.LU R227, [R1+0x30] ;  /* 0x0000300001e37983 */ /* 0x002ea80000300800 */
[----:B------:R1:W-:Y:S04]  /*5170*/  STL [R1+0x28], R7 ;  /* 0x0000280701007387 */ /* 0x0003e80000100800 */
[----:B------:R-:W3:Y:S04]  /*5180*/  LDL.LU R226, [R1+0x34] ;  /* 0x0000340001e27983 */ /* 0x000ee80000300800 */
[----:B------:R-:W4:Y:S04]  /*5190*/  LDL.LU R225, [R1+0x38] ;  /* 0x0000380001e17983 */ /* 0x000f280000300800 */
[----:B------:R-:W4:Y:S04]  /*51a0*/  LDL.LU R224, [R1+0x3c] ;  /* 0x00003c0001e07983 */ /* 0x000f280000300800 */
[----:B------:R-:W4:Y:S04]  /*51b0*/  LDL.LU R223, [R1+0x40] ;  /* 0x0000400001df7983 */ /* 0x000f280000300800 */
[----:B------:R-:W4:Y:S04]  /*51c0*/  LDL.LU R222, [R1+0x44] ;  /* 0x0000440001de7983 */ /* 0x000f280000300800 */
[----:B------:R-:W4:Y:S04]  /*51d0*/  LDL.LU R221, [R1+0x48] ;  /* 0x0000480001dd7983 */ /* 0x000f280000300800 */
[----:B------:R-:W4:Y:S04]  /*51e0*/  LDL.LU R220, [R1+0x4c] ;  /* 0x00004c0001dc7983 */ /* 0x000f280000300800 */
[----:B------:R-:W4:Y:S04]  /*51f0*/  LDL.LU R219, [R1+0x50] ;  /* 0x0000500001db7983 */ /* 0x000f280000300800 */
[----:B------:R-:W4:Y:S04]  /*5200*/  LDL.LU R218, [R1+0x54] ;  /* 0x0000540001da7983 */ /* 0x000f280000300800 */
[----:B-1----:R-:W4:Y:S04]  /*5210*/  LDL.LU R7, [R1+0x58] ;  /* 0x0000580001077983 */ /* 0x002f280000300800 */
[----:B------:R-:W4:Y:S04]  /*5220*/  LDL.LU R6, [R1+0x5c] ;  /* 0x00005c0001067983 */ /* 0x000f280000300800 */
[----:B------:R-:W4:Y:S04]  /*5230*/  LDL.LU R5, [R1+0x60] ;  /* 0x0000600001057983 */ /* 0x000f280000300800 */
[----:B------:R-:W4:Y:S04]  /*5240*/  LDL.LU R4, [R1+0x64] ;  /* 0x0000640001047983 */ /* 0x000f280000300800 */
[----:B------:R-:W4:Y:S04]  /*5250*/  LDL.LU R3, [R1+0x68] ;  /* 0x0000680001037983 */ /* 0x000f280000300800 */
[----:B------:R-:W4:Y:S04]  /*5260*/  LDL.LU R2, [R1+0x6c] ;  /* 0x00006c0001027983 */ /* 0x000f280000300800 */
[----:B------:R-:W4:Y:S01]  /*5270*/  LDL.LU R0, [R1+0x70] ;  /* 0x0000700001007983 */ /* 0x000f220000300800 */
[----:B--2---:R-:W-:-:S05]  /*5280*/  FADD R227, R191, R227 ;  /* 0x000000e3bfe37221 */ /* 0x004fca0000000000 */
[----:B------:R1:W-:Y:S01]  /*5290*/  STL [R1+0x30], R227 ;  /* 0x000030e301007387 */ /* 0x0003e20000100800 */
[----:B---3--:R-:W-:-:S01]  /*52a0*/  FADD R226, R192, R226 ;  /* 0x000000e2c0e27221 */ /* 0x008fc20000000000 */
[----:B----4-:R-:W-:-:S04]  /*52b0*/  FADD R225, R193, R225 ;  /* 0x000000e1c1e17221 */ /* 0x010fc80000000000 */
[----:B------:R2:W-:Y:S01]  /*52c0*/  STL [R1+0x34], R226 ;  /* 0x000034e201007387 */ /* 0x0005e20000100800 */
[----:B------:R-:W-:-:S03]  /*52d0*/  FADD R224, R194, R224 ;  /* 0x000000e0c2e07221 */ /* 0x000fc60000000000 */
        /* <DEDUP_REMOVED lines=24> */
[----:B-1----:R-:W4:Y:S01]  /*5460*/  LDL.LU R227, [R1+0x74] ;  /* 0x0000740001e37983 */ /* 0x002f220000300800 */
[----:B------:R-:W-:-:S03]  /*5470*/  FADD R0, R207, R0 ;  /* 0x00000000cf007221 */ /* 0x000fc60000000000 */
[----:B------:R1:W-:Y:S04]  /*5480*/  STL [R1+0x68], R3 ;  /* 0x0000680301007387 */ /* 0x0003e80000100800 */
[----:B--2---:R-:W2:Y:S04]  /*5490*/  LDL.LU R226, [R1+0x78] ;  /* 0x0000780001e27983 */ /* 0x004ea80000300800 */
[----:B------:R1:W-:Y:S04]  /*54a0*/  STL [R1+0x6c], R2 ;  /* 0x00006c0201007387 */ /* 0x0003e80000100800 */
[----:B---3--:R-:W3:Y:S04]  /*54b0*/  LDL.LU R225, [R1+0x7c] ;  /* 0x00007c0001e17983 */ /* 0x008ee80000300800 */
[----:B------:R1:W-:Y:S04]  /*54c0*/  STL [R1+0x70], R0 ;  /* 0x0000700001007387 */ /* 0x0003e80000100800 */
[----:B----4-:R-:W4:Y:S04]  /*54d0*/  LDL.LU R224, [R1+0x80] ;  /* 0x0000800001e07983 */ /* 0x010f280000300800 */
[----:B0-----:R-:W4:Y:S04]  /*54e0*/  LDL.LU R223, [R1+0x84] ;  /* 0x0000840001df7983 */ /* 0x001f280000300800 */
        /* <DEDUP_REMOVED lines=11> */
[----:B------:R-:W4:Y:S01]  /*55a0*/  LDL.LU R0, [R1+0xb4] ;  /* 0x0000b40001007983 */ /* 0x000f220000300800 */
[----:B------:R-:W-:-:S01]  /*55b0*/  FADD R227, R208, R227 ;  /* 0x000000e3d0e37221 */ /* 0x000fc20000000000 */
[----:B--2---:R-:W-:-:S04]  /*55c0*/  FADD R226, R209, R226 ;  /* 0x000000e2d1e27221 */ /* 0x004fc80000000000 */
[----:B------:R0:W-:Y:S01]  /*55d0*/  STL [R1+0x74], R227 ;  /* 0x000074e301007387 */ /* 0x0001e20000100800 */
[----:B---3--:R-:W-:-:S03]  /*55e0*/  FADD R225, R210, R225 ;  /* 0x000000e1d2e17221 */ /* 0x008fc60000000000 */
[----:B------:R1:W-:Y:S01]  /*55f0*/  STL [R1+0x78], R226 ;  /* 0x000078e201007387 */ /* 0x0003e20000100800 */
[----:B----4-:R-:W-:-:S03]  /*5600*/  FADD R224, R211, R224 ;  /* 0x000000e0d3e07221 */ /* 0x010fc60000000000 */
        /* <DEDUP_REMOVED lines=24> */
[----:B0-----:R-:W4:Y:S01]  /*5790*/  LDL.LU R227, [R1+0xb8] ;  /* 0x0000b80001e37983 */ /* 0x001f220000300800 */
[----:B------:R-:W-:-:S03]  /*57a0*/  FADD R0, R96, R0 ;  /* 0x0000000060007221 */ /* 0x000fc60000000000 */
[----:B------:R0:W-:Y:S04]  /*57b0*/  STL [R1+0xac], R3 ;  /* 0x0000ac0301007387 */ /* 0x0001e80000100800 */
[----:B-1----:R-:W4:Y:S04]  /*57c0*/  LDL.LU R226, [R1+0xbc] ;  /* 0x0000bc0001e27983 */ /* 0x002f280000300800 */
[----:B------:R1:W-:Y:S04]  /*57d0*/  STL [R1+0xb0], R2 ;  /* 0x0000b00201007387 */ /* 0x0003e80000100800 */
[----:B--2---:R-:W2:Y:S04]  /*57e0*/  LDL.LU R225, [R1+0xc0] ;  /* 0x0000c00001e17983 */ /* 0x004ea80000300800 */
[----:B------:R1:W-:Y:S04]  /*57f0*/  STL [R1+0xb4], R0 ;  /* 0x0000b40001007387 */ /* 0x0003e80000100800 */
[----:B---3--:R-:W3:Y:S04]  /*5800*/  LDL.LU R224, [R1+0xc4] ;  /* 0x0000c40001e07983 */ /* 0x008ee80000300800 */
[----:B----4-:R-:W4:Y:S04]  /*5810*/  LDL.LU R223, [R1+0xc8] ;  /* 0x0000c80001df7983 */ /* 0x010f280000300800 */
        /* <DEDUP_REMOVED lines=9> */
[----:B0-----:R-:W4:Y:S04]  /*58b0*/  LDL.LU R3, [R1+0xf0] ;  /* 0x0000f00001037983 */ /* 0x001f280000300800 */
[----:B-1----:R-:W4:Y:S04]  /*58c0*/  LDL.LU R2, [R1+0xf4] ;  /* 0x0000f40001027983 */ /* 0x002f280000300800 */
[----:B------:R-:W4:Y:S01]  /*58d0*/  LDL.LU R0, [R1+0xf8] ;  /* 0x0000f80001007983 */ /* 0x000f220000300800 */
[----:B------:R-:W-:-:S01]  /*58e0*/  FADD R227, R97, R227 ;  /* 0x000000e361e37221 */ /* 0x000fc20000000000 */
[----:B------:R-:W-:-:S04]  /*58f0*/  FADD R226, R98, R226 ;  /* 0x000000e262e27221 */ /* 0x000fc80000000000 */
[----:B------:R0:W-:Y:S01]  /*5900*/  STL [R1+0xb8], R227 ;  /* 0x0000b8e301007387 */ /* 0x0001e20000100800 */
[----:B--2---:R-:W-:-:S03]  /*5910*/  FADD R225, R99, R225 ;  /* 0x000000e163e17221 */ /* 0x004fc60000000000 */
        /* <DEDUP_REMOVED lines=253> */
[----:B------:R-:W-:Y:S01]  /*68f0*/  STL [R1+0x20c], R227 ;  /* 0x00020ce301007387 */ /* 0x000fe20000100800 */
[----:B--2---:R-:W-:-:S03]  /*6900*/  FADD R225, R56, R225 ;  /* 0x000000e138e17221 */ /* 0x004fc60000000000 */
[----:B------:R-:W-:Y:S01]  /*6910*/  STL [R1+0x210], R226 ;  /* 0x000210e201007387 */ /* 0x000fe20000100800 */
[----:B---3--:R-:W-:-:S03]  /*6920*/  FADD R224, R57, R224 ;  /* 0x000000e039e07221 */ /* 0x008fc60000000000 */
[----:B------:R-:W-:Y:S01]  /*6930*/  STL [R1+0x214], R225 ;  /* 0x000214e101007387 */ /* 0x000fe20000100800 */
[----:B----4-:R-:W-:-:S03]  /*6940*/  FADD R223, R58, R223 ;  /* 0x000000df3adf7221 */ /* 0x010fc60000000000 */
[----:B------:R-:W-:Y:S01]  /*6950*/  STL [R1+0x218], R224 ;  /* 0x000218e001007387 */ /* 0x000fe20000100800 */
[----:B------:R-:W-:-:S03]  /*6960*/  FADD R222, R59, R222 ;  /* 0x000000de3bde7221 */ /* 0x000fc60000000000 */
        /* <DEDUP_REMOVED lines=23> */
[----:B------:R-:W4:Y:S04]  /*6ae0*/  LDL.LU R219, [R1+0x254] ;  /* 0x0002540001db7983 */ /* 0x000f280000300800 */
[----:B------:R0:W-:Y:S04]  /*6af0*/  STL [R1+0x248], R2 ;  /* 0x0002480201007387 */ /* 0x0001e80000100800 */
[----:B------:R-:W4:Y:S04]  /*6b00*/  LDL.LU R220, [R1+0x258] ;  /* 0x0002580001dc7983 */ /* 0x000f280000300800 */
[----:B------:R0:W-:Y:S04]  /*6b10*/  STL [R1+0x24c], R0 ;  /* 0x00024c0001007387 */ /* 0x0001e80000100800 */
        /* <DEDUP_REMOVED lines=8> */
[----:B--2---:R-:W2:Y:S04]  /*6ba0*/  LDL.LU R6, [R1+0x27c] ;  /* 0x00027c0001067983 */ /* 0x004ea80000300800 */
[----:B---3--:R-:W3:Y:S04]  /*6bb0*/  LDL.LU R5, [R1+0x280] ;  /* 0x0002800001057983 */ /* 0x008ee80000300800 */
[----:B----4-:R-:W4:Y:S04]  /*6bc0*/  LDL.LU R4, [R1+0x284] ;  /* 0x0002840001047983 */ /* 0x010f280000300800 */
[----:B0-----:R-:W4:Y:S04]  /*6bd0*/  LDL.LU R3, [R1+0x288] ;  /* 0x0002880001037983 */ /* 0x001f280000300800 */
[----:B------:R-:W4:Y:S04]  /*6be0*/  LDL.LU R2, [R1+0x28c] ;  /* 0x00028c0001027983 */ /* 0x000f280000300800 */
[----:B------:R-:W4:Y:S01]  /*6bf0*/  LDL.LU R0, [R1+0x290] ;  /* 0x0002900001007983 */ /* 0x000f220000300800 */
[----:B------:R-:W-:-:S05]  /*6c00*/  FADD R218, R71, R218 ;  /* 0x000000da47da7221 */ /* 0x000fca0000000000 */
[----:B------:R0:W-:Y:S01]  /*6c10*/  STL [R1+0x250], R218 ;  /* 0x000250da01007387 */ /* 0x0001e20000100800 */
[----:B------:R-:W-:-:S03]  /*6c20*/  FADD R219, R72, R219 ;  /* 0x000000db48db7221 */ /* 0x000fc60000000000 */
[----:B0-----:R1:W5:Y:S01]  /*6c30*/  LDL.LU R218, [R1+0x2e4] ;  /* 0x0002e40001da7983 */ /* 0x0013620000300800 */
[----:B------:R-:W-:-:S03]  /*6c40*/  FADD R220, R73, R220 ;  /* 0x000000dc49dc7221 */ /* 0x000fc60000000000 */
[----:B------:R0:W-:Y:S01]  /*6c50*/  STL [R1+0x254], R219 ;  /* 0x000254db01007387 */ /* 0x0001e20000100800 */
[----:B------:R-:W-:-:S01]  /*6c60*/  FADD R221, R74, R221 ;  /* 0x000000dd4add7221 */ /* 0x000fc20000000000 */
[----:B------:R-:W-:Y:S02]  /*6c70*/  FADD R222, R75, R222 ;  /* 0x000000de4bde7221 */ /* 0x000fe40000000000 */
[----:B0-----:R1:W5:Y:S01]  /*6c80*/  LDL.LU R219, [R1+0x2e0] ;  /* 0x0002e00001db7983 */ /* 0x0013620000300800 */
[----:B------:R-:W-:-:S03]  /*6c90*/  FADD R223, R76, R223 ;  /* 0x000000df4cdf7221 */ /* 0x000fc60000000000 */
[----:B------:R0:W-:Y:S01]  /*6ca0*/  STL [R1+0x258], R220 ;  /* 0x000258dc01007387 */ /* 0x0001e20000100800 */
[----:B------:R-:W-:-:S03]  /*6cb0*/  FADD R224, R77, R224 ;  /* 0x000000e04de07221 */ /* 0x000fc60000000000 */
[----:B0-----:R1:W5:Y:S01]  /*6cc0*/  LDL.LU R220, [R1+0x2dc] ;  /* 0x0002dc0001dc7983 */ /* 0x0013620000300800 */
[----:B------:R-:W-:-:S03]  /*6cd0*/  FADD R225, R78, R225 ;  /* 0x000000e14ee17221 */ /* 0x000fc60000000000 */
[----:B------:R0:W-:Y:S01]  /*6ce0*/  STL [R1+0x25c], R221 ;  /* 0x00025cdd01007387 */ /* 0x0001e20000100800 */
[----:B------:R-:W-:-:S01]  /*6cf0*/  FADD R226, R79, R226 ;  /* 0x000000e24fe27221 */ /* 0x000fc20000000000 */
[----:B------:R-:W-:Y:S02]  /*6d00*/  FADD R227, R80, R227 ;  /* 0x000000e350e37221 */ /* 0x000fe40000000000 */
[----:B0-----:R1:W5:Y:S04]  /*6d10*/  LDL.LU R221, [R1+0x2d8] ;  /* 0x0002d80001dd7983 */ /* 0x0013680000300800 */
[----:B------:R0:W-:Y:S01]  /*6d20*/  STL [R1+0x260], R222 ;  /* 0x000260de01007387 */ /* 0x0001e20000100800 */
[----:B------:R-:W-:-:S01]  /*6d30*/  FADD R7, R81, R7 ;  /* 0x0000000751077221 */ /* 0x000fc20000000000 */
[----:B--2---:R-:W-:-:S02]  /*6d40*/  FADD R6, R82, R6 ;  /* 0x0000000652067221 */ /* 0x004fc40000000000 */
[----:B0-----:R1:W5:Y:S04]  /*6d50*/  LDL.LU R222, [R1+0x2d4] ;  /* 0x0002d40001de7983 */ /* 0x0013680000300800 */
[----:B------:R0:W-:Y:S01]  /*6d60*/  STL [R1+0x264], R223 ;  /* 0x000264df01007387 */ /* 0x0001e20000100800 */
[----:B---3--:R-:W-:-:S03]  /*6d70*/  FADD R5, R83, R5 ;  /* 0x0000000553057221 */ /* 0x008fc60000000000 */
[----:B0-----:R1:W5:Y:S04]  /*6d80*/  LDL.LU R223, [R1+0x2d0] ;  /* 0x0002d00001df7983 */ /* 0x0013680000300800 */
[----:B------:R0:W-:Y:S01]  /*6d90*/  STL [R1+0x268], R224 ;  /* 0x000268e001007387 */ /* 0x0001e20000100800 */
[----:B----4-:R-:W-:-:S03]  /*6da0*/  FADD R4, R84, R4 ;  /* 0x0000000454047221 */ /* 0x010fc60000000000 */
[----:B0-----:R1:W5:Y:S04]  /*6db0*/  LDL.LU R224, [R1+0x2cc] ;  /* 0x0002cc0001e07983 */ /* 0x0013680000300800 */
[----:B------:R0:W-:Y:S01]  /*6dc0*/  STL [R1+0x26c], R225 ;  /* 0x00026ce101007387 */ /* 0x0001e20000100800 */
[----:B------:R-:W-:-:S03]  /*6dd0*/  FADD R3, R85, R3 ;  /* 0x0000000355037221 */ /* 0x000fc60000000000 */
[----:B0-----:R1:W5:Y:S04]  /*6de0*/  LDL.LU R225, [R1+0x2c8] ;  /* 0x0002c80001e17983 */ /* 0x0013680000300800 */
[----:B------:R0:W-:Y:S01]  /*6df0*/  STL [R1+0x270], R226 ;  /* 0x000270e201007387 */ /* 0x0001e20000100800 */
[----:B------:R-:W-:-:S03]  /*6e00*/  FADD R2, R86, R2 ;  /* 0x0000000256027221 */ /* 0x000fc60000000000 */
[----:B0-----:R1:W5:Y:S04]  /*6e10*/  LDL.LU R226, [R1+0x2c4] ;  /* 0x0002c40001e27983 */ /* 0x0013680000300800 */
[----:B------:R0:W-:Y:S01]  /*6e20*/  STL [R1+0x274], R227 ;  /* 0x000274e301007387 */ /* 0x0001e20000100800 */
[----:B------:R-:W-:-:S03]  /*6e30*/  FADD R0, R0, R87 ;  /* 0x0000005700007221 */ /* 0x000fc60000000000 */
[----:B0-----:R1:W5:Y:S04]  /*6e40*/  LDL.LU R227, [R1+0x2c0] ;  /* 0x0002c00001e37983 */ /* 0x0013680000300800 */
[----:B------:R0:W-:Y:S04]  /*6e50*/  STL [R1+0x278], R7 ;  /* 0x0002780701007387 */ /* 0x0001e80000100800 */
        /* <DEDUP_REMOVED lines=12> */
[----:B0-----:R1:W5:Y:S01]  /*6f20*/  LDL.LU R0, [R1+0x2a4] ;  /* 0x0002a40001007983 */ /* 0x0013620000300800 */
[----:B------:R-:W-:-:S05]  /*6f30*/  UMOV UR6, URZ ;  /* 0x0000003f00067c82 */ /* 0x000fca0008000000 */
.L_x_25:
[----:B------:R-:W-:Y:S05]  /*6f40*/  @!P1 BRA `(.L_x_26) ;  /* 0x0000000000049947 */ /* 0x000fea0003800000 */
[----:B------:R-:W-:Y:S01]  /*6f50*/  BPT.TRAP 0x1 ;  /* 0x000000040000795c */ /* 0x000fe20000300000 */
.L_x_26:
[----:B------:R-:W-:Y:S02]  /*6f60*/  UISETP.GT.U32.AND UP0, UPT, UR13, 0x1, UPT ;  /* 0x000000010d00788c */ /* 0x000fe4000bf04070 */
[----:B------:R-:W-:-:S04]  /*6f70*/  ULEA UR8, UR24, UR11, 0x3 ;  /* 0x0000000b18087291 */ /* 0x000fc8000f8e183f */
[----:B------:R-:W-:Y:S01]  /*6f80*/  UIADD3 UR8, UR8, 0x70, URZ ;  /* 0x0000007008087890 */ /* 0x000fe2000fffe03f */
[----:B------:R-:W-:-:S03]  /*6f90*/  PLOP3.LUT P0, PT, PT, PT, UP0, 0x80, 0x0 ;  /* 0x000000000000781c */ /* 0x000fc60003f0f008 */
[----:B------:R-:W-:-:S09]  /*6fa0*/  UPRMT UR8, URZ, 0x654, UR8 ;  /* 0x000006543f087896 */ /* 0x000fd20008000008 */
[----:B------:R-:W-:Y:S01]  /*6fb0*/  SYNCS.ARRIVE.TRANS64.RED.A1T0 RZ, [UR8], RZ ;  /* 0x000000ffffff79a7 */ /* 0x000fe20008100408 */
[----:B------:R-:W-:Y:S05]  /*6fc0*/  @P0 BRA `(.L_x_27) ;  /* 0x0000000000040947 */ /* 0x000fea0003800000 */
[----:B------:R-:W-:Y:S01]  /*6fd0*/  BPT.TRAP 0x1 ;  /* 0x000000040000795c */ /* 0x000fe20000300000 */
.L_x_27:
[----:B------:R-:W-:Y:S01]  /*6fe0*/  UIADD3 UR23, UR23, 0x1, URZ ;  /* 0x0000000117177890 */ /* 0x000fe2000fffe03f */
[C---:B------:R-:W-:Y:S01]  /*6ff0*/  ISETP.GT.AND P0, PT, R228.reuse, 0x1, PT ;  /* 0x00000001e400780c */ /* 0x040fe20003f04270 */
[----:B------:R-:W-:Y:S01]  /*7000*/  UIADD3 UR24, UR24, 0x1, URZ ;  /* 0x0000000118187890 */ /* 0x000fe2000fffe03f */
[----:B------:R-:W-:Y:S01]  /*7010*/  VIADD R228, R228, 0xffffffff ;  /* 0xffffffffe4e47836 */ /* 0x000fe20000000000 */
[----:B------:R-:W-:Y:S02]  /*7020*/  UISETP.NE.AND UP0, UPT, UR23, 0xe, UPT ;  /* 0x0000000e1700788c */ /* 0x000fe4000bf05270 */
[----:B------:R-:W-:Y:S02]  /*7030*/  UISETP.NE.AND UP1, UPT, UR24, 0xe, UPT ;  /* 0x0000000e1800788c */ /* 0x000fe4000bf25270 */
[----:B------:R-:W-:Y:S02]  /*7040*/  USEL UR8, URZ, 0x1, UP0 ;  /* 0x000000013f087887 */ /* 0x000fe40008000000 */
[----:B------:R-:W-:-:S02]  /*7050*/  USEL UR23, UR23, URZ, UP0 ;  /* 0x0000003f17177287 */ /* 0x000fc40008000000 */
[----:B------:R-:W-:Y:S02]  /*7060*/  USEL UR24, UR24, URZ, UP1 ;  /* 0x0000003f18187287 */ /* 0x000fe40008800000 */
[----:B-----5:R-:W-:Y:S01]  /*7070*/  LOP3.LUT R227, R227, UR8, RZ, 0x3c, !PT ;  /* 0x00000008e3e37c12 */ /* 0x020fe2000f8e3cff */
[----:B------:R-:W-:Y:S01]  /*7080*/  UMOV UR8, 0x1 ;  /* 0x0000000100087882 */ /* 0x000fe20000000000 */
[----:B------:R-:W-:Y:S08]  /*7090*/  @P0 BRA `(.L_x_28) ;  /* 0xffffffd800480947 */ /* 0x000ff0000383ffff */
.L_x_20:
[----:B------:R-:W-:-:S04]  /*70a0*/  UISETP.NE.AND UP0, UPT, UR6, URZ, UPT ;  /* 0x0000003f0600728c */ /* 0x000fc8000bf05270 */
[----:B------:R-:W-:-:S06]  /*70b0*/  USEL UR6, URZ, 0x1, !UP0 ;  /* 0x000000013f067887 */ /* 0x000fcc000c000000 */
[----:B------:R-:W-:-:S13]  /*70c0*/  ISETP.NE.AND P0, PT, RZ, UR6, PT ;  /* 0x00000006ff007c0c */ /* 0x000fda000bf05270 */
[----:B------:R-:W-:Y:S05]  /*70d0*/  @!P0 BRA `(.L_x_29) ;  /* 0x0000002400208947 */ /* 0x000fea0003800000 */
[----:B------:R-:W2:Y:S04]  /*70e0*/  LDL.LU R227, [R1+0x280] ;  /* 0x0002800001e37983 */ /* 0x000ea80000300800 */
[----:B------:R-:W-:Y:S04]  /*70f0*/  STL [R1+0x2bc], R7 ;  /* 0x0002bc0701007387 */ /* 0x000fe80000100800 */
[----:B------:R-:W-:Y:S04]  /*7100*/  STL [R1+0x2b8], R6 ;  /* 0x0002b80601007387 */ /* 0x000fe80000100800 */
[----:B------:R0:W-:Y:S01]  /*7110*/  STL [R1+0x2b4], R5 ;  /* 0x0002b40501007387 */ /* 0x0001e20000100800 */
[----:B------:R-:W-:-:S02]  /*7120*/  WARPGROUP.DEPBAR.LE gsb0, 0x0 ;  /* 0x00008000000079c5 */ /* 0x000fc40000010000 */
[----:B------:R-:W-:Y:S01]  /*7130*/  FADD R226, R152, R226 ;  /* 0x000000e298e27221 */ /* 0x000fe20000000000 */
[----:B0-----:R-:W3:Y:S04]  /*7140*/  LDL.LU R5, [R1+0x27c] ;  /* 0x00027c0001057983 */ /* 0x001ee80000300800 */
[----:B------:R-:W4:Y:S04]  /*7150*/  LDL.LU R6, [R1+0x278] ;  /* 0x0002780001067983 */ /* 0x000f280000300800 */
[----:B------:R-:W3:Y:S04]  /*7160*/  LDL.LU R7, [R1+0x274] ;  /* 0x0002740001077983 */ /* 0x000ee80000300800 */
[----:B------:R0:W-:Y:S01]  /*7170*/  STL [R1+0x2b0], R4 ;  /* 0x0002b00401007387 */ /* 0x0001e20000100800 */
[----:B------:R-:W-:Y:S01]  /*7180*/  FADD R225, R153, R225 ;  /* 0x000000e199e17221 */ /* 0x000fe20000000000 */
[----:B------:R-:W-:-:S02]  /*7190*/  FADD R224, R154, R224 ;  /* 0x000000e09ae07221 */ /* 0x000fc40000000000 */
[----:B0-----:R-:W2:Y:S04]  /*71a0*/  LDL.LU R4, [R1+0x64] ;  /* 0x0000640001047983 */ /* 0x001ea80000300800 */
[----:B------:R0:W-:Y:S01]  /*71b0*/  STL [R1+0x2ac], R3 ;  /* 0x0002ac0301007387 */ /* 0x0001e20000100800 */
[----:B------:R-:W-:Y:S01]  /*71c0*/  FADD R223, R155, R223 ;  /* 0x000000df9bdf7221 */ /* 0x000fe20000000000 */
[----:B------:R-:W-:Y:S02]  /*71d0*/  FADD R222, R156, R222 ;  /* 0x000000de9cde7221 */ /* 0x000fe40000000000 */
[----:B0-----:R-:W4:Y:S04]  /*71e0*/  LDL.LU R3, [R1+0x60] ;  /* 0x0000600001037983 */ /* 0x001f280000300800 */
[----:B------:R0:W-:Y:S01]  /*71f0*/  STL [R1+0x2a8], R2 ;  /* 0x0002a80201007387 */ /* 0x0001e20000100800 */
[----:B------:R-:W-:-:S03]  /*7200*/  FADD R221, R157, R221 ;  /* 0x000000dd9ddd7221 */ /* 0x000fc60000000000 */
[----:B0-----:R-:W3:Y:S04]  /*7210*/  LDL.LU R2, [R1+0x5c] ;  /* 0x00005c0001027983 */ /* 0x001ee80000300800 */
[----:B------:R0:W-:Y:S01]  /*7220*/  STL [R1+0x2a4], R0 ;  /* 0x0002a40001007387 */ /* 0x0001e20000100800 */
[----:B------:R-:W-:-:S03]  /*7230*/  FADD R220, R158, R220 ;  /* 0x000000dc9edc7221 */ /* 0x000fc60000000000 */
[----:B0-----:R-:W2:Y:S04]  /*7240*/  LDL.LU R0, [R1+0x58] ;  /* 0x0000580001007983 */ /* 0x001ea80000300800 */
[----:B------:R0:W-:Y:S01]  /*7250*/  STL [R1+0x2c0], R226 ;  /* 0x0002c0e201007387 */ /* 0x0001e20000100800 */
[----:B------:R-:W-:-:S03]  /*7260*/  FADD R219, R159, R219 ;  /* 0x000000db9fdb7221 */ /* 0x000fc60000000000 */
[----:B0-----:R-:W4:Y:S04]  /*7270*/  LDL.LU R226, [R1+0x54] ;  /* 0x0000540001e27983 */ /* 0x001f280000300800 */
        /* <DEDUP_REMOVED lines=42> */
[----:B------:R0:W-:Y:S04]  /*7520*/  STL [R1+0x2fc], R19 ;  /* 0x0002fc1301007387 */ /* 0x0001e80000100800 */
        /* <DEDUP_REMOVED lines=12> */
[----:B0-----:R-:W4:Y:S01]  /*75f0*/  LDL.LU R13, [R1] ;  /* 0x00000000010d7983 */ /* 0x001f220000300800 */
[----:B------:R-:W-:Y:S01]  /*7600*/  FADD R12, R174, R12 ;  /* 0x0000000cae0c7221 */ /* 0x000fe20000000000 */
[----:B--2---:R-:W-:Y:S01]  /*7610*/  FADD R0, R201, R0 ;  /* 0x00000000c9007221 */ /* 0x004fe20000000000 */
[----:B---3--:R-:W-:Y:S01]  /*7620*/  FADD R2, R202, R2 ;  /* 0x00000002ca027221 */ /* 0x008fe20000000000 */
[----:B----4-:R-:W-:Y:S01]  /*7630*/  FADD R3, R203, R3 ;  /* 0x00000003cb037221 */ /* 0x010fe20000000000 */
[----:B------:R-:W-:Y:S01]  /*7640*/  FADD R4, R204, R4 ;  /* 0x00000004cc047221 */ /* 0x000fe20000000000 */
[----:B------:R0:W-:Y:S01]  /*7650*/  STL [R1+0x318], R12 ;  /* 0x0003180c01007387 */ /* 0x0001e20000100800 */
[----:B------:R-:W-:Y:S01]  /*7660*/  FADD R226, R200, R226 ;  /* 0x000000e2c8e27221 */ /* 0x000fe20000000000 */
        /* <DEDUP_REMOVED lines=24> */
[----:B------:R-:W-:-:S05]  /*77f0*/  FADD R13, R179, R13 ;  /* 0x0000000db30d7221 */ /* 0x000fca0000000000 */
[----:B------:R2:W-:Y:S04]  /*7800*/  STL [R1], R13 ;  /* 0x0000000d01007387 */ /* 0x0005e80000100800 */
[----:B------:R3:W-:Y:S04]  /*7810*/  STL [R1+0x4], R14 ;  /* 0x0000040e01007387 */ /* 0x0007e80000100800 */
        /* <DEDUP_REMOVED lines=21> */
[----:B0-----:R-:W4:Y:S04]  /*7970*/  LDL.LU R12, [R1+0x68] ;  /* 0x00006800010c7983 */ /* 0x001f280000300800 */
[----:B------:R0:W-:Y:S04]  /*7980*/  STL [R1+0x5c], R2 ;  /* 0x00005c0201007387 */ /* 0x0001e80000100800 */
[----:B--2---:R-:W2:Y:S04]  /*7990*/  LDL.LU R13, [R1+0x6c] ;  /* 0x00006c00010d7983 */ /* 0x004ea80000300800 */
[----:B------:R0:W-:Y:S04]  /*79a0*/  STL [R1+0x60], R3 ;  /* 0x0000600301007387 */ /* 0x0001e80000100800 */
[----:B---3--:R-:W3:Y:S04]  /*79b0*/  LDL.LU R14, [R1+0x70] ;  /* 0x00007000010e7983 */ /* 0x008ee80000300800 */
[----:B------:R0:W-:Y:S04]  /*79c0*/  STL [R1+0x64], R4 ;  /* 0x0000640401007387 */ /* 0x0001e80000100800 */
[----:B----4-:R-:W4:Y:S04]  /*79d0*/  LDL.LU R15, [R1+0x74] ;  /* 0x00007400010f7983 */ /* 0x010f280000300800 */
[----:B-1----:R-:W4:Y:S04]  /*79e0*/  LDL.LU R16, [R1+0x78] ;  /* 0x0000780001107983 */ /* 0x002f280000300800 */
        /* <DEDUP_REMOVED lines=20> */
[----:B------:R-:W4:Y:S04]  /*7b30*/  LDL.LU R3, [R1+0xcc] ;  /* 0x0000cc0001037983 */ /* 0x000f280000300800 */
[----:B------:R-:W4:Y:S01]  /*7b40*/  LDL.LU R4, [R1+0xd0] ;  /* 0x0000d00001047983 */ /* 0x000f220000300800 */
[----:B------:R-:W-:-:S05]  /*7b50*/  FADD R12, R205, R12 ;  /* 0x0000000ccd0c7221 */ /* 0x000fca0000000000 */
[----:B------:R0:W-:Y:S01]  /*7b60*/  STL [R1+0x68], R12 ;  /* 0x0000680c01007387 */ /* 0x0001e20000100800 */
[----:B--2---:R-:W-:-:S05]  /*7b70*/  FADD R13, R206, R13 ;  /* 0x0000000dce0d7221 */ /* 0x004fca0000000000 */
[----:B------:R1:W-:Y:S01]  /*7b80*/  STL [R1+0x6c], R13 ;  /* 0x00006c0d01007387 */ /* 0x0003e20000100800 */
[----:B---3--:R-:W-:-:S05]  /*7b90*/  FADD R14, R207, R14 ;  /* 0x0000000ecf0e7221 */ /* 0x008fca0000000000 */
[----:B------:R2:W-:Y:S01]  /*7ba0*/  STL [R1+0x70], R14 ;  /* 0x0000700e01007387 */ /* 0x0005e20000100800 */
[----:B----4-:R-:W-:Y:S01]  /*7bb0*/  FADD R15, R208, R15 ;  /* 0x0000000fd00f7221 */ /* 0x010fe20000000000 */
[----:B------:R-:W-:-:S04]  /*7bc0*/  FADD R16, R209, R16 ;  /* 0x00000010d1107221 */ /* 0x000fc80000000000 */
        /* <DEDUP_REMOVED lines=73> */
[----:B------:R-:W-:Y:S01]  /*8060*/  FADD R12, R104, R12 ;  /* 0x0000000c680c7221 */ /* 0x000fe20000000000 */
        /* <DEDUP_REMOVED lines=209> */
[----:B------:R-:W-:Y:S01]  /*8d80*/  STL [R1+0x208], R0 ;  /* 0x0002080001007387 */ /* 0x000fe20000100800 */
[----:B------:R-:W-:-:S03]  /*8d90*/  FADD R3, R55, R3 ;  /* 0x0000000337037221 */ /* 0x000fc60000000000 */
[----:B0-----:R-:W4:Y:S01]  /*8da0*/  LDL.LU R12, [R1+0x218] ;  /* 0x00021800010c7983 */ /* 0x001f220000300800 */
[----:B------:R-:W-:-:S03]  /*8db0*/  FADD R4, R56, R4 ;  /* 0x0000000438047221 */ /* 0x000fc60000000000 */
[----:B------:R-:W-:Y:S04]  /*8dc0*/  STL [R1+0x20c], R2 ;  /* 0x00020c0201007387 */ /* 0x000fe80000100800 */
        /* <DEDUP_REMOVED lines=24> */
[----:B0-----:R-:W4:Y:S01]  /*8f50*/  LDL.LU R3, [R1+0x284] ;  /* 0x0002840001037983 */ /* 0x001f220000300800 */
[----:B-1----:R-:W-:-:S03]  /*8f60*/  IMAD.MOV.U32 R4, RZ, RZ, R227 ;  /* 0x000000ffff047224 */ /* 0x002fc600078e00e3 */
[----:B------:R-:W4:Y:S04]  /*8f70*/  LDL.LU R2, [R1+0x288] ;  /* 0x0002880001027983 */ /* 0x000f280000300800 */
[----:B------:R-:W4:Y:S04]  /*8f80*/  LDL.LU R0, [R1+0x28c] ;  /* 0x00028c0001007983 */ /* 0x000f280000300800 */
[----:B------:R-:W4:Y:S01]  /*8f90*/  LDL.LU R227, [R1+0x290] ;  /* 0x0002900001e37983 */ /* 0x000f220000300800 */
[----:B------:R-:W-:Y:S01]  /*8fa0*/  FADD R7, R80, R7 ;  /* 0x0000000750077221 */ /* 0x000fe20000000000 */
[----:B------:R-:W-:Y:S01]  /*8fb0*/  FADD R6, R81, R6 ;  /* 0x0000000651067221 */ /* 0x000fe20000000000 */
[----:B------:R-:W-:Y:S01]  /*8fc0*/  FADD R5, R82, R5 ;  /* 0x0000000552057221 */ /* 0x000fe20000000000 */
[----:B------:R-:W-:Y:S01]  /*8fd0*/  FADD R4, R83, R4 ;  /* 0x0000000453047221 */ /* 0x000fe20000000000 */
[----:B------:R-:W-:-:S05]  /*8fe0*/  FADD R12, R57, R12 ;  /* 0x0000000c390c7221 */ /* 0x000fca0000000000 */
[----:B------:R0:W-:Y:S01]  /*8ff0*/  STL [R1+0x218], R12 ;  /* 0x0002180c01007387 */ /* 0x0001e20000100800 */
[----:B------:R-:W-:-:S03]  /*9000*/  FADD R13, R58, R13 ;  /* 0x0000000d3a0d7221 */ /* 0x000fc60000000000 */
[----:B0-----:R0:W5:Y:S01]  /*9010*/  LDL.LU R12, [R1+0x318] ;  /* 0x00031800010c7983 */ /* 0x0011620000300800 */
[----:B--2---:R-:W-:-:S03]  /*9020*/  FADD R14, R59, R14 ;  /* 0x0000000e3b0e7221 */ /* 0x004fc60000000000 */
[----:B------:R1:W-:Y:S01]  /*9030*/  STL [R1+0x21c], R13 ;  /* 0x00021c0d01007387 */ /* 0x0003e20000100800 */
[----:B---3--:R-:W-:Y:S01]  /*9040*/  FADD R15, R60, R15 ;  /* 0x0000000f3c0f7221 */ /* 0x008fe20000000000 */
[----:B----4-:R-:W-:Y:S02]  /*9050*/  FADD R16, R61, R16 ;  /* 0x000000103d107221 */ /* 0x010fe40000000000 */
[----:B-1----:R0:W5:Y:S01]  /*9060*/  LDL.LU R13, [R1+0x314] ;  /* 0x00031400010d7983 */ /* 0x0021620000300800 */
[----:B------:R-:W-:-:S03]  /*9070*/  FADD R17, R62, R17 ;  /* 0x000000113e117221 */ /* 0x000fc60000000000 */
[----:B------:R1:W-:Y:S01]  /*9080*/  STL [R1+0x220], R14 ;  /* 0x0002200e01007387 */ /* 0x0003e20000100800 */
[----:B------:R-:W-:-:S03]  /*9090*/  FADD R18, R63, R18 ;  /* 0x000000123f127221 */ /* 0x000fc60000000000 */
[----:B-1----:R0:W5:Y:S01]  /*90a0*/  LDL.LU R14, [R1+0x310] ;  /* 0x00031000010e7983 */ /* 0x0021620000300800 */
[----:B------:R-:W-:-:S03]  /*90b0*/  FADD R19, R64, R19 ;  /* 0x0000001340137221 */ /* 0x000fc60000000000 */
[----:B------:R1:W-:Y:S01]  /*90c0*/  STL [R1+0x224], R15 ;  /* 0x0002240f01007387 */ /* 0x0003e20000100800 */
[----:B------:R-:W-:Y:S01]  /*90d0*/  FADD R20, R65, R20 ;  /* 0x0000001441147221 */ /* 0x000fe20000000000 */
[----:B------:R-:W-:Y:S02]  /*90e0*/  FADD R21, R66, R21 ;  /* 0x0000001542157221 */ /* 0x000fe40000000000 */
[----:B-1----:R0:W5:Y:S04]  /*90f0*/  LDL.LU R15, [R1+0x30c] ;  /* 0x00030c00010f7983 */ /* 0x0021680000300800 */
[----:B------:R1:W-:Y:S01]  /*9100*/  STL [R1+0x228], R16 ;  /* 0x0002281001007387 */ /* 0x0003e20000100800 */
[----:B------:R-:W-:Y:S01]  /*9110*/  FADD R22, R67, R22 ;  /* 0x0000001643167221 */ /* 0x000fe20000000000 */
[----:B------:R-:W-:-:S02]  /*9120*/  FADD R23, R68, R23 ;  /* 0x0000001744177221 */ /* 0x000fc40000000000 */
[----:B-1----:R0:W5:Y:S04]  /*9130*/  LDL.LU R16, [R1+0x308] ;  /* 0x0003080001107983 */ /* 0x0021680000300800 */
[----:B------:R1:W-:Y:S01]  /*9140*/  STL [R1+0x22c], R17 ;  /* 0x00022c1101007387 */ /* 0x0003e20000100800 */
[----:B------:R-:W-:-:S03]  /*9150*/  FADD R216, R69, R216 ;  /* 0x000000d845d87221 */ /* 0x000fc60000000000 */
        /* <DEDUP_REMOVED lines=31> */
[----:B------:R1:W-:Y:S04]  /*9350*/  STL [R1+0x258], R220 ;  /* 0x000258dc01007387 */ /* 0x0003e80000100800 */
[----:B-1----:R0:W5:Y:S04]  /*9360*/  LDL.LU R220, [R1+0x2d8] ;  /* 0x0002d80001dc7983 */ /* 0x0021680000300800 */
[----:B------:R1:W-:Y:S04]  /*9370*/  STL [R1+0x25c], R221 ;  /* 0x00025cdd01007387 */ /* 0x0003e80000100800 */
[----:B-1----:R0:W5:Y:S04]  /*9380*/  LDL.LU R221, [R1+0x2d4] ;  /* 0x0002d40001dd7983 */ /* 0x0021680000300800 */
[----:B------:R1:W-:Y:S04]  /*9390*/  STL [R1+0x260], R222 ;  /* 0x000260de01007387 */ /* 0x0003e80000100800 */
[----:B-1----:R0:W5:Y:S04]  /*93a0*/  LDL.LU R222, [R1+0x2d0] ;  /* 0x0002d00001de7983 */ /* 0x0021680000300800 */
[----:B------:R1:W-:Y:S04]  /*93b0*/  STL [R1+0x264], R223 ;  /* 0x000264df01007387 */ /* 0x0003e80000100800 */
        /* <DEDUP_REMOVED lines=25> */
[----:B------:R0:W-:Y:S02]  /*9550*/  STL [R1+0x290], R227 ;  /* 0x000290e301007387 */ /* 0x0001e40000100800 */
.L_x_29:
[----:B------:R-:W-:Y:S02]  /*9560*/  WARPGROUP.DEPBAR.LE gsb0, 0x0 ;  /* 0x00008000000079c5 */ /* 0x000fe40000010000 */
[----:B------:R-:W1:Y:S02]  /*9570*/  LDC R24, c[0x0][0x28c] ;  /* 0x0000a300ff187b82 */ /* 0x000e640000000800 */
[----:B-1----:R-:W-:-:S13]  /*9580*/  ISETP.GE.AND P0, PT, R24, 0x1, PT ;  /* 0x000000011800780c */ /* 0x002fda0003f06270 */
[----:B------:R-:W-:Y:S05]  /*9590*/  @!P0 BRA `(.L_x_30) ;  /* 0x00000000004c8947 */ /* 0x000fea0003800000 */
[----:B------:R-:W-:-:S06]  /*95a0*/  UISETP.NE.AND UP0, UPT, UR22, 0x3, UPT ;  /* 0x000000031600788c */ /* 0x000fcc000bf05270 */
[----:B------:R-:W-:-:S13]  /*95b0*/  PLOP3.LUT P0, PT, PT, PT, UP0, 0x80, 0x0 ;  /* 0x000000000000781c */ /* 0x000fda0003f0f008 */
[----:B------:R-:W-:Y:S05]  /*95c0*/  @!P0 BRA `(.L_x_31) ;  /* 0x0000000000048947 */ /* 0x000fea0003800000 */
[----:B------:R-:W-:Y:S01]  /*95d0*/  BPT.TRAP 0x1 ;  /* 0x000000040000795c */ /* 0x000fe20000300000 */
.L_x_31:
[----:B------:R-:W-:-:S04]  /*95e0*/  UISETP.LT.AND UP0, UPT, UR9, 0x1, UPT ;  /* 0x000000010900788c */ /* 0x000fc8000bf01270 */
[----:B------:R-:W-:Y:S02]  /*95f0*/  USEL UR8, UR9, 0x1, UP0 ;  /* 0x0000000109087887 */ /* 0x000fe40008000000 */
[----:B------:R-:W-:Y:S02]  /*9600*/  UISETP.GT.U32.AND UP0, UPT, UR13, 0x1, UPT ;  /* 0x000000010d00788c */ /* 0x000fe4000bf04070 */
[----:B------:R-:W-:-:S04]  /*9610*/  UIADD3 UR8, UR5, UR9, -UR8 ;  /* 0x0000000905087290 */ /* 0x000fc8000fffe808 */
[----:B------:R-:W-:Y:S01]  /*9620*/  USHF.R.U32.HI UR6, URZ, 0x1, UR8 ;  /* 0x000000013f067899 */ /* 0x000fe20008011608 */
[----:B------:R-:W-:-:S03]  /*9630*/  PLOP3.LUT P0, PT, PT, PT, UP0, 0x80, 0x0 ;  /* 0x000000000000781c */ /* 0x000fc60003f0f008 */
[----:B------:R-:W-:-:S04]  /*9640*/  UIMAD.WIDE.U32 UR6, UR6, -0x6db6db6d, URZ ;  /* 0x92492493060678a5 */ /* 0x000fc8000f8e003f */
[----:B------:R-:W-:-:S04]  /*9650*/  USHF.R.U32.HI UR6, URZ, 0x2, UR7 ;  /* 0x000000023f067899 */ /* 0x000fc80008011607 */
[----:B------:R-:W-:-:S04]  /*9660*/  UIMAD UR8, UR6, -0xe, UR8 ;  /* 0xfffffff2060878a4 */ /* 0x000fc8000f8e0208 */
[----:B------:R-:W-:-:S04]  /*9670*/  ULEA UR8, UR8, UR11, 0x3 ;  /* 0x0000000b08087291 */ /* 0x000fc8000f8e183f */
[----:B------:R-:W-:-:S04]  /*9680*/  UIADD3 UR8, UR8, 0x70, URZ ;  /* 0x0000007008087890 */ /* 0x000fc8000fffe03f */
[----:B------:R-:W-:-:S09]  /*9690*/  UPRMT UR8, URZ, 0x654, UR8 ;  /* 0x000006543f087896 */ /* 0x000fd20008000008 */
[----:B------:R-:W-:Y:S01]  /*96a0*/  SYNCS.ARRIVE.TRANS64.RED.A1T0 RZ, [UR8], RZ ;  /* 0x000000ffffff79a7 */ /* 0x000fe20008100408 */
[----:B------:R-:W-:Y:S05]  /*96b0*/  @P0 BRA `(.L_x_30) ;  /* 0x0000000000040947 */ /* 0x000fea0003800000 */
[----:B------:R-:W-:Y:S01]  /*96c0*/  BPT.TRAP 0x1 ;  /* 0x000000040000795c */ /* 0x000fe20000300000 */
.L_x_30:
[----:B-----5:R1:W-:Y:S01]  /*96d0*/  STL [R1+0x2a8], R2 ;  /* 0x0002a80201007387 */ /* 0x0203e20000100800 */
[----:B------:R-:W2:Y:S01]  /*96e0*/  LDC R29, c[0x0][0x288] ;  /* 0x0000a200ff1d7b82 */ /* 0x000ea20000000800 */
[----:B------:R-:W-:Y:S02]  /*96f0*/  UISETP.GE.U32.AND UP1, UPT, UR9, 0xe, UPT ;  /* 0x0000000e0900788c */ /* 0x000fe4000bf26070 */
[----:B------:R-:W-:Y:S02]  /*9700*/  UIADD3 UR5, UR9, UR5, URZ ;  /* 0x0000000509057290 */ /* 0x000fe4000fffe03f */
[----:B------:R-:W-:Y:S01]  /*9710*/  USHF.R.S32.HI UR11, URZ, 0x1f, UR10 ;  /* 0x0000001f3f0b7899 */ /* 0x000fe2000801140a */
[----:B------:R-:W-:Y:S01]  /*9720*/  ULDC.64 UR16, c[0x0][0x5d0] ;  /* 0x0001740000107ab9 */ /* 0x000fe20000000a00 */
[----:B------:R-:W-:Y:S01]  /*9730*/  ULDC UR12, c[0x0][0x284] ;  /* 0x0000a100000c7ab9 */ /* 0x000fe20000000800 */
[----:B-1----:R-:W3:Y:S04]  /*9740*/  LDL.LU R2, [R1+0x29c] ;  /* 0x00029c0001027983 */ /* 0x002ee80000300800 */
[----:B------:R1:W-:Y:S04]  /*9750*/  STL [R1+0x2a4], R0 ;  /* 0x0002a40001007387 */ /* 0x0003e80000100800 */
[----:B0-----:R-:W4:Y:S01]  /*9760*/  LDL.LU R227, [R1+0x298] ;  /* 0x0002980001e37983 */ /* 0x001f220000300800 */
[----:B-1----:R-:W0:Y:S02]  /*9770*/  S2R R0, SR_TID.X ;  /* 0x0000000000007919 */ /* 0x002e240000002100 */
[----:B0-----:R-:W-:-:S02]  /*9780*/  SHF.R.U32.HI R24, RZ, 0x2, R0 ;  /* 0x00000002ff187819 */ /* 0x001fc40000011600 */
[----:B------:R-:W-:Y:S02]  /*9790*/  SHF.R.U32.HI R27, RZ, 0x7, R0 ;  /* 0x00000007ff1b7819 */ /* 0x000fe40000011600 */
[----:B------:R-:W-:Y:S02]  /*97a0*/  LOP3.LUT R26, R0, 0x60, RZ, 0xc0, !PT ;  /* 0x00000060001a7812 */ /* 0x000fe400078ec0ff */
[----:B------:R-:W-:Y:S02]  /*97b0*/  LOP3.LUT R25, R24, 0x7, RZ, 0xc0, !PT ;  /* 0x0000000718197812 */ /* 0x000fe400078ec0ff */
[----:B------:R-:W-:Y:S02]  /*97c0*/  LOP3.LUT R24, R27, 0x1, RZ, 0xc0, !PT ;  /* 0x000000011b187812 */ /* 0x000fe400078ec0ff */
[----:B------:R-:W-:-:S03]  /*97d0*/  SHF.R.U32.HI R28, RZ, 0x1, R26 ;  /* 0x00000001ff1c7819 */ /* 0x000fc6000001161a */
[----:B------:R-:W-:Y:S01]  /*97e0*/  IMAD.SHL.U32 R26, R24, 0x40, RZ ;  /* 0x00000040181a7824 */ /* 0x000fe200078e00ff */
[----:B------:R-:W-:-:S04]  /*97f0*/  IADD3 R27, RZ, -R28, -R25 ;  /* 0x8000001cff1b7210 */ /* 0x000fc80007ffe819 */
[----:B------:R-:W-:Y:S01]  /*9800*/  LOP3.LUT R35, R26, 0x40, R25, 0xe2, !PT ;  /* 0x000000401a237812 */ /* 0x000fe200078ee219 */
[----:B------:R-:W-:Y:S01]  /*9810*/  IMAD R33, R24, -0x40, R27 ;  /* 0xffffffc018217824 */ /* 0x000fe200078e021b */
[C---:B------:R-:W-:Y:S01]  /*9820*/  LOP3.LUT R24, R0.reuse, 0x3, RZ, 0xc0, !PT ;  /* 0x0000000300187812 */ /* 0x040fe200078ec0ff */
[----:B------:R-:W-:Y:S02]  /*9830*/  IMAD.SHL.U32 R26, R0, 0x2, RZ ;  /* 0x00000002001a7824 */ /* 0x000fe400078e00ff */
[----:B---3--:R-:W-:Y:S02]  /*9840*/  IMAD.SHL.U32 R25, R2, 0x80, RZ ;  /* 0x0000008002197824 */ /* 0x008fe400078e00ff */
[----:B------:R0:W5:Y:S04]  /*9850*/  LDL.LU R2, [R1+0x2a8] ;  /* 0x0002a80001027983 */ /* 0x0001680000300800 */
[----:B------:R0:W5:Y:S01]  /*9860*/  LDL.LU R0, [R1+0x2a4] ;  /* 0x0002a40001007983 */ /* 0x0001620000300800 */
[----:B--2---:R-:W-:Y:S01]  /*9870*/  IMAD R24, R24, -0x2, R29 ;  /* 0xfffffffe18187824 */ /* 0x004fe200078e021d */
[----:B------:R-:W-:Y:S01]  /*9880*/  LOP3.LUT R26, R25, 0x6, R26, 0xf8, !PT ;  /* 0x00000006191a7812 */ /* 0x000fe200078ef81a */
[----:B------:R-:W-:-:S02]  /*9890*/  UISETP.GT.U32.AND UP0, UPT, UR5, 0xd, UPT ;  /* 0x0000000d0500788c */ /* 0x000fc4000bf04070 */
[----:B------:R-:W-:Y:S01]  /*98a0*/  IMAD.IADD R32, R24, 0x1, -R25 ;  /* 0x0000000118207824 */ /* 0x000fe200078e0a19 */
[----:B------:R-:W-:Y:S01]  /*98b0*/  ISETP.GE.AND P0, PT, R25, R29, PT ;  /* 0x0000001d1900720c */ /* 0x000fe20003f06270 */
[C---:B----4-:R-:W-:Y:S01]  /*98c0*/  IMAD R24, R227.reuse, 0x180, RZ ;  /* 0x00000180e3187824 */ /* 0x050fe200078e02ff */
[----:B------:R-:W-:Y:S01]  /*98d0*/  UIMAD UR7, UR11, UR16, URZ ;  /* 0x000000100b0772a4 */ /* 0x000fe2000f8e023f */
[----:B------:R-:W-:Y:S01]  /*98e0*/  SHF.R.S32.HI R27, RZ, 0x1f, R26 ;  /* 0x0000001fff1b7819 */ /* 0x000fe2000001141a */
[----:B------:R-:W-:Y:S01]  /*98f0*/  @UP1 USHF.R.U32.HI UR6, URZ, 0x1, UR5 ;  /* 0x000000013f061899 */ /* 0x000fe20008011605 */
[----:B------:R-:W-:Y:S01]  /*9900*/  IMAD.U32 R25, RZ, RZ, UR16 ;  /* 0x00000010ff197e24 */ /* 0x000fe2000f8e00ff */
[----:B------:R-:W-:Y:S01]  /*9910*/  UISETP.LT.U32.AND UP0, UPT, UR9, 0xe, UP0 ;  /* 0x0000000e0900788c */ /* 0x000fe20008701070 */
[C---:B------:R-:W-:Y:S01]  /*9920*/  ISETP.GE.OR P0, PT, R24.reuse, UR12, P0 ;  /* 0x0000000c18007c0c */ /* 0x040fe20008706670 */
[----:B------:R-:W-:Y:S01]  /*9930*/  UIMAD UR8, UR10, UR17, UR7 ;  /* 0x000000110a0872a4 */ /* 0x000fe2000f8e0207 */
[----:B------:R-:W-:Y:S01]  /*9940*/  IMAD.WIDE R38, R227, 0x180, RZ ;  /* 0x00000180e3267825 */ /* 0x000fe200078e02ff */
[----:B------:R-:W-:Y:S01]  /*9950*/  IADD3 R33, -R24, UR12, R33 ;  /* 0x0000000c18217c10 */ /* 0x000fe2000fffe121 */
[----:B------:R-:W-:-:S02]  /*9960*/  @UP1 UIMAD.WIDE.U32 UR6, UR6, -0x6db6db6d, URZ ;  /* 0x92492493060618a5 */ /* 0x000fc4000f8e003f */
[----:B------:R-:W-:Y:S01]  /*9970*/  USEL UR12, URZ, 0x1, !UP0 ;  /* 0x000000013f0c7887 */ /* 0x000fe2000c000000 */
[----:B------:R-:W-:Y:S01]  /*9980*/  IMAD.WIDE.U32 R24, R25, UR10, R26 ;  /* 0x0000000a19187c25 */ /* 0x000fe2000f8e001a */
[----:B------:R-:W-:Y:S01]  /*9990*/  ULDC.64 UR16, c[0x0][0x5c8] ;  /* 0x0001720000107ab9 */ /* 0x000fe20000000a00 */
[----:B------:R-:W-:Y:S01]  /*99a0*/  LOP3.LUT R35, R38, R35, R28, 0xfe, !PT ;  /* 0x0000002326237212 */ /* 0x000fe200078efe1c */
[----:B------:R-:W-:Y:S01]  /*99b0*/  @UP1 USHF.R.U32.HI UR6, URZ, 0x2, UR7 ;  /* 0x000000023f061899 */ /* 0x000fe20008011607 */
[----:B------:R-:W-:Y:S01]  /*99c0*/  VIADD R25, R25, UR8 ;  /* 0x0000000819197c36 */ /* 0x000fe20008000000 */
[----:B------:R-:W-:Y:S01]  /*99d0*/  ULOP3.LUT UR4, UR4, UR12, URZ, 0x3c, !UPT ;  /* 0x0000000c04047292 */ /* 0x000fe2000f8e3c3f */
[----:B------:R-:W-:Y:S02]  /*99e0*/  IMAD R28, R39, UR16, RZ ;  /* 0x00000010271c7c24 */ /* 0x000fe4000f8e02ff */
[----:B------:R-:W-:Y:S01]  /*99f0*/  IMAD.WIDE.U32 R24, R35, UR16, R24 ;  /* 0x0000001023187c25 */ /* 0x000fe2000f8e0018 */
[----:B------:R-:W-:-:S03]  /*9a00*/  @UP1 ULOP3.LUT UR4, UR4, 0x1, UR6, 0x78, !UPT ;  /* 0x0000000104041892 */ /* 0x000fc6000f8e7806 */
[----:B------:R-:W-:Y:S02]  /*9a10*/  IMAD R29, R35, UR17, R28 ;  /* 0x00000011231d7c24 */ /* 0x000fe4000f8e021c */
[----:B------:R-:W-:Y:S01]  /*9a20*/  IMAD.MOV.U32 R163, RZ, RZ, -0x1 ;  /* 0xffffffffffa37424 */ /* 0x000fe200078e00ff */
[----:B0-----:R-:W-:Y:S06]  /*9a30*/  @P0 BRA `(.L_x_32) ;  /* 0x0000013000400947 */ /* 0x001fec0003800000 */
[----:B------:R-:W-:Y:S01]  /*9a40*/  FSETP.NEU.AND P0, PT, RZ, UR21, PT ;  /* 0x00000015ff007c0b */ /* 0x000fe2000bf0d000 */
[----:B------:R-:W-:Y:S01]  /*9a50*/  BSSY B0, `(.L_x_32) ;  /* 0x000130e000007945 */ /* 0x000fe20003800000 */
[----:B------:R-:W-:-:S11]  /*9a60*/  IMAD.IADD R34, R25, 0x1, R29 ;  /* 0x0000000119227824 */ /* 0x000fd600078e021d */
[----:B------:R-:W-:Y:S05]  /*9a70*/  @!P0 BRA `(.L_x_33) ;  /* 0x000000b000848947 */ /* 0x000fea0003800000 */
[----:B------:R-:W-:Y:S01]  /*9a80*/  ULDC.64 UR6, c[0x0][0x5b8] ;  /* 0x00016e0000067ab9 */ /* 0x000fe20000000a00 */
[----:B------:R-:W2:Y:S01]  /*9a90*/  LDL.LU R227, [R1] ;  /* 0x0000000001e37983 */ /* 0x000ea20000300800 */
[----:B------:R-:W-:Y:S01]  /*9aa0*/  IMAD.U32 R29, RZ, RZ, UR6 ;  /* 0x00000006ff1d7e24 */ /* 0x000fe2000f8e00ff */
[----:B------:R-:W-:Y:S01]  /*9ab0*/  UIMAD UR6, UR11, UR6, URZ ;  /* 0x000000060b0672a4 */ /* 0x000fe2000f8e023f */
[----:B------:R-:W-:Y:S02]  /*9ac0*/  ISETP.GE.AND P1, PT, R33, 0x1, PT ;  /* 0x000000012100780c */ /* 0x000fe40003f26270 */
[----:B------:R-:W-:Y:S01]  /*9ad0*/  IMAD.WIDE.U32 R26, R29, UR10, R26 ;  /* 0x0000000a1d1a7c25 */ /* 0x000fe2000f8e001a */
[----:B------:R-:W-:Y:S01]  /*9ae0*/  UIMAD UR6, UR10, UR7, UR6 ;  /* 0x000000070a0672a4 */ /* 0x000fe2000f8e0206 */
[----:B------:R-:W-:Y:S02]  /*9af0*/  ISETP.LT.OR P2, PT, R32, 0x1, !P1 ;  /* 0x000000012000780c */ /* 0x000fe40004f41670 */
[----:B------:R-:W-:Y:S01]  /*9b00*/  IMAD.MOV.U32 R30, RZ, RZ, R26 ;  /* 0x000000ffff1e7224 */ /* 0x000fe200078e001a */
[----:B------:R-:W-:Y:S01]  /*9b10*/  ULDC.64 UR10, c[0x0][0x5a8] ;  /* 0x00016a00000a7ab9 */ /* 0x000fe20000000a00 */
[----:B------:R-:W-:Y:S01]  /*9b20*/  PRMT R36, RZ, 0x7610, R36 ;  /* 0x00007610ff247816 */ /* 0x000fe20000000024 */
[----:B------:R-:W-:Y:S01]  /*9b30*/  VIADD R31, R27, UR6 ;  /* 0x000000061b1f7c36 */ /* 0x000fe20008000000 */
[----:B------:R-:W-:-:S02]  /*9b40*/  ULDC.64 UR6, c[0x0][0x5b0] ;  /* 0x00016c0000067ab9 */ /* 0x000fc40000000a00 */
[----:B------:R-:W-:Y:S02]  /*9b50*/  IMAD R28, R39, UR6, RZ ;  /* 0x00000006271c7c24 */ /* 0x000fe4000f8e02ff */
[----:B------:R-:W-:-:S04]  /*9b60*/  IMAD.WIDE.U32 R26, R35, UR6, R30 ;  /* 0x00000006231a7c25 */ /* 0x000fc8000f8e001e */
[----:B------:R-:W-:Y:S01]  /*9b70*/  IMAD R29, R35, UR7, R28 ;  /* 0x00000007231d7c24 */ /* 0x000fe2000f8e021c */
[----:B------:R-:W-:-:S04]  /*9b80*/  IADD3 R26, P0, R26, UR10, RZ ;  /* 0x0000000a1a1a7c10 */ /* 0x000fc8000ff1e0ff */
[----:B------:R-:W-:Y:S02]  /*9b90*/  IADD3.X R27, R27, UR11, R29, P0, !PT ;  /* 0x0000000b1b1b7c10 */ /* 0x000fe400087fe41d */
[----:B------:R-:W0:Y:S03]  /*9ba0*/  @!P2 LDC.64 R28, c[0x0][0x5c0] ;  /* 0x00017000ff1cab82 */ /* 0x000e260000000a00 */
[----:B------:R-:W3:Y:S01]  /*9bb0*/  @!P2 LDG.E.U8 R36, desc[UR14][R26.64] ;  /* 0x0000000e1a24a981 */ /* 0x000ee2000c1e1100 */
[----:B------:R-:W-:Y:S02]  /*9bc0*/  ISETP.LT.OR P3, PT, R32, 0x2, !P1 ;  /* 0x000000022000780c */ /* 0x000fe40004f61670 */
[----:B0-----:R-:W-:-:S05]  /*9bd0*/  @!P2 IADD3 R28, P0, R24, R28, RZ ;  /* 0x0000001c181ca210 */ /* 0x001fca0007f1e0ff */
[----:B------:R-:W-:Y:S01]  /*9be0*/  @!P2 IMAD.X R29, R34, 0x1, R29, P0 ;  /* 0x00000001221da824 */ /* 0x000fe200000e061d */
[----:B---3--:R-:W-:-:S04]  /*9bf0*/  LOP3.LUT R36, R36, 0xff, RZ, 0xc0, !PT ;  /* 0x000000ff24247812 */ /* 0x008fc800078ec0ff */
[----:B------:R-:W-:-:S05]  /*9c00*/  F2FP.F16.E4M3.UNPACK_B R36, R36 ;  /* 0x00000024ff24723e */ /* 0x000fca00020006ff */
[----:B------:R-:W-:-:S05]  /*9c10*/  HADD2.F32 R36, -RZ, R36.H0_H0 ;  /* 0x20000024ff247230 */ /* 0x000fca0000004100 */
[----:B------:R-:W-:-:S04]  /*9c20*/  FMUL R37, R36, UR21 ;  /* 0x0000001524257c20 */ /* 0x000fc80008400000 */
[----:B------:R-:W-:Y:S01]  /*9c30*/  FFMA R37, R226, UR20, R37 ;  /* 0x00000014e2257c23 */ /* 0x000fe20008000025 */
[----:B------:R-:W-:Y:S01]  /*9c40*/  PRMT R36, RZ, 0x7610, R36 ;  /* 0x00007610ff247816 */ /* 0x000fe20000000024 */
[----:B------:R-:W3:Y:S03]  /*9c50*/  LDL.LU R226, [R1+0x8] ;  /* 0x0000080001e27983 */ /* 0x000ee60000300800 */
[----:B------:R-:W-:-:S05]  /*9c60*/  F2FP.SATFINITE.E4M3.F32.PACK_AB_MERGE_C R37, RZ, R37, RZ ;  /* 0x00000025ff25723e */ /* 0x000fca00048070ff */
[----:B------:R0:W-:Y:S04]  /*9c70*/  @!P2 STG.E.U8 desc[UR14][R28.64], R37 ;  /* 0x000000251c00a986 */ /* 0x0001e8000c10110e */
[----:B------:R-:W4:Y:S01]  /*9c80*/  @!P3 LDG.E.U8 R36, desc[UR14][R26.64+0x1] ;  /* 0x0000010e1a24b981 */ /* 0x000f22000c1e1100 */
[----:B0-----:R-:W0:Y:S01]  /*9c90*/  @!P3 LDC.64 R28, c[0x0][0x5c0] ;  /* 0x00017000ff1cbb82 */ /* 0x001e220000000a00 */
[----:B------:R-:W-:Y:S02]  /*9ca0*/  PRMT R38, RZ, 0x7610, R38 ;  /* 0x00007610ff267816 */ /* 0x000fe40000000026 */
[----:B0-----:R-:W-:-:S05]  /*9cb0*/  @!P3 IADD3 R28, P0, R24, R28, RZ ;  /* 0x0000001c181cb210 */ /* 0x001fca0007f1e0ff */
[----:B------:R-:W-:Y:S01]  /*9cc0*/  @!P3 IMAD.X R29, R34, 0x1, R29, P0 ;  /* 0x00000001221db824 */ /* 0x000fe200000e061d */
[----:B------:R-:W-:Y:S02]  /*9cd0*/  IADD3 R37, P0, R35, 0x8, RZ ;  /* 0x0000000823257810 */ /* 0x000fe40007f1e0ff */
[----:B----4-:R-:W-:-:S04]  /*9ce0*/  LOP3.LUT R36, R36, 0xff, RZ, 0xc0, !PT ;  /* 0x000000ff24247812 */ /* 0x010fc800078ec0ff */
[----:B------:R-:W-:-:S05]  /*9cf0*/  F2FP.F16.E4M3.UNPACK_B R36, R36 ;  /* 0x00000024ff24723e */ /* 0x000fca00020006ff */
[----:B------:R-:W-:-:S05]  /*9d00*/  HADD2.F32 R36, -RZ, R36.H0_H0 ;  /* 0x20000024ff247230 */ /* 0x000fca0000004100 */
[----:B------:R-:W-:-:S04]  /*9d10*/  FMUL R36, R36, UR21 ;  /* 0x0000001524247c20 */ /* 0x000fc80008400000 */
[----:B------:R-:W-:Y:S02]  /*9d20*/  FFMA R36, R225, UR20, R36 ;  /* 0x00000014e1247c23 */ /* 0x000fe40008000024 */
[----:B------:R-:W4:Y:S03]  /*9d30*/  LDL.LU R225, [R1+0x4] ;  /* 0x0000040001e17983 */ /* 0x000f260000300800 */
[----:B------:R-:W-:Y:S01]  /*9d40*/  F2FP.SATFINITE.E4M3.F32.PACK_AB_MERGE_C R43, RZ, R36, RZ ;  /* 0x00000024ff2b723e */ /* 0x000fe200048070ff */
[----:B------:R-:W-:Y:S01]  /*9d50*/  IMAD.X R36, RZ, RZ, R39, P0 ;  /* 0x000000ffff247224 */ /* 0x000fe200000e0627 */
[----:B------:R-:W-:-:S03]  /*9d60*/  ISETP.GE.AND P0, PT, R33, 0x9, PT ;  /* 0x000000092100780c */ /* 0x000fc60003f06270 */
[----:B------:R0:W-:Y:S01]  /*9d70*/  @!P3 STG.E.U8 desc[UR14][R28.64+0x1], R43 ;  /* 0x0000012b1c00b986 */ /* 0x0001e2000c10110e */
[----:B------:R-:W-:Y:S01]  /*9d80*/  IMAD R36, R36, UR6, RZ ;  /* 0x0000000624247c24 */ /* 0x000fe2000f8e02ff */
[----:B------:R-:W-:-:S03]  /*9d90*/  ISETP.LT.OR P2, PT, R32, 0x1, !P0 ;  /* 0x000000012000780c */ /* 0x000fc60004741670 */
[C---:B------:R-:W-:Y:S02]  /*9da0*/  IMAD R41, R37.reuse, UR7, R36 ;  /* 0x0000000725297c24 */ /* 0x040fe4000f8e0224 */
[----:B0-----:R-:W-:-:S08]  /*9db0*/  IMAD.WIDE.U32 R28, R37, UR6, R30 ;  /* 0x00000006251c7c25 */ /* 0x001fd0000f8e001e */
[----:B------:R-:W0:Y:S01]  /*9dc0*/  @!P2 LDC.64 R36, c[0x0][0x5c0] ;  /* 0x00017000ff24ab82 */ /* 0x000e220000000a00 */
[----:B------:R-:W-:-:S04]  /*9dd0*/  IADD3 R28, P3, R28, UR10, RZ ;  /* 0x0000000a1c1c7c10 */ /* 0x000fc8000ff7e0ff */
[----:B------:R-:W-:-:S05]  /*9de0*/  IADD3.X R29, R29, UR11, R41, P3, !PT ;  /* 0x0000000b1d1d7c10 */ /* 0x000fca0009ffe429 */
[----:B------:R-:W2:Y:S01]  /*9df0*/  @!P2 LDG.E.U8 R38, desc[UR14][R28.64] ;  /* 0x0000000e1c26a981 */ /* 0x000ea2000c1e1100 */
[----:B------:R-:W-:Y:S02]  /*9e00*/  ISETP.LT.OR P3, PT, R32, 0x2, !P0 ;  /* 0x000000022000780c */ /* 0x000fe40004761670 */
[----:B0----5:R-:W-:-:S04]  /*9e10*/  @!P2 IADD3 R36, P4, P5, R24, R36, R2 ;  /* 0x000000241824a210 */ /* 0x021fc80007d9e002 */
[----:B------:R-:W-:Y:S02]  /*9e20*/  @!P2 IADD3.X R37, R34, R37, R6, P4, P5 ;  /* 0x000000252225a210 */ /* 0x000fe400027ea406 */
[----:B--2---:R-:W-:-:S04]  /*9e30*/  LOP3.LUT R38, R38, 0xff, RZ, 0xc0, !PT ;  /* 0x000000ff26267812 */ /* 0x004fc800078ec0ff */
[----:B------:R-:W-:-:S05]  /*9e40*/  F2FP.F16.E4M3.UNPACK_B R38, R38 ;  /* 0x00000026ff26723e */ /* 0x000fca00020006ff */
[----:B------:R-:W-:-:S05]  /*9e50*/  HADD2.F32 R38, -RZ, R38.H0_H0 ;  /* 0x20000026ff267230 */ /* 0x000fca0000004100 */
[----:B------:R-:W-:Y:S01]  /*9e60*/  FMUL R41, R38, UR21 ;  /* 0x0000001526297c20 */ /* 0x000fe20008400000 */
[----:B------:R-:W-:-:S03]  /*9e70*/  PRMT R38, RZ, 0x7610, R38 ;  /* 0x00007610ff267816 */ /* 0x000fc60000000026 */
[----:B------:R-:W-:-:S05]  /*9e80*/  FFMA R41, R224, UR20, R41 ;  /* 0x00000014e0297c23 */ /* 0x000fca0008000029 */
[----:B------:R-:W-:-:S05]  /*9e90*/  F2FP.SATFINITE.E4M3.F32.PACK_AB_MERGE_C R41, RZ, R41, RZ ;  /* 0x00000029ff29723e */ /* 0x000fca00048070ff */
[----:B------:R0:W-:Y:S04]  /*9ea0*/  @!P2 STG.E.U8 desc[UR14][R36.64], R41 ;  /* 0x000000292400a986 */ /* 0x0001e8000c10110e */
[----:B------:R-:W2:Y:S01]  /*9eb0*/  @!P3 LDG.E.U8 R38, desc[UR14][R28.64+0x1] ;  /* 0x0000010e1c26b981 */ /* 0x000ea2000c1e1100 */
[----:B------:R-:W-:Y:S01]  /*9ec0*/  ISETP.LT.OR P2, PT, R32, 0x9, !P1 ;  /* 0x000000092000780c */ /* 0x000fe20004f41670 */
[----:B0-----:R-:W0:Y:S02]  /*9ed0*/  @!P3 LDC.64 R36, c[0x0][0x5c0] ;  /* 0x00017000ff24bb82 */ /* 0x001e240000000a00 */
[----:B0-----:R-:W-:-:S04]  /*9ee0*/  @!P3 IADD3 R36, P4, P5, R24, R36, R2 ;  /* 0x000000241824b210 */ /* 0x001fc80007d9e002 */
[----:B------:R-:W-:Y:S02]  /*9ef0*/  @!P3 IADD3.X R37, R34, R37, R6, P4, P5 ;  /* 0x000000252225b210 */ /* 0x000fe400027ea406 */
[----:B--2---:R-:W-:-:S04]  /*9f00*/  LOP3.LUT R38, R38, 0xff, RZ, 0xc0, !PT ;  /* 0x000000ff26267812 */ /* 0x004fc800078ec0ff */
[----:B------:R-:W-:-:S05]  /*9f10*/  F2FP.F16.E4M3.UNPACK_B R38, R38 ;  /* 0x00000026ff26723e */ /* 0x000fca00020006ff */
[----:B------:R-:W-:-:S05]  /*9f20*/  HADD2.F32 R38, -RZ, R38.H0_H0 ;  /* 0x20000026ff267230 */ /* 0x000fca0000004100 */
[----:B------:R-:W-:-:S04]  /*9f30*/  FMUL R38, R38, UR21 ;  /* 0x0000001526267c20 */ /* 0x000fc80008400000 */
[----:B------:R-:W-:-:S05]  /*9f40*/  FFMA R38, R223, UR20, R38 ;  /* 0x00000014df267c23 */ /* 0x000fca0008000026 */
[----:B------:R-:W-:Y:S02]  /*9f50*/  F2FP.SATFINITE.E4M3.F32.PACK_AB_MERGE_C R43, RZ, R38, RZ ;  /* 0x00000026ff2b723e */ /* 0x000fe400048070ff */
[----:B------:R-:W-:-:S03]  /*9f60*/  PRMT R38, RZ, 0x7610, R38 ;  /* 0x00007610ff267816 */ /* 0x000fc60000000026 */
[----:B------:R0:W-:Y:S04]  /*9f70*/  @!P3 STG.E.U8 desc[UR14][R36.64+0x1], R43 ;  /* 0x0000012b2400b986 */ /* 0x0001e8000c10110e */
[----:B------:R-:W2:Y:S01]  /*9f80*/  @!P2 LDG.E.U8 R38, desc[UR14][R26.64+0x8] ;  /* 0x0000080e1a26a981 */ /* 0x000ea2000c1e1100 */
[----:B------:R-:W-:Y:S01]  /*9f90*/  ISETP.LT.OR P3, PT, R32, 0xa, !P1 ;  /* 0x0000000a2000780c */ /* 0x000fe20004f61670 */
[----:B0-----:R-:W0:Y:S02]  /*9fa0*/  @!P2 LDC.64 R36, c[0x0][0x5c0] ;  /* 0x00017000ff24ab82 */ /* 0x001e240000000a00 */
[----:B0-----:R-:W-:-:S05]  /*9fb0*/  @!P2 IADD3 R36, P4, R24, R36, RZ ;  /* 0x000000241824a210 */ /* 0x001fca0007f9e0ff */
[----:B------:R-:W-:Y:S01]  /*9fc0*/  @!P2 IMAD.X R37, R34, 0x1, R37, P4 ;  /* 0x000000012225a824 */ /* 0x000fe200020e0625 */
        /* <DEDUP_REMOVED lines=95> */
[----:B------:R-:W-:Y:S01]  /*a5c0*/  FFMA R38, R23, UR20, R38 ;  /* 0x0000001417267c23 */ /* 0x000fe20008000026 */
[----:B------:R-:W-:-:S04]  /*a5d0*/  PRMT R23, RZ, 0x7610, R23 ;  /* 0x00007610ff177816 */ /* 0x000fc80000000017 */
[----:B------:R-:W-:-:S05]  /*a5e0*/  F2FP.SATFINITE.E4M3.F32.PACK_AB_MERGE_C R41, RZ, R38, RZ ;  /* 0x00000026ff29723e */ /* 0x000fca00048070ff */
[----:B------:R0:W-:Y:S04]  /*a5f0*/  @!P3 STG.E.U8 desc[UR14][R36.64+0x11], R41 ;  /* 0x000011292400b986 */ /* 0x0001e8000c10110e */
[----:B------:R-:W2:Y:S01]  /*a600*/  @!P2 LDG.E.U8 R23, desc[UR14][R26.64+0x18] ;  /* 0x0000180e1a17a981 */ /* 0x000ea2000c1e1100 */
[----:B------:R-:W-:Y:S02]  /*a610*/  ISETP.LT.OR P3, PT, R32, 0x1a, !P1 ;  /* 0x0000001a2000780c */ /* 0x000fe40004f61670 */
[----:B------:R-:W-:Y:S01]  /*a620*/  PRMT R38, RZ, 0x7610, R38 ;  /* 0x00007610ff267816 */ /* 0x000fe20000000026 */
        /* <DEDUP_REMOVED lines=9> */
[----:B------:R-:W0:Y:S03]  /*a6c0*/  @!P3 LDC.64 R22, c[0x0][0x5c0] ;  /* 0x00017000ff16bb82 */ /* 0x000e260000000a00 */
[----:B------:R1:W-:Y:S04]  /*a6d0*/  @!P2 STG.E.U8 desc[UR14][R36.64+0x18], R41 ;  /* 0x000018292400a986 */ /* 0x0003e8000c10110e */
[----:B------:R-:W2:Y:S01]  /*a6e0*/  @!P3 LDG.E.U8 R38, desc[UR14][R26.64+0x19] ;  /* 0x0000190e1a26b981 */ /* 0x000ea2000c1e1100 */
[----:B------:R-:W-:-:S02]  /*a6f0*/  ISETP.LT.OR P2, PT, R32, 0x19, !P0 ;  /* 0x000000192000780c */ /* 0x000fc40004741670 */
[----:B0-----:R-:W-:-:S05]  /*a700*/  @!P3 IADD3 R22, P4, R24, R22, RZ ;  /* 0x000000161816b210 */ /* 0x001fca0007f9e0ff */
[----:B------:R-:W-:Y:S01]  /*a710*/  @!P3 IMAD.X R23, R34, 0x1, R23, P4 ;  /* 0x000000012217b824 */ /* 0x000fe200020e0617 */
[----:B--2---:R-:W-:-:S04]  /*a720*/  LOP3.LUT R38, R38, 0xff, RZ, 0xc0, !PT ;  /* 0x000000ff26267812 */ /* 0x004fc800078ec0ff */
[----:B------:R-:W-:-:S05]  /*a730*/  F2FP.F16.E4M3.UNPACK_B R38, R38 ;  /* 0x00000026ff26723e */ /* 0x000fca00020006ff */
[----:B------:R-:W-:-:S05]  /*a740*/  HADD2.F32 R38, -RZ, R38.H0_H0 ;  /* 0x20000026ff267230 */ /* 0x000fca0000004100 */
[----:B------:R-:W-:-:S04]  /*a750*/  FMUL R38, R38, UR21 ;  /* 0x0000001526267c20 */ /* 0x000fc80008400000 */
[----:B------:R-:W-:Y:S01]  /*a760*/  FFMA R38, R21, UR20, R38 ;  /* 0x0000001415267c23 */ /* 0x000fe20008000026 */
[----:B------:R-:W-:-:S04]  /*a770*/  PRMT R21, RZ, 0x7610, R21 ;  /* 0x00007610ff157816 */ /* 0x000fc80000000015 */
[----:B-1----:R-:W-:-:S05]  /*a780*/  F2FP.SATFINITE.E4M3.F32.PACK_AB_MERGE_C R37, RZ, R38, RZ ;  /* 0x00000026ff25723e */ /* 0x002fca00048070ff */
[----:B------:R0:W-:Y:S04]  /*a790*/  @!P3 STG.E.U8 desc[UR14][R22.64+0x19], R37 ;  /* 0x000019251600b986 */ /* 0x0001e8000c10110e */
[----:B------:R-:W2:Y:S01]  /*a7a0*/  @!P2 LDG.E.U8 R21, desc[UR14][R28.64+0x18] ;  /* 0x0000180e1c15a981 */ /* 0x000ea2000c1e1100 */
[----:B------:R-:W-:Y:S02]  /*a7b0*/  ISETP.LT.OR P3, PT, R32, 0x1a, !P0 ;  /* 0x0000001a2000780c */ /* 0x000fe40004761670 */
[----:B------:R-:W-:Y:S01]  /*a7c0*/  PRMT R36, RZ, 0x7610, R36 ;  /* 0x00007610ff247816 */ /* 0x000fe20000000024 */
        /* <DEDUP_REMOVED lines=169> */
[----:B-1----:R-:W-:Y:S02]  /*b260*/  PRMT R10, RZ, 0x7610, R10 ;  /* 0x00007610ff0a7816 */ /* 0x002fe4000000000a */
[----:B0-----:R-:W-:-:S04]  /*b270*/  @!P3 IADD3 R8, P4, P5, R24, R8, R2 ;  /* 0x000000081808b210 */ /* 0x001fc80007d9e002 */
[----:B------:R-:W-:Y:S02]  /*b280*/  @!P3 IADD3.X R9, R34, R9, R6, P4, P5 ;  /* 0x000000092209b210 */ /* 0x000fe400027ea406 */
[----:B--2---:R-:W-:-:S04]  /*b290*/  LOP3.LUT R12, R12, 0xff, RZ, 0xc0, !PT ;  /* 0x000000ff0c0c7812 */ /* 0x004fc800078ec0ff */
[----:B------:R-:W-:-:S05]  /*b2a0*/  F2FP.F16.E4M3.UNPACK_B R12, R12 ;  /* 0x0000000cff0c723e */ /* 0x000fca00020006ff */
[----:B------:R-:W-:-:S05]  /*b2b0*/  HADD2.F32 R12, -RZ, R12.H0_H0 ;  /* 0x2000000cff0c7230 */ /* 0x000fca0000004100 */
[----:B------:R-:W-:-:S04]  /*b2c0*/  FMUL R12, R12, UR21 ;  /* 0x000000150c0c7c20 */ /* 0x000fc80008400000 */
[----:B------:R-:W-:Y:S02]  /*b2d0*/  FFMA R12, R227, UR20, R12 ;  /* 0x00000014e30c7c23 */ /* 0x000fe4000800000c */
[----:B------:R-:W2:Y:S03]  /*b2e0*/  LDL.LU R227, [R1+0xc] ;  /* 0x00000c0001e37983 */ /* 0x000ea60000300800 */
[----:B------:R-:W-:-:S05]  /*b2f0*/  F2FP.SATFINITE.E4M3.F32.PACK_AB_MERGE_C R11, RZ, R12, RZ ;  /* 0x0000000cff0b723e */ /* 0x000fca00048070ff */
[----:B------:R0:W-:Y:S04]  /*b300*/  @!P3 STG.E.U8 desc[UR14][R8.64+0x31], R11 ;  /* 0x0000310b0800b986 */ /* 0x0001e8000c10110e */
[----:B------:R-:W3:Y:S01]  /*b310*/  @!P2 LDG.E.U8 R10, desc[UR14][R26.64+0x38] ;  /* 0x0000380e1a0aa981 */ /* 0x000ee2000c1e1100 */
[----:B------:R-:W-:Y:S01]  /*b320*/  ISETP.LT.OR P3, PT, R32, 0x3a, !P1 ;  /* 0x0000003a2000780c */ /* 0x000fe20004f61670 */
[----:B0-----:R-:W0:Y:S02]  /*b330*/  @!P2 LDC.64 R8, c[0x0][0x5c0] ;  /* 0x00017000ff08ab82 */ /* 0x001e240000000a00 */
[----:B0-----:R-:W-:-:S05]  /*b340*/  @!P2 IADD3 R8, P4, R24, R8, RZ ;  /* 0x000000081808a210 */ /* 0x001fca0007f9e0ff */
[----:B------:R-:W-:Y:S01]  /*b350*/  @!P2 IMAD.X R9, R34, 0x1, R9, P4 ;  /* 0x000000012209a824 */ /* 0x000fe200020e0609 */
[----:B---3--:R-:W-:-:S04]  /*b360*/  LOP3.LUT R10, R10, 0xff, RZ, 0xc0, !PT ;  /* 0x000000ff0a0a7812 */ /* 0x008fc800078ec0ff */
[----:B------:R-:W-:-:S05]  /*b370*/  F2FP.F16.E4M3.UNPACK_B R10, R10 ;  /* 0x0000000aff0a723e */ /* 0x000fca00020006ff */
[----:B------:R-:W-:-:S05]  /*b380*/  HADD2.F32 R10, -RZ, R10.H0_H0 ;  /* 0x2000000aff0a7230 */ /* 0x000fca0000004100 */
[----:B------:R-:W-:-:S04]  /*b390*/  FMUL R10, R10, UR21 ;  /* 0x000000150a0a7c20 */ /* 0x000fc80008400000 */
[----:B----4-:R-:W-:Y:S02]  /*b3a0*/  FFMA R10, R225, UR20, R10 ;  /* 0x00000014e10a7c23 */ /* 0x010fe4000800000a */
[----:B------:R-:W3:Y:S03]  /*b3b0*/  LDL.LU R225, [R1+0x10] ;  /* 0x0000100001e17983 */ /* 0x000ee60000300800 */
[----:B------:R-:W-:Y:S02]  /*b3c0*/  F2FP.SATFINITE.E4M3.F32.PACK_AB_MERGE_C R11, RZ, R10, RZ ;  /* 0x0000000aff0b723e */ /* 0x000fe400048070ff */
[----:B------:R-:W-:-:S03]  /*b3d0*/  PRMT R10, RZ, 0x7610, R10 ;  /* 0x00007610ff0a7816 */ /* 0x000fc6000000000a */
[----:B------:R0:W-:Y:S04]  /*b3e0*/  @!P2 STG.E.U8 desc[UR14][R8.64+0x38], R11 ;  /* 0x0000380b0800a986 */ /* 0x0001e8000c10110e */
[----:B------:R-:W4:Y:S01]  /*b3f0*/  @!P3 LDG.E.U8 R10, desc[UR14][R26.64+0x39] ;  /* 0x0000390e1a0ab981 */ /* 0x000f22000c1e1100 */
[----:B------:R-:W-:Y:S01]  /*b400*/  ISETP.LT.OR P2, PT, R32, 0x39, !P0 ;  /* 0x000000392000780c */ /* 0x000fe20004741670 */
[----:B0-----:R-:W0:Y:S02]  /*b410*/  @!P3 LDC.64 R8, c[0x0][0x5c0] ;  /* 0x00017000ff08bb82 */ /* 0x001e240000000a00 */
[----:B0-----:R-:W-:-:S05]  /*b420*/  @!P3 IADD3 R8, P4, R24, R8, RZ ;  /* 0x000000081808b210 */ /* 0x001fca0007f9e0ff */
[----:B------:R-:W-:Y:S01]  /*b430*/  @!P3 IMAD.X R9, R34, 0x1, R9, P4 ;  /* 0x000000012209b824 */ /* 0x000fe200020e0609 */
[----:B----4-:R-:W-:-:S04]  /*b440*/  LOP3.LUT R10, R10, 0xff, RZ, 0xc0, !PT ;  /* 0x000000ff0a0a7812 */ /* 0x010fc800078ec0ff */
[----:B------:R-:W-:-:S05]  /*b450*/  F2FP.F16.E4M3.UNPACK_B R10, R10 ;  /* 0x0000000aff0a723e */ /* 0x000fca00020006ff */
[----:B------:R-:W-:-:S05]  /*b460*/  HADD2.F32 R10, -RZ, R10.H0_H0 ;  /* 0x2000000aff0a7230 */ /* 0x000fca0000004100 */
[----:B------:R-:W-:-:S04]  /*b470*/  FMUL R10, R10, UR21 ;  /* 0x000000150a0a7c20 */ /* 0x000fc80008400000 */
[----:B------:R-:W-:Y:S02]  /*b480*/  FFMA R10, R226, UR20, R10 ;  /* 0x00000014e20a7c23 */ /* 0x000fe4000800000a */
[----:B------:R-:W4:Y:S03]  /*b490*/  LDL.LU R226, [R1+0x14] ;  /* 0x0000140001e27983 */ /* 0x000f260000300800 */
        /* <DEDUP_REMOVED lines=14> */
[----:B------:R-:W-:Y:S02]  /*b580*/  F2FP.SATFINITE.E4M3.F32.PACK_AB_MERGE_C R11, RZ, R10, RZ ;  /* 0x0000000aff0b723e */ /* 0x000fe400048070ff */
[----:B------:R-:W-:-:S03]  /*b590*/  PRMT R10, RZ, 0x7610, R10 ;  /* 0x00007610ff0a7816 */ /* 0x000fc6000000000a */
[----:B------:R0:W-:Y:S04]  /*b5a0*/  @!P2 STG.E.U8 desc[UR14][R8.64+0x38], R11 ;  /* 0x0000380b0800a986 */ /* 0x0001e8000c10110e */
[----:B------:R-:W3:Y:S01]  /*b5b0*/  @!P3 LDG.E.U8 R10, desc[UR14][R28.64+0x39] ;  /* 0x0000390e1c0ab981 */ /* 0x000ee2000c1e1100 */
[----:B------:R-:W-:Y:S01]  /*b5c0*/  ISETP.LT.OR P2, PT, R32, 0x41, !P1 ;  /* 0x000000412000780c */ /* 0x000fe20004f41670 */
[----:B0-----:R-:W0:Y:S02]  /*b5d0*/  @!P3 LDC.64 R8, c[0x0][0x5c0] ;  /* 0x00017000ff08bb82 */ /* 0x001e240000000a00 */
[----:B0-----:R-:W-:-:S04]  /*b5e0*/  @!P3 IADD3 R8, P4, P5, R24, R8, R2 ;  /* 0x000000081808b210 */ /* 0x001fc80007d9e002 */
[----:B------:R-:W-:Y:S02]  /*b5f0*/  @!P3 IADD3.X R9, R34, R9, R6, P4, P5 ;  /* 0x000000092209b210 */ /* 0x000fe400027ea406 */
[----:B---3--:R-:W-:-:S04]  /*b600*/  LOP3.LUT R10, R10, 0xff, RZ, 0xc0, !PT ;  /* 0x000000ff0a0a7812 */ /* 0x008fc800078ec0ff */
[----:B------:R-:W-:-:S05]  /*b610*/  F2FP.F16.E4M3.UNPACK_B R10, R10 ;  /* 0x0000000aff0a723e */ /* 0x000fca00020006ff */
[----:B------:R-:W-:-:S05]  /*b620*/  HADD2.F32 R10, -RZ, R10.H0_H0 ;  /* 0x2000000aff0a7230 */ /* 0x000fca0000004100 */
[----:B------:R-:W-:-:S04]  /*b630*/  FMUL R10, R10, UR21 ;  /* 0x000000150a0a7c20 */ /* 0x000fc80008400000 */
[----:B------:R-:W-:Y:S02]  /*b640*/  FFMA R10, R225, UR20, R10 ;  /* 0x00000014e10a7c23 */ /* 0x000fe4000800000a */
        /* <DEDUP_REMOVED lines=49> */
[----:B0-----:R-:W-:-:S04]  /*b960*/  @!P3 IADD3 R8, P4, P5, R24, R8, R2 ;  /* 0x000000081808b210 */ /* 0x001fc80007d9e002 */
[----:B------:R-:W-:Y:S02]  /*b970*/  @!P3 IADD3.X R9, R34, R9, R6, P4, P5 ;  /* 0x000000092209b210 */ /* 0x000fe400027ea406 */
        /* <DEDUP_REMOVED lines=340> */
[----:B------:R-:W-:Y:S01]  /*cec0*/  FFMA R10, R226, UR20, R10 ;  /* 0x00000014e20a7c23 */ /* 0x000fe2000800000a */
[----:B------:R-:W-:Y:S01]  /*ced0*/  ISETP.LT.OR P1, PT, R32, 0x7a, !P1 ;  /* 0x0000007a2000780c */ /* 0x000fe20004f21670 */
[----:B------:R-:W4:Y:S03]  /*cee0*/  LDL.LU R226, [R1+0x8c] ;  /* 0x00008c0001e27983 */ /* 0x000f260000300800 */
[----:B------:R-:W-:Y:S02]  /*cef0*/  F2FP.SATFINITE.E4M3.F32.PACK_AB_MERGE_C R11, RZ, R10, RZ ;  /* 0x0000000aff0b723e */ /* 0x000fe400048070ff */
[----:B------:R-:W-:-:S03]  /*cf00*/  PRMT R10, RZ, 0x7610, R10 ;  /* 0x00007610ff0a7816 */ /* 0x000fc6000000000a */
[----:B------:R0:W-:Y:S04]  /*cf10*/  @!P3 STG.E.U8 desc[UR14][R8.64+0x71], R11 ;  /* 0x0000710b0800b986 */ /* 0x0001e8000c10110e */
[----:B------:R-:W2:Y:S01]  /*cf20*/  @!P2 LDG.E.U8 R10, desc[UR14][R26.64+0x78] ;  /* 0x0000780e1a0aa981 */ /* 0x000ea2000c1e1100 */
[----:B0-----:R-:W0:Y:S02]  /*cf30*/  @!P2 LDC.64 R8, c[0x0][0x5c0] ;  /* 0x00017000ff08ab82 */ /* 0x001e240000000a00 */
[----:B0-----:R-:W-:-:S05]  /*cf40*/  @!P2 IADD3 R8, P3, R24, R8, RZ ;  /* 0x000000081808a210 */ /* 0x001fca0007f7e0ff */
[----:B------:R-:W-:Y:S01]  /*cf50*/  @!P2 IMAD.X R9, R34, 0x1, R9, P3 ;  /* 0x000000012209a824 */ /* 0x000fe200018e0609 */
[----:B--2---:R-:W-:-:S04]  /*cf60*/  LOP3.LUT R10, R10, 0xff, RZ, 0xc0, !PT ;  /* 0x000000ff0a0a7812 */ /* 0x004fc800078ec0ff */
[----:B------:R-:W-:-:S05]  /*cf70*/  F2FP.F16.E4M3.UNPACK_B R10, R10 ;  /* 0x0000000aff0a723e */ /* 0x000fca00020006ff */
[----:B------:R-:W-:-:S05]  /*cf80*/  HADD2.F32 R10, -RZ, R10.H0_H0 ;  /* 0x2000000aff0a7230 */ /* 0x000fca0000004100 */
[----:B------:R-:W-:-:S04]  /*cf90*/  FMUL R10, R10, UR21 ;  /* 0x000000150a0a7c20 */ /* 0x000fc80008400000 */
[----:B------:R-:W-:Y:S01]  /*cfa0*/  FFMA R10, R227, UR20, R10 ;  /* 0x00000014e30a7c23 */ /* 0x000fe2000800000a */
[----:B------:R-:W-:Y:S01]  /*cfb0*/  PRMT R12, RZ, 0x7610, R12 ;  /* 0x00007610ff0c7816 */ /* 0x000fe2000000000c */
        /* <DEDUP_REMOVED lines=13> */
[----:B------:R-:W-:-:S05]  /*d090*/  FFMA R10, R225, UR20, R10 ;  /* 0x00000014e10a7c23 */ /* 0x000fca000800000a */
        /* <DEDUP_REMOVED lines=12> */
[----:B----4-:R-:W-:Y:S01]  /*d160*/  FFMA R10, R226, UR20, R10 ;  /* 0x00000014e20a7c23 */ /* 0x010fe2000800000a */
[----:B------:R-:W-:Y:S01]  /*d170*/  IADD3 R13, P0, R35, 0x80, RZ ;  /* 0x00000080230d7810 */ /* 0x000fe20007f1e0ff */
[----:B------:R-:W3:Y:S03]  /*d180*/  LDL.LU R226, [R1+0x94] ;  /* 0x0000940001e27983 */ /* 0x000ee60000300800 */
[----:B------:R-:W-:Y:S02]  /*d190*/  F2FP.SATFINITE.E4M3.F32.PACK_AB_MERGE_C R15, RZ, R10, RZ ;  /* 0x0000000aff0f723e */ /* 0x000fe400048070ff */
[----:B------:R-:W0:Y:S03]  /*d1a0*/  @!P1 LDC.64 R10, c[0x0][0x5c0] ;  /* 0x00017000ff0a9b82 */ /* 0x000e260000000a00 */
[----:B------:R1:W-:Y:S04]  /*d1b0*/  @!P2 STG.E.U8 desc[UR14][R8.64+0x78], R15 ;  /* 0x0000780f0800a986 */ /* 0x0003e8000c10110e */
[----:B------:R-:W4:Y:S01]  /*d1c0*/  @!P1 LDG.E.U8 R12, desc[UR14][R28.64+0x79] ;  /* 0x0000790e1c0c9981 */ /* 0x000f22000c1e1100 */
[----:B------:R-:W-:Y:S01]  /*d1d0*/  IMAD.X R14, RZ, RZ, R39, P0 ;  /* 0x000000ffff0e7224 */ /* 0x000fe200000e0627 */
[----:B------:R-:W-:-:S03]  /*d1e0*/  ISETP.GE.AND P0, PT, R33, 0x81, PT ;  /* 0x000000812100780c */ /* 0x000fc60003f06270 */
[----:B------:R-:W-:Y:S01]  /*d1f0*/  IMAD R14, R14, UR6, RZ ;  /* 0x000000060e0e7c24 */ /* 0x000fe2000f8e02ff */
[----:B------:R-:W-:Y:S01]  /*d200*/  ISETP.LT.OR P3, PT, R32, 0x1, !P0 ;  /* 0x000000012000780c */ /* 0x000fe20004761670 */
[----:B-1----:R-:W-:-:S04]  /*d210*/  IMAD.WIDE.U32 R8, R13, UR6, R30 ;  /* 0x000000060d087c25 */ /* 0x002fc8000f8e001e */
[----:B------:R-:W-:Y:S01]  /*d220*/  IMAD R13, R13, UR7, R14 ;  /* 0x000000070d0d7c24 */ /* 0x000fe2000f8e020e */
[----:B------:R-:W-:Y:S02]  /*d230*/  IADD3 R8, P2, R8, UR10, RZ ;  /* 0x0000000a08087c10 */ /* 0x000fe4000ff5e0ff */
[----:B0-----:R-:W-:Y:S02]  /*d240*/  @!P1 IADD3 R10, P4, P5, R24, R10, R2 ;  /* 0x0000000a180a9210 */ /* 0x001fe40007d9e002 */
[----:B------:R-:W-:Y:S02]  /*d250*/  IADD3.X R9, R9, UR11, R13, P2, !PT ;  /* 0x0000000b09097c10 */ /* 0x000fe400097fe40d */
[----:B------:R-:W-:Y:S02]  /*d260*/  @!P1 IADD3.X R11, R34, R11, R6, P4, P5 ;  /* 0x0000000b220b9210 */ /* 0x000fe400027ea406 */
[----:B----4-:R-:W-:-:S04]  /*d270*/  LOP3.LUT R12, R12, 0xff, RZ, 0xc0, !PT ;  /* 0x000000ff0c0c7812 */ /* 0x010fc800078ec0ff */
[----:B------:R-:W-:-:S05]  /*d280*/  F2FP.F16.E4M3.UNPACK_B R12, R12 ;  /* 0x0000000cff0c723e */ /* 0x000fca00020006ff */
[----:B------:R-:W-:-:S05]  /*d290*/  HADD2.F32 R12, -RZ, R12.H0_H0 ;  /* 0x2000000cff0c7230 */ /* 0x000fca0000004100 */
[----:B------:R-:W-:-:S04]  /*d2a0*/  FMUL R12, R12, UR21 ;  /* 0x000000150c0c7c20 */ /* 0x000fc80008400000 */
[----:B--2---:R-:W-:Y:S01]  /*d2b0*/  FFMA R12, R227, UR20, R12 ;  /* 0x00000014e30c7c23 */ /* 0x004fe2000800000c */
[----:B------:R-:W-:Y:S01]  /*d2c0*/  ISETP.LT.OR P2, PT, R32, 0x2, !P0 ;  /* 0x000000022000780c */ /* 0x000fe20004741670 */
[----:B------:R-:W2:Y:S03]  /*d2d0*/  LDL.LU R227, [R1+0x98] ;  /* 0x0000980001e37983 */ /* 0x000ea60000300800 */
[----:B------:R-:W-:Y:S02]  /*d2e0*/  F2FP.SATFINITE.E4M3.F32.PACK_AB_MERGE_C R15, RZ, R12, RZ ;  /* 0x0000000cff0f723e */ /* 0x000fe400048070ff */
[----:B------:R-:W-:-:S03]  /*d2f0*/  PRMT R12, RZ, 0x7610, R12 ;  /* 0x00007610ff0c7816 */ /* 0x000fc6000000000c */
[----:B------:R0:W-:Y:S04]  /*d300*/  @!P1 STG.E.U8 desc[UR14][R10.64+0x79], R15 ;  /* 0x0000790f0a009986 */ /* 0x0001e8000c10110e */
[----:B------:R-:W4:Y:S01]  /*d310*/  @!P3 LDG.E.U8 R12, desc[UR14][R8.64] ;  /* 0x0000000e080cb981 */ /* 0x000f22000c1e1100 */
[----:B0-----:R-:W0:Y:S02]  /*d320*/  @!P3 LDC.64 R10, c[0x0][0x5c0] ;  /* 0x00017000ff0abb82 */ /* 0x001e240000000a00 */
[----:B0-----:R-:W-:-:S04]  /*d330*/  @!P3 IADD3 R10, P1, P4, R24, R10, R5 ;  /* 0x0000000a180ab210 */ /* 0x001fc80007c3e005 */
[----:B------:R-:W-:Y:S02]  /*d340*/  @!P3 IADD3.X R11, R34, R11, R7, P1, P4 ;  /* 0x0000000b220bb210 */ /* 0x000fe40000fe8407 */
[----:B----4-:R-:W-:-:S04]  /*d350*/  LOP3.LUT R12, R12, 0xff, RZ, 0xc0, !PT ;  /* 0x000000ff0c0c7812 */ /* 0x010fc800078ec0ff */
[----:B------:R-:W-:-:S05]  /*d360*/  F2FP.F16.E4M3.UNPACK_B R12, R12 ;  /* 0x0000000cff0c723e */ /* 0x000fca00020006ff */
[----:B------:R-:W-:-:S05]  /*d370*/  HADD2.F32 R12, -RZ, R12.H0_H0 ;  /* 0x2000000cff0c7230 */ /* 0x000fca0000004100 */
[----:B------:R-:W-:-:S04]  /*d380*/  FMUL R12, R12, UR21 ;  /* 0x000000150c0c7c20 */ /* 0x000fc80008400000 */
[----:B---3--:R-:W-:Y:S01]  /*d390*/  FFMA R12, R226, UR20, R12 ;  /* 0x00000014e20c7c23 */ /* 0x008fe2000800000c */
[----:B------:R-:W-:Y:S01]  /*d3a0*/  IADD3 R15, P1, R35, 0x88, RZ ;  /* 0x00000088230f7810 */ /* 0x000fe20007f3e0ff */
[----:B------:R-:W3:Y:S03]  /*d3b0*/  LDL.LU R226, [R1+0x9c] ;  /* 0x00009c0001e27983 */ /* 0x000ee60000300800 */
[----:B------:R-:W-:Y:S02]  /*d3c0*/  F2FP.SATFINITE.E4M3.F32.PACK_AB_MERGE_C R17, RZ, R12, RZ ;  /* 0x0000000cff11723e */ /* 0x000fe400048070ff */
[----:B------:R-:W-:-:S03]  /*d3d0*/  PRMT R12, RZ, 0x7610, R12 ;  /* 0x00007610ff0c7816 */ /* 0x000fc6000000000c */
[----:B------:R0:W-:Y:S04]  /*d3e0*/  @!P3 STG.E.U8 desc[UR14][R10.64], R17 ;  /* 0x000000110a00b986 */ /* 0x0001e8000c10110e */
[----:B------:R-:W4:Y:S01]  /*d3f0*/  @!P2 LDG.E.U8 R12, desc[UR14][R8.64+0x1] ;  /* 0x0000010e080ca981 */ /* 0x000f22000c1e1100 */
[----:B------:R-:W-:Y:S01]  /*d400*/  IMAD.X R13, RZ, RZ, R39, P1 ;  /* 0x000000ffff0d7224 */ /* 0x000fe200008e0627 */
[----:B------:R-:W-:-:S03]  /*d410*/  ISETP.GE.AND P1, PT, R33, 0x89, PT ;  /* 0x000000892100780c */ /* 0x000fc60003f26270 */
[----:B------:R-:W-:Y:S01]  /*d420*/  IMAD R16, R13, UR6, RZ ;  /* 0x000000060d107c24 */ /* 0x000fe2000f8e02ff */
[----:B------:R-:W-:Y:S01]  /*d430*/  ISETP.LT.OR P3, PT, R32, 0x1, !P1 ;  /* 0x000000012000780c */ /* 0x000fe20004f61670 */
[----:B0-----:R-:W0:Y:S02]  /*d440*/  @!P2 LDC.64 R10, c[0x0][0x5c0] ;  /* 0x00017000ff0aab82 */ /* 0x001e240000000a00 */
[----:B------:R-:W-:Y:S01]  /*d450*/  IMAD R17, R15, UR7, R16 ;  /* 0x000000070f117c24 */ /* 0x000fe2000f8e0210 */
[----:B0-----:R-:W-:Y:S02]  /*d460*/  @!P2 IADD3 R14, P4, P5, R24, R10, R5 ;  /* 0x0000000a180ea210 */ /* 0x001fe40007d9e005 */
[----:B----4-:R-:W-:-:S04]  /*d470*/  LOP3.LUT R12, R12, 0xff, RZ, 0xc0, !PT ;  /* 0x000000ff0c0c7812 */ /* 0x010fc800078ec0ff */
[----:B------:R-:W-:-:S05]  /*d480*/  F2FP.F16.E4M3.UNPACK_B R12, R12 ;  /* 0x0000000cff0c723e */ /* 0x000fca00020006ff */
[----:B------:R-:W-:-:S05]  /*d490*/  HADD2.F32 R12, -RZ, R12.H0_H0 ;  /* 0x2000000cff0c7230 */ /* 0x000fca0000004100 */
[----:B------:R-:W-:Y:S01]  /*d4a0*/  FMUL R10, R12, UR21 ;  /* 0x000000150c0a7c20 */ /* 0x000fe20008400000 */
[----:B------:R-:W-:Y:S01]  /*d4b0*/  IMAD.WIDE.U32 R12, R15, UR6, R30 ;  /* 0x000000060f0c7c25 */ /* 0x000fe2000f8e001e */
[----:B------:R-:W-:-:S03]  /*d4c0*/  @!P2 IADD3.X R15, R34, R11, R7, P4, P5 ;  /* 0x0000000b220fa210 */ /* 0x000fc600027ea407 */
[----:B--2---:R-:W-:Y:S01]  /*d4d0*/  FFMA R16, R227, UR20, R10 ;  /* 0x00000014e3107c23 */ /* 0x004fe2000800000a */
[----:B------:R-:W-:Y:S01]  /*d4e0*/  IADD3 R10, P4, R12, UR10, RZ ;  /* 0x0000000a0c0a7c10 */ /* 0x000fe2000ff9e0ff */
[----:B------:R-:W2:Y:S03]  /*d4f0*/  LDL.LU R227, [R1+0xa0] ;  /* 0x0000a00001e37983 */ /* 0x000ea60000300800 */
[----:B------:R-:W-:Y:S02]  /*d500*/  F2FP.SATFINITE.E4M3.F32.PACK_AB_MERGE_C R19, RZ, R16, RZ ;  /* 0x00000010ff13723e */ /* 0x000fe400048070ff */
[----:B------:R-:W-:Y:S01]  /*d510*/  PRMT R16, RZ, 0x7610, R16 ;  /* 0x00007610ff107816 */ /* 0x000fe20000000010 */
[----:B------:R-:W4:Y:S01]  /*d520*/  LDL.LU R225, [R1+0xa4] ;  /* 0x0000a40001e17983 */ /* 0x000f220000300800 */
[----:B------:R-:W-:Y:S02]  /*d530*/  IADD3.X R11, R13, UR11, R17, P4, !PT ;  /* 0x0000000b0d0b7c10 */ /* 0x000fe4000a7fe411 */
[----:B------:R-:W0:Y:S01]  /*d540*/  @!P3 LDC.64 R12, c[0x0][0x5c0] ;  /* 0x00017000ff0cbb82 */ /* 0x000e220000000a00 */
[----:B------:R1:W-:Y:S04]  /*d550*/  @!P2 STG.E.U8 desc[UR14][R14.64+0x1], R19 ;  /* 0x000001130e00a986 */ /* 0x0003e8000c10110e */
[----:B------:R-:W3:Y:S01]  /*d560*/  @!P3 LDG.E.U8 R16, desc[UR14][R10.64] ;  /* 0x0000000e0a10b981 */ /* 0x000ee2000c1e1100 */
[----:B------:R-:W-:-:S02]  /*d570*/  @!P3 IADD3 R17, P4, P5, R5, R24, R2 ;  /* 0x000000180511b210 */ /* 0x000fc40007d9e002 */
[----:B------:R-:W-:Y:S02]  /*d580*/  ISETP.LT.OR P2, PT, R32, 0x2, !P1 ;  /* 0x000000022000780c */ /* 0x000fe40004f41670 */
[----:B------:R-:W-:Y:S02]  /*d590*/  @!P3 IADD3.X R18, R7, R34, R6, P4, P5 ;  /* 0x000000220712b210 */ /* 0x000fe400027ea406 */
[----:B-1----:R-:W-:Y:S02]  /*d5a0*/  PRMT R14, RZ, 0x7610, R14 ;  /* 0x00007610ff0e7816 */ /* 0x002fe4000000000e */
[----:B0-----:R-:W-:-:S05]  /*d5b0*/  @!P3 IADD3 R12, P4, R17, R12, RZ ;  /* 0x0000000c110cb210 */ /* 0x001fca0007f9e0ff */
[----:B------:R-:W-:Y:S01]  /*d5c0*/  @!P3 IMAD.X R13, R18, 0x1, R13, P4 ;  /* 0x00000001120db824 */ /* 0x000fe200020e060d */
[----:B---3--:R-:W-:-:S04]  /*d5d0*/  LOP3.LUT R16, R16, 0xff, RZ, 0xc0, !PT ;  /* 0x000000ff10107812 */ /* 0x008fc800078ec0ff */
[----:B------:R-:W-:-:S05]  /*d5e0*/  F2FP.F16.E4M3.UNPACK_B R16, R16 ;  /* 0x00000010ff10723e */ /* 0x000fca00020006ff */
[----:B------:R-:W-:-:S05]  /*d5f0*/  HADD2.F32 R16, -RZ, R16.H0_H0 ;  /* 0x20000010ff107230 */ /* 0x000fca0000004100 */
[----:B------:R-:W-:-:S04]  /*d600*/  FMUL R16, R16, UR21 ;  /* 0x0000001510107c20 */ /* 0x000fc80008400000 */
[----:B------:R-:W-:Y:S01]  /*d610*/  FFMA R16, R226, UR20, R16 ;  /* 0x00000014e2107c23 */ /* 0x000fe20008000010 */
[----:B------:R-:W-:Y:S01]  /*d620*/  @!P2 IADD3 R17, P4, P5, R5, R24, R2 ;  /* 0x000000180511a210 */ /* 0x000fe20007d9e002 */
[----:B------:R-:W3:Y:S03]  /*d630*/  LDL.LU R226, [R1+0xa8] ;  /* 0x0000a80001e27983 */ /* 0x000ee60000300800 */
[----:B------:R-:W-:-:S05]  /*d640*/  F2FP.SATFINITE.E4M3.F32.PACK_AB_MERGE_C R15, RZ, R16, RZ ;  /* 0x00000010ff0f723e */ /* 0x000fca00048070ff */
[----:B------:R0:W-:Y:S04]  /*d650*/  @!P3 STG.E.U8 desc[UR14][R12.64], R15 ;  /* 0x0000000f0c00b986 */ /* 0x0001e8000c10110e */
[----:B------:R-:W2:Y:S01]  /*d660*/  @!P2 LDG.E.U8 R14, desc[UR14][R10.64+0x1] ;  /* 0x0000010e0a0ea981 */ /* 0x000ea2000c1e1100 */
[----:B------:R-:W-:Y:S02]  /*d670*/  ISETP.LT.OR P3, PT, R32, 0x9, !P0 ;  /* 0x000000092000780c */ /* 0x000fe40004761670 */
[----:B------:R-:W-:Y:S01]  /*d680*/  @!P2 IADD3.X R16, R7, R34, R6, P4, P5 ;  /* 0x000000220710a210 */ /* 0x000fe200027ea406 */
        /* <DEDUP_REMOVED lines=21> */
[----:B------:R-:W-:-:S05]  /*d7e0*/  FFMA R14, R225, UR20, R14 ;  /* 0x00000014e10e7c23 */ /* 0x000fca000800000e */
        /* <DEDUP_REMOVED lines=13> */
[----:B------:R-:W-:Y:S01]  /*d8c0*/  @!P3 IADD3 R17, P4, P5, R5, R24, R2 ;  /* 0x000000180511b210 */ /* 0x000fe20007d9e002 */
[----:B------:R-:W3:Y:S03]  /*d8d0*/  LDL.LU R226, [R1+0xb0] ;  /* 0x0000b00001e27983 */ /* 0x000ee60000300800 */
[----:B------:R-:W-:Y:S01]  /*d8e0*/  F2FP.SATFINITE.E4M3.F32.PACK_AB_MERGE_C R15, RZ, R14, RZ ;  /* 0x0000000eff0f723e */ /* 0x000fe200048070ff */
[----:B------:R-:W4:Y:S01]  /*d8f0*/  LDL.LU R225, [R1+0xb4] ;  /* 0x0000b40001e17983 */ /* 0x000f220000300800 */
[----:B------:R-:W-:-:S03]  /*d900*/  PRMT R14, RZ, 0x7610, R14 ;  /* 0x00007610ff0e7816 */ /* 0x000fc6000000000e */
        /* <DEDUP_REMOVED lines=12> */
[----:B------:R-:W-:Y:S01]  /*d9d0*/  @!P2 IADD3 R17, P4, P5, R5, R24, R2 ;  /* 0x000000180511a210 */ /* 0x000fe20007d9e002 */
[----:B------:R-:W2:Y:S03]  /*d9e0*/  LDL.LU R227, [R1+0xb8] ;  /* 0x0000b80001e37983 */ /* 0x000ea60000300800 */
[----:B------:R-:W-:Y:S02]  /*d9f0*/  F2FP.SATFINITE.E4M3.F32.PACK_AB_MERGE_C R15, RZ, R14, RZ ;  /* 0x0000000eff0f723e */ /* 0x000fe400048070ff */
[----:B------:R-:W-:-:S03]  /*da00*/  PRMT R14, RZ, 0x7610, R14 ;  /* 0x00007610ff0e7816 */ /* 0x000fc6000000000e */
[----:B------:R0:W-:Y:S04]  /*da10*/  @!P3 STG.E.U8 desc[UR14][R12.64+0x8], R15 ;  /* 0x0000080f0c00b986 */ /* 0x0001e8000c10110e */
[----:B------:R-:W3:Y:S01]  /*da20*/  @!P2 LDG.E.U8 R14, desc[UR14][R10.64+0x9] ;  /* 0x0000090e0a0ea981 */ /* 0x000ee2000c1e1100 */
[----:B------:R-:W-:Y:S02]  /*da30*/  ISETP.LT.OR P3, PT, R32, 0x11, !P0 ;  /* 0x000000112000780c */ /* 0x000fe40004761670 */
[----:B------:R-:W-:Y:S01]  /*da40*/  @!P2 IADD3.X R16, R7, R34, R6, P4, P5 ;  /* 0x000000220710a210 */ /* 0x000fe200027ea406 */
        /* <DEDUP_REMOVED lines=34> */
[----:B--2---:R-:W-:Y:S01]  /*dc70*/  FFMA R14, R227, UR20, R14 ;  /* 0x00000014e30e7c23 */ /* 0x004fe2000800000e */
[----:B------:R-:W-:Y:S01]  /*dc80*/  @!P3 IADD3 R17, P4, P5, R5, R24, R2 ;  /* 0x000000180511b210 */ /* 0x000fe20007d9e002 */
[----:B------:R-:W2:Y:S03]  /*dc90*/  LDL.LU R227, [R1+0xc0] ;  /* 0x0000c00001e37983 */ /* 0x000ea60000300800 */
[----:B------:R-:W-:Y:S01]  /*dca0*/  F2FP.SATFINITE.E4M3.F32.PACK_AB_MERGE_C R15, RZ, R14, RZ ;  /* 0x0000000eff0f723e */ /* 0x000fe200048070ff */
[----:B------:R-:W4:Y:S01]  /*dcb0*/  LDL.LU R225, [R1+0xc4] ;  /* 0x0000c40001e17983 */ /* 0x000f220000300800 */
        /* <DEDUP_REMOVED lines=15> */
[----:B------:R-:W-:Y:S02]  /*ddb0*/  F2FP.SATFINITE.E4M3.F32.PACK_AB_MERGE_C R15, RZ, R14, RZ ;  /* 0x0000000eff0f723e */ /* 0x000fe400048070ff */
        /* <DEDUP_REMOVED lines=389> */
[----:B------:R-:W0:Y:S03]  /*f610*/  @!P2 LDC.64 R14, c[0x0][0x5c0] ;  /* 0x00017000ff0eab82 */ /* 0x000e260000000a00 */
[----:B------:R1:W-:Y:S04]  /*f620*/  @!P3 STG.E.U8 desc[UR14][R12.64+0x48], R17 ;  /* 0x000048110c00b986 */ /* 0x0003e8000c10110e */
[----:B------:R-:W4:Y:S01]  /*f630*/  @!P2 LDG.E.U8 R16, desc[UR14][R8.64+0x49] ;  /* 0x0000490e0810a981 */ /* 0x000f22000c1e1100 */
[----:B------:R-:W-:-:S13]  /*f640*/  ISETP.LT.OR P3, PT, R32, 0x49, !P1 ;  /* 0x000000492000780c */ /* 0x000fda0004f61670 */
[----:B-1----:R-:W1:Y:S01]  /*f650*/  @!P3 LDC.64 R12, c[0x0][0x5c0] ;  /* 0x00017000ff0cbb82 */ /* 0x002e620000000a00 */
        /* <DEDUP_REMOVED lines=15> */
[----:B------:R-:W-:Y:S02]  /*f750*/  @!P3 IADD3.X R18, R7, R34, R6, P4, P5 ;  /* 0x000000220712b210 */ /* 0x000fe400027ea406 */
[----:B-1----:R-:W-:-:S05]  /*f760*/  @!P3 IADD3 R12, P4, R19, R12, RZ ;  /* 0x0000000c130cb210 */ /* 0x002fca0007f9e0ff */
[----:B------:R-:W-:-:S04]  /*f770*/  @!P3 IMAD.X R13, R18, 0x1, R13, P4 ;  /* 0x00000001120db824 */ /* 0x000fc800020e060d */
[----:B0-----:R-:W0:Y:S01]  /*f780*/  @!P2 LDC.64 R14, c[0x0][0x5c0] ;  /* 0x00017000ff0eab82 */ /* 0x001e220000000a00 */
        /* <DEDUP_REMOVED lines=12> */
[----:B------:R-:W-:Y:S02]  /*f850*/  @!P2 IADD3.X R18, R7, R34, R6, P4, P5 ;  /* 0x000000220712a210 */ /* 0x000fe400027ea406 */
[----:B0-----:R-:W-:-:S05]  /*f860*/  @!P2 IADD3 R14, P4, R19, R14, RZ ;  /* 0x0000000e130ea210 */ /* 0x001fca0007f9e0ff */
[----:B------:R-:W-:-:S04]  /*f870*/  @!P2 IMAD.X R15, R18, 0x1, R15, P4 ;  /* 0x00000001120fa824 */ /* 0x000fc800020e060f */
[----:B-1----:R-:W0:Y:S01]  /*f880*/  @!P3 LDC.64 R12, c[0x0][0x5c0] ;  /* 0x00017000ff0cbb82 */ /* 0x002e220000000a00 */
        /* <DEDUP_REMOVED lines=10> */
[----:B------:R-:W-:Y:S02]  /*f930*/  ISETP.LT.OR P2, PT, R32, 0x52, !P0 ;  /* 0x000000522000780c */ /* 0x000fe40004741670 */
[----:B-1----:R-:W-:Y:S02]  /*f940*/  PRMT R14, RZ, 0x7610, R14 ;  /* 0x00007610ff0e7816 */ /* 0x002fe4000000000e */
[----:B----4-:R-:W-:-:S04]  /*f950*/  LOP3.LUT R16, R16, 0xff, RZ, 0xc0, !PT ;  /* 0x000000ff10107812 */ /* 0x010fc800078ec0ff */
[----:B------:R-:W-:-:S05]  /*f960*/  F2FP.F16.E4M3.UNPACK_B R16, R16 ;  /* 0x00000010ff10723e */ /* 0x000fca00020006ff */
[----:B------:R-:W-:-:S05]  /*f970*/  HADD2.F32 R16, -RZ, R16.H0_H0 ;  /* 0x20000010ff107230 */ /* 0x000fca0000004100 */
[----:B------:R-:W-:Y:S01]  /*f980*/  FMUL R17, R16, UR21 ;  /* 0x0000001510117c20 */ /* 0x000fe20008400000 */
[----:B0-----:R-:W-:-:S03]  /*f990*/  @!P3 IADD3 R16, P4, P5, R24, R12, R5 ;  /* 0x0000000c1810b210 */ /* 0x001fc60007d9e005 */
[----:B------:R-:W-:Y:S01]  /*f9a0*/  FFMA R12, R225, UR20, R17 ;  /* 0x00000014e10c7c23 */ /* 0x000fe20008000011 */
[----:B------:R-:W-:-:S04]  /*f9b0*/  @!P3 IADD3.X R17, R34, R13, R7, P4, P5 ;  /* 0x0000000d2211b210 */ /* 0x000fc800027ea407 */
[----:B------:R-:W-:Y:S02]  /*f9c0*/  F2FP.SATFINITE.E4M3.F32.PACK_AB_MERGE_C R19, RZ, R12, RZ ;  /* 0x0000000cff13723e */ /* 0x000fe400048070ff */
[----:B------:R-:W0:Y:S03]  /*f9d0*/  @!P2 LDC.64 R12, c[0x0][0x5c0] ;  /* 0x00017000ff0cab82 */ /* 0x000e260000000a00 */
[----:B------:R1:W-:Y:S04]  /*f9e0*/  @!P3 STG.E.U8 desc[UR14][R16.64+0x50], R19 ;  /* 0x000050131000b986 */ /* 0x0003e8000c10110e */
[----:B------:R-:W4:Y:S01]  /*f9f0*/  @!P2 LDG.E.U8 R14, desc[UR14][R8.64+0x51] ;  /* 0x0000510e080ea981 */ /* 0x000f22000c1e1100 */
[----:B------:R-:W-:-:S02]  /*fa00*/  ISETP.LT.OR P3, PT, R32, 0x51, !P1 ;  /* 0x000000512000780c */ /* 0x000fc40004f61670 */
[----:B-1----:R-:W-:Y:S02]  /*fa10*/  PRMT R16, RZ, 0x7610, R16 ;  /* 0x00007610ff107816 */ /* 0x002fe40000000010 */
[----:B----4-:R-:W-:-:S04]  /*fa20*/  LOP3.LUT R14, R14, 0xff, RZ, 0xc0, !PT ;  /* 0x000000ff0e0e7812 */ /* 0x010fc800078ec0ff */
[----:B------:R-:W-:-:S05]  /*fa30*/  F2FP.F16.E4M3.UNPACK_B R14, R14 ;  /* 0x0000000eff0e723e */ /* 0x000fca00020006ff */
[----:B------:R-:W-:-:S05]  /*fa40*/  HADD2.F32 R14, -RZ, R14.H0_H0 ;  /* 0x2000000eff0e7230 */ /* 0x000fca0000004100 */
[----:B------:R-:W-:Y:S01]  /*fa50*/  FMUL R15, R14, UR21 ;  /* 0x000000150e0f7c20 */ /* 0x000fe20008400000 */
[----:B0-----:R-:W-:-:S03]  /*fa60*/  @!P2 IADD3 R14, P4, P5, R24, R12, R5 ;  /* 0x0000000c180ea210 */ /* 0x001fc60007d9e005 */
[----:B--2---:R-:W-:Y:S01]  /*fa70*/  FFMA R12, R227, UR20, R15 ;  /* 0x00000014e30c7c23 */ /* 0x004fe2000800000f */
[----:B------:R-:W-:Y:S01]  /*fa80*/  @!P2 IADD3.X R15, R34, R13, R7, P4, P5 ;  /* 0x0000000d220fa210 */ /* 0x000fe200027ea407 */
[----:B------:R-:W2:Y:S03]  /*fa90*/  LDL.LU R227, [R1+0x140] ;  /* 0x0001400001e37983 */ /* 0x000ea60000300800 */
[----:B------:R-:W-:Y:S01]  /*faa0*/  F2FP.SATFINITE.E4M3.F32.PACK_AB_MERGE_C R19, RZ, R12, RZ ;  /* 0x0000000cff13723e */ /* 0x000fe200048070ff */
[----:B------:R-:W4:Y:S01]  /*fab0*/  LDL.LU R225, [R1+0x144] ;  /* 0x0001440001e17983 */ /* 0x000f220000300800 */
[----:B------:R-:W0:Y:S03]  /*fac0*/  @!P3 LDC.64 R12, c[0x0][0x5c0] ;  /* 0x00017000ff0cbb82 */ /* 0x000e260000000a00 */
[----:B------:R1:W-:Y:S04]  /*fad0*/  @!P2 STG.E.U8 desc[UR14][R14.64+0x51], R19 ;  /* 0x000051130e00a986 */ /* 0x0003e8000c10110e */
[----:B------:R-:W3:Y:S01]  /*fae0*/  @!P3 LDG.E.U8 R16, desc[UR14][R10.64+0x50] ;  /* 0x0000500e0a10b981 */ /* 0x000ee2000c1e1100 */
[----:B------:R-:W-:-:S02]  /*faf0*/  @!P3 IADD3 R21, P4, P5, R5, R24, R2 ;  /* 0x000000180515b210 */ /* 0x000fc40007d9e002 */
[----:B------:R-:W-:Y:S02]  /*fb00*/  ISETP.LT.OR P2, PT, R32, 0x52, !P1 ;  /* 0x000000522000780c */ /* 0x000fe40004f41670 */
[----:B------:R-:W-:Y:S02]  /*fb10*/  @!P3 IADD3.X R18, R7, R34, R6, P4, P5 ;  /* 0x000000220712b210 */ /* 0x000fe400027ea406 */
[----:B-1----:R-:W-:Y:S02]  /*fb20*/  PRMT R14, RZ, 0x7610, R14 ;  /* 0x00007610ff0e7816 */ /* 0x002fe4000000000e */
[----:B---3--:R-:W-:-:S04]  /*fb30*/  LOP3.LUT R16, R16, 0xff, RZ, 0xc0, !PT ;  /* 0x000000ff10107812 */ /* 0x008fc800078ec0ff */
[----:B------:R-:W-:-:S05]  /*fb40*/  F2FP.F16.E4M3.UNPACK_B R16, R16 ;  /* 0x00000010ff10723e */ /* 0x000fca00020006ff */
[----:B------:R-:W-:-:S05]  /*fb50*/  HADD2.F32 R16, -RZ, R16.H0_H0 ;  /* 0x20000010ff107230 */ /* 0x000fca0000004100 */
[----:B------:R-:W-:Y:S01]  /*fb60*/  FMUL R17, R16, UR21 ;  /* 0x0000001510117c20 */ /* 0x000fe20008400000 */
[----:B0-----:R-:W-:-:S03]  /*fb70*/  @!P3 IADD3 R16, P4, R21, R12, RZ ;  /* 0x0000000c1510b210 */ /* 0x001fc60007f9e0ff */
[----:B------:R-:W-:Y:S02]  /*fb80*/  FFMA R12, R226, UR20, R17 ;  /* 0x00000014e20c7c23 */ /* 0x000fe40008000011 */
[----:B------:R-:W-:Y:S01]  /*fb90*/  @!P3 IMAD.X R17, R18, 0x1, R13, P4 ;  /* 0x000000011211b824 */ /* 0x000fe200020e060d */
[----:B------:R-:W3:Y:S02]  /*fba0*/  LDL.LU R226, [R1+0x148] ;  /* 0x0001480001e27983 */ /* 0x000ee40000300800 */
[----:B------:R-:W-:Y:S02]  /*fbb0*/  F2FP.SATFINITE.E4M3.F32.PACK_AB_MERGE_C R15, RZ, R12, RZ ;  /* 0x0000000cff0f723e */ /* 0x000fe400048070ff */
[----:B------:R-:W0:Y:S03]  /*fbc0*/  @!P2 LDC.64 R12, c[0x0][0x5c0] ;  /* 0x00017000ff0cab82 */ /* 0x000e260000000a00 */
[----:B------:R1:W-:Y:S04]  /*fbd0*/  @!P3 STG.E.U8 desc[UR14][R16.64+0x50], R15 ;  /* 0x0000500f1000b986 */ /* 0x0003e8000c10110e */
[----:B------:R-:W2:Y:S01]  /*fbe0*/  @!P2 LDG.E.U8 R14, desc[UR14][R10.64+0x51] ;  /* 0x0000510e0a0ea981 */ /* 0x000ea2000c1e1100 */
[----:B------:R-:W-:-:S02]  /*fbf0*/  @!P2 IADD3 R19, P4, P5, R5, R24, R2 ;  /* 0x000000180513a210 */ /* 0x000fc40007d9e002 */
[----:B------:R-:W-:Y:S02]  /*fc00*/  ISETP.LT.OR P3, PT, R32, 0x59, !P0 ;  /* 0x000000592000780c */ /* 0x000fe40004761670 */
[----:B------:R-:W-:Y:S02]  /*fc10*/  @!P2 IADD3.X R18, R7, R34, R6, P4, P5 ;  /* 0x000000220712a210 */ /* 0x000fe400027ea406 */
[----:B0-----:R-:W-:-:S05]  /*fc20*/  @!P2 IADD3 R12, P4, R19, R12, RZ ;  /* 0x0000000c130ca210 */ /* 0x001fca0007f9e0ff */
[----:B------:R-:W-:-:S04]  /*fc30*/  @!P2 IMAD.X R13, R18, 0x1, R13, P4 ;  /* 0x00000001120da824 */ /* 0x000fc800020e060d */
[----:B------:R-:W0:Y:S01]  /*fc40*/  @!P3 LDC.64 R18, c[0x0][0x5c0] ;  /* 0x00017000ff12bb82 */ /* 0x000e220000000a00 */
[----:B--2---:R-:W-:-:S04]  /*fc50*/  LOP3.LUT R14, R14, 0xff, RZ, 0xc0, !PT ;  /* 0x000000ff0e0e7812 */ /* 0x004fc800078ec0ff */
[----:B------:R-:W-:-:S05]  /*fc60*/  F2FP.F16.E4M3.UNPACK_B R14, R14 ;  /* 0x0000000eff0e723e */ /* 0x000fca00020006ff */
[----:B------:R-:W-:-:S05]  /*fc70*/  HADD2.F32 R14, -RZ, R14.H0_H0 ;  /* 0x2000000eff0e7230 */ /* 0x000fca0000004100 */
[----:B------:R-:W-:-:S04]  /*fc80*/  FMUL R14, R14, UR21 ;  /* 0x000000150e0e7c20 */ /* 0x000fc80008400000 */
[----:B------:R-:W-:Y:S02]  /*fc90*/  FFMA R14, R227, UR20, R14 ;  /* 0x00000014e30e7c23 */ /* 0x000fe4000800000e */
[----:B------:R-:W2:Y:S03]  /*fca0*/  LDL.LU R227, [R1+0x14c] ;  /* 0x00014c0001e37983 */ /* 0x000ea60000300800 */
[----:B-1----:R-:W-:Y:S02]  /*fcb0*/  F2FP.SATFINITE.E4M3.F32.PACK_AB_MERGE_C R17, RZ, R14, RZ ;  /* 0x0000000eff11723e */ /* 0x002fe400048070ff */
        /* <DEDUP_REMOVED lines=11> */
[----:B------:R-:W-:Y:S02]  /*fd70*/  @!P3 IADD3.X R15, R34, R19, R7, P4, P5 ;  /* 0x00000013220fb210 */ /* 0x000fe400027ea407 */
[----:B------:R-:W0:Y:S02]  /*fd80*/  @!P2 LDC.64 R18, c[0x0][0x5c0] ;  /* 0x00017000ff12ab82 */ /* 0x000e240000000a00 */
[----:B------:R-:W-:-:S05]  /*fd90*/  F2FP.SATFINITE.E4M3.F32.PACK_AB_MERGE_C R17, RZ, R16, RZ ;  /* 0x00000010ff11723e */ /* 0x000fca00048070ff */
[----:B------:R1:W-:Y:S04]  /*fda0*/  @!P3 STG.E.U8 desc[UR14][R14.64+0x58], R17 ;  /* 0x000058110e00b986 */ /* 0x0003e8000c10110e */
[----:B------:R-:W4:Y:S01]  /*fdb0*/  @!P2 LDG.E.U8 R12, desc[UR14][R8.64+0x59] ;  /* 0x0000590e080ca981 */ /* 0x000f22000c1e1100 */
[----:B------:R-:W-:Y:S02]  /*fdc0*/  ISETP.LT.OR P3, PT, R32, 0x59, !P1 ;  /* 0x000000592000780c */ /* 0x000fe40004f61670 */
[----:B-1----:R-:W-:-:S11]  /*fdd0*/  PRMT R14, RZ, 0x7610, R14 ;  /* 0x00007610ff0e7816 */ /* 0x002fd6000000000e */
[----:B------:R-:W1:Y:S01]  /*fde0*/  @!P3 LDC.64 R20, c[0x0][0x5c0] ;  /* 0x00017000ff14bb82 */ /* 0x000e620000000a00 */
[----:B----4-:R-:W-:-:S04]  /*fdf0*/  LOP3.LUT R12, R12, 0xff, RZ, 0xc0, !PT ;  /* 0x000000ff0c0c7812 */ /* 0x010fc800078ec0ff */
[----:B------:R-:W-:-:S05]  /*fe00*/  F2FP.F16.E4M3.UNPACK_B R12, R12 ;  /* 0x0000000cff0c723e */ /* 0x000fca00020006ff */
[----:B------:R-:W-:-:S05]  /*fe10*/  HADD2.F32 R12, -RZ, R12.H0_H0 ;  /* 0x2000000cff0c7230 */ /* 0x000fca0000004100 */
[----:B------:R-:W-:Y:S01]  /*fe20*/  FMUL R13, R12, UR21 ;  /* 0x000000150c0d7c20 */ /* 0x000fe20008400000 */
[----:B0-----:R-:W-:-:S03]  /*fe30*/  @!P2 IADD3 R12, P4, P5, R24, R18, R5 ;  /* 0x00000012180ca210 */ /* 0x001fc60007d9e005 */
[----:B---3--:R-:W-:Y:S01]  /*fe40*/  FFMA R16, R226, UR20, R13 ;  /* 0x00000014e2107c23 */ /* 0x008fe2000800000d */
[----:B------:R-:W-:Y:S01]  /*fe50*/  @!P2 IADD3.X R13, R34, R19, R7, P4, P5 ;  /* 0x00000013220da210 */ /* 0x000fe200027ea407 */
[----:B------:R-:W3:Y:S03]  /*fe60*/  LDL.LU R226, [R1+0x150] ;  /* 0x0001500001e27983 */ /* 0x000ee60000300800 */
[----:B------:R-:W-:Y:S01]  /*fe70*/  F2FP.SATFINITE.E4M3.F32.PACK_AB_MERGE_C R17, RZ, R16, RZ ;  /* 0x00000010ff11723e */ /* 0x000fe200048070ff */
[----:B------:R-:W4:Y:S04]  /*fe80*/  LDL.LU R225, [R1+0x154] ;  /* 0x0001540001e17983 */ /* 0x000f280000300800 */
[----:B------:R2:W-:Y:S04]  /*fe90*/  @!P2 STG.E.U8 desc[UR14][R12.64+0x59], R17 ;  /* 0x000059110c00a986 */ /* 0x0005e8000c10110e */
[----:B------:R-:W2:Y:S01]  /*fea0*/  @!P3 LDG.E.U8 R14, desc[UR14][R10.64+0x58] ;  /* 0x0000580e0a0eb981 */ /* 0x000ea2000c1e1100 */
[----:B------:R-:W-:-:S02]  /*feb0*/  @!P3 IADD3 R19, P4, P5, R5, R24, R2 ;  /* 0x000000180513b210 */ /* 0x000fc40007d9e002 */
[----:B------:R-:W-:Y:S02]  /*fec0*/  ISETP.LT.OR P2, PT, R32, 0x5a, !P1 ;  /* 0x0000005a2000780c */ /* 0x000fe40004f41670 */
[----:B------:R-:W-:Y:S02]  /*fed0*/  @!P3 IADD3.X R16, R7, R34, R6, P4, P5 ;  /* 0x000000220710b210 */ /* 0x000fe400027ea406 */
[----:B--2---:R-:W-:-:S04]  /*fee0*/  LOP3.LUT R14, R14, 0xff, RZ, 0xc0, !PT ;  /* 0x000000ff0e0e7812 */ /* 0x004fc800078ec0ff */
[----:B------:R-:W-:-:S05]  /*fef0*/  F2FP.F16.E4M3.UNPACK_B R14, R14 ;  /* 0x0000000eff0e723e */ /* 0x000fca00020006ff */
[----:B------:R-:W-:-:S05]  /*ff00*/  HADD2.F32 R14, -RZ, R14.H0_H0 ;  /* 0x2000000eff0e7230 */ /* 0x000fca0000004100 */
[----:B------:R-:W-:Y:S01]  /*ff10*/  FMUL R15, R14, UR21 ;  /* 0x000000150e0f7c20 */ /* 0x000fe20008400000 */
[----:B-1----:R-:W-:-:S03]  /*ff20*/  @!P3 IADD3 R14, P4, R19, R20, RZ ;  /* 0x00000014130eb210 */ /* 0x002fc60007f9e0ff */
[----:B------:R-:W-:Y:S02]  /*ff30*/  FFMA R12, R227, UR20, R15 ;  /* 0x00000014e30c7c23 */ /* 0x000fe4000800000f */
[----:B------:R-:W-:Y:S01]  /*ff40*/  @!P3 IMAD.X R15, R16, 0x1, R21, P4 ;  /* 0x00000001100fb824 */ /* 0x000fe200020e0615 */
[----:B------:R-:W2:Y:S01]  /*ff50*/  LDL.LU R227, [R1+0x158] ;  /* 0x0001580001e37983 */ /* 0x000ea20000300800 */
[----:B------:R-:W0:Y:S01]  /*ff60*/  @!P2 LDC.64 R20, c[0x0][0x5c0] ;  /* 0x00017000ff14ab82 */ /* 0x000e220000000a00 */
[----:B------:R-:W-:Y:S02]  /*ff70*/  F2FP.SATFINITE.E4M3.F32.PACK_AB_MERGE_C R17, RZ, R12, RZ ;  /* 0x0000000cff11723e */ /* 0x000fe400048070ff */
[----:B------:R-:W-:-:S03]  /*ff80*/  PRMT R12, RZ, 0x7610, R12 ;  /* 0x00007610ff0c7816 */ /* 0x000fc6000000000c */
[----:B------:R3:W-:Y:S04]  /*ff90*/  @!P3 STG.E.U8 desc[UR14][R14.64+0x58], R17 ;  /* 0x000058110e00b986 */ /* 0x0007e8000c10110e */
[----:B------:R-:W4:Y:S01]  /*ffa0*/  @!P2 LDG.E.U8 R12, desc[UR14][R10.64+0x59] ;  /* 0x0000590e0a0ca981 */ /* 0x000f22000c1e1100 */
[----:B------:R-:W-:Y:S02]  /*ffb0*/  @!P2 IADD3 R19, P4, P5, R5, R24, R2 ;  /* 0x000000180513a210 */ /* 0x000fe40007d9e002 */
[----:B------:R-:W-:Y:S02]  /*ffc0*/  ISETP.LT.OR P3, PT, R32, 0x61, !P0 ;  /* 0x000000612000780c */ /* 0x000fe40004761670 */
[----:B------:R-:W-:Y:S02]  /*ffd0*/  @!P2 IADD3.X R16, R7, R34, R6, P4, P5 ;  /* 0x000000220710a210 */ /* 0x000fe400027ea406 */
[----:B----4-:R-:W-:-:S04]  /*ffe0*/  LOP3.LUT R12, R12, 0xff, RZ, 0xc0, !PT ;  /* 0x000000ff0c0c7812 */ /* 0x010fc800078ec0ff */
[----:B------:R-:W-:-:S05]  /*fff0*/  F2FP.F16.E4M3.UNPACK_B R12, R12 ;  /* 0x0000000cff0c723e */ /* 0x000fca00020006ff */
[----:B------:R-:W-:-:S05]  /*10000*/  HADD2.F32 R12, -RZ, R12.H0_H0 ;  /* 0x2000000cff0c7230 */ /* 0x000fca0000004100 */
[----:B------:R-:W-:Y:S01]  /*10010*/  FMUL R13, R12, UR21 ;  /* 0x000000150c0d7c20 */ /* 0x000fe20008400000 */
[----:B0-----:R-:W-:Y:S02]  /*10020*/  @!P2 IADD3 R12, P4, R19, R20, RZ ;  /* 0x00000014130ca210 */ /* 0x001fe40007f9e0ff */
[----:B------:R-:W0:Y:S01]  /*10030*/  @!P3 LDC.64 R18, c[0x0][0x5c0] ;  /* 0x00017000ff12bb82 */ /* 0x000e220000000a00 */
[----:B---3--:R-:W-:Y:S02]  /*10040*/  FFMA R14, R226, UR20, R13 ;  /* 0x00000014e20e7c23 */ /* 0x008fe4000800000d */
[----:B------:R-:W-:Y:S01]  /*10050*/  @!P2 IMAD.X R13, R16, 0x1, R21, P4 ;  /* 0x00000001100da824 */ /* 0x000fe200020e0615 */
[----:B------:R-:W3:Y:S02]  /*10060*/  LDL.LU R226, [R1+0x15c] ;  /* 0x00015c0001e27983 */ /* 0x000ee40000300800 */
        /* <DEDUP_REMOVED lines=29> */
[----:B------:R-:W4:Y:S04]  /*10240*/  LDL.LU R225, [R1+0x164] ;  /* 0x0001640001e17983 */ /* 0x000f280000300800 */
[----:B------:R3:W-:Y:S04]  /*10250*/  @!P2 STG.E.U8 desc[UR14][R12.64+0x61], R17 ;  /* 0x000061110c00a986 */ /* 0x0007e8000c10110e */
[----:B------:R-:W3:Y:S01]  /*10260*/  @!P3 LDG.E.U8 R14, desc[UR14][R10.64+0x60] ;  /* 0x0000600e0a0eb981 */ /* 0x000ee2000c1e1100 */
[----:B------:R-:W-:-:S02]  /*10270*/  @!P3 IADD3 R19, P4, P5, R5, R24, R2 ;  /* 0x000000180513b210 */ /* 0x000fc40007d9e002 */
[----:B------:R-:W-:Y:S02]  /*10280*/  ISETP.LT.OR P2, PT, R32, 0x62, !P1 ;  /* 0x000000622000780c */ /* 0x000fe40004f41670 */
[----:B------:R-:W-:Y:S02]  /*10290*/  @!P3 IADD3.X R16, R7, R34, R6, P4, P5 ;  /* 0x000000220710b210 */ /* 0x000fe400027ea406 */
[----:B---3--:R-:W-:-:S04]  /*102a0*/  LOP3.LUT R14, R14, 0xff, RZ, 0xc0, !PT ;  /* 0x000000ff0e0e7812 */ /* 0x008fc800078ec0ff */
[----:B------:R-:W-:-:S05]  /*102b0*/  F2FP.F16.E4M3.UNPACK_B R14, R14 ;  /* 0x0000000eff0e723e */ /* 0x000fca00020006ff */
[----:B------:R-:W-:-:S05]  /*102c0*/  HADD2.F32 R14, -RZ, R14.H0_H0 ;  /* 0x2000000eff0e7230 */ /* 0x000fca0000004100 */
[----:B------:R-:W-:Y:S01]  /*102d0*/  FMUL R15, R14, UR21 ;  /* 0x000000150e0f7c20 */ /* 0x000fe20008400000 */
[----:B-1----:R-:W-:-:S03]  /*102e0*/  @!P3 IADD3 R14, P4, R19, R20, RZ ;  /* 0x00000014130eb210 */ /* 0x002fc60007f9e0ff */
[----:B------:R-:W-:Y:S02]  /*102f0*/  FFMA R12, R226, UR20, R15 ;  /* 0x00000014e20c7c23 */ /* 0x000fe4000800000f */
[----:B------:R-:W-:Y:S01]  /*10300*/  @!P3 IMAD.X R15, R16, 0x1, R21, P4 ;  /* 0x00000001100fb824 */ /* 0x000fe200020e0615 */
[----:B------:R-:W3:Y:S01]  /*10310*/  LDL.LU R226, [R1+0x168] ;  /* 0x0001680001e27983 */ /* 0x000ee20000300800 */
        /* <DEDUP_REMOVED lines=14> */
[----:B--2---:R-:W-:Y:S02]  /*10400*/  FFMA R14, R227, UR20, R13 ;  /* 0x00000014e30e7c23 */ /* 0x004fe4000800000d */
[----:B------:R-:W-:Y:S01]  /*10410*/  @!P2 IMAD.X R13, R16, 0x1, R21, P4 ;  /* 0x00000001100da824 */ /* 0x000fe200020e0615 */
[----:B------:R-:W2:Y:S02]  /*10420*/  LDL.LU R227, [R1+0x16c] ;  /* 0x00016c0001e37983 */ /* 0x000ea40000300800 */
        /* <DEDUP_REMOVED lines=12> */
[----:B------:R-:W-:Y:S01]  /*104f0*/  @!P3 IADD3.X R15, R34, R19, R7, P4, P5 ;  /* 0x00000013220fb210 */ /* 0x000fe200027ea407 */
[----:B------:R-:W4:Y:S01]  /*10500*/  LDL.LU R225, [R1+0x170] ;  /* 0x0001700001e17983 */ /* 0x000f220000300800 */
[----:B------:R-:W0:Y:S02]  /*10510*/  @!P2 LDC.64 R18, c[0x0][0x5c0] ;  /* 0x00017000ff12ab82 */ /* 0x000e240000000a00 */
[----:B------:R-:W-:-:S05]  /*10520*/  F2FP.SATFINITE.E4M3.F32.PACK_AB_MERGE_C R17, RZ, R16, RZ ;  /* 0x00000010ff11723e */ /* 0x000fca00048070ff */
[----:B------:R1:W-:Y:S04]  /*10530*/  @!P3 STG.E.U8 desc[UR14][R14.64+0x68], R17 ;  /* 0x000068110e00b986 */ /* 0x0003e8000c10110e */
[----:B------:R-:W3:Y:S01]  /*10540*/  @!P2 LDG.E.U8 R12, desc[UR14][R8.64+0x69] ;  /* 0x0000690e080ca981 */ /* 0x000ee2000c1e1100 */
[----:B------:R-:W-:Y:S02]  /*10550*/  ISETP.LT.OR P3, PT, R32, 0x69, !P1 ;  /* 0x000000692000780c */ /* 0x000fe40004f61670 */
[----:B-1----:R-:W-:-:S11]  /*10560*/  PRMT R14, RZ, 0x7610, R14 ;  /* 0x00007610ff0e7816 */ /* 0x002fd6000000000e */
[----:B------:R-:W1:Y:S01]  /*10570*/  @!P3 LDC.64 R20, c[0x0][0x5c0] ;  /* 0x00017000ff14bb82 */ /* 0x000e620000000a00 */
[----:B---3--:R-:W-:-:S04]  /*10580*/  LOP3.LUT R12, R12, 0xff, RZ, 0xc0, !PT ;  /* 0x000000ff0c0c7812 */ /* 0x008fc800078ec0ff */
[----:B------:R-:W-:-:S05]  /*10590*/  F2FP.F16.E4M3.UNPACK_B R12, R12 ;  /* 0x0000000cff0c723e */ /* 0x000fca00020006ff */
[----:B------:R-:W-:-:S05]  /*105a0*/  HADD2.F32 R12, -RZ, R12.H0_H0 ;  /* 0x2000000cff0c7230 */ /* 0x000fca0000004100 */
[----:B------:R-:W-:Y:S01]  /*105b0*/  FMUL R13, R12, UR21 ;  /* 0x000000150c0d7c20 */ /* 0x000fe20008400000 */
[----:B0-----:R-:W-:-:S03]  /*105c0*/  @!P2 IADD3 R12, P4, P5, R24, R18, R5 ;  /* 0x00000012180ca210 */ /* 0x001fc60007d9e005 */
[----:B------:R-:W-:Y:S01]  /*105d0*/  FFMA R16, R226, UR20, R13 ;  /* 0x00000014e2107c23 */ /* 0x000fe2000800000d */
[----:B------:R-:W-:Y:S01]  /*105e0*/  @!P2 IADD3.X R13, R34, R19, R7, P4, P5 ;  /* 0x00000013220da210 */ /* 0x000fe200027ea407 */
[----:B------:R-:W3:Y:S03]  /*105f0*/  LDL.LU R226, [R1+0x174] ;  /* 0x0001740001e27983 */ /* 0x000ee60000300800 */
[----:B------:R-:W-:-:S05]  /*10600*/  F2FP.SATFINITE.E4M3.F32.PACK_AB_MERGE_C R17, RZ, R16, RZ ;  /* 0x00000010ff11723e */ /* 0x000fca00048070ff */
        /* <DEDUP_REMOVED lines=9> */
[----:B-1----:R-:W-:-:S03]  /*106a0*/  @!P3 IADD3 R14, P4, R19, R20, RZ ;  /* 0x00000014130eb210 */ /* 0x002fc60007f9e0ff */
[----:B--2---:R-:W-:Y:S02]  /*106b0*/  FFMA R12, R227, UR20, R15 ;  /* 0x00000014e30c7c23 */ /* 0x004fe4000800000f */
        /* <DEDUP_REMOVED lines=16> */
[----:B-1----:R-:W-:Y:S02]  /*107c0*/  FFMA R14, R225, UR20, R13 ;  /* 0x00000014e10e7c23 */ /* 0x002fe4000800000d */
[----:B------:R-:W-:Y:S01]  /*107d0*/  @!P2 IMAD.X R13, R16, 0x1, R21, P4 ;  /* 0x00000001100da824 */ /* 0x000fe200020e0615 */
[----:B------:R-:W4:Y:S02]  /*107e0*/  LDL.LU R225, [R1+0x17c] ;  /* 0x00017c0001e17983 */ /* 0x000f240000300800 */
[----:B------:R-:W-:Y:S02]  /*107f0*/  F2FP.SATFINITE.E4M3.F32.PACK_AB_MERGE_C R17, RZ, R14, RZ ;  /* 0x0000000eff11723e */ /* 0x000fe400048070ff */
[----:B------:R-:W-:-:S03]  /*10800*/  PRMT R14, RZ, 0x7610, R14 ;  /* 0x00007610ff0e7816 */ /* 0x000fc6000000000e */
[----:B------:R1:W-:Y:S04]  /*10810*/  @!P2 STG.E.U8 desc[UR14][R12.64+0x69], R17 ;  /* 0x000069110c00a986 */ /* 0x0003e8000c10110e */
[----:B------:R-:W3:Y:S01]  /*10820*/  @!P3 LDG.E.U8 R14, desc[UR14][R8.64+0x70] ;  /* 0x0000700e080eb981 */ /* 0x000ee2000c1e1100 */
[----:B------:R-:W-:Y:S02]  /*10830*/  ISETP.LT.OR P2, PT, R32, 0x72, !P0 ;  /* 0x000000722000780c */ /* 0x000fe40004741670 */
[----:B-1----:R-:W-:Y:S02]  /*10840*/  PRMT R12, RZ, 0x7610, R12 ;  /* 0x00007610ff0c7816 */ /* 0x002fe4000000000c */
[----:B---3--:R-:W-:-:S04]  /*10850*/  LOP3.LUT R14, R14, 0xff, RZ, 0xc0, !PT ;  /* 0x000000ff0e0e7812 */ /* 0x008fc800078ec0ff */
[----:B------:R-:W-:-:S05]  /*10860*/  F2FP.F16.E4M3.UNPACK_B R14, R14 ;  /* 0x0000000eff0e723e */ /* 0x000fca00020006ff */
[----:B------:R-:W-:-:S05]  /*10870*/  HADD2.F32 R14, -RZ, R14.H0_H0 ;  /* 0x2000000eff0e7230 */ /* 0x000fca0000004100 */
[----:B------:R-:W-:Y:S01]  /*10880*/  FMUL R15, R14, UR21 ;  /* 0x000000150e0f7c20 */ /* 0x000fe20008400000 */
[----:B0-----:R-:W-:-:S03]  /*10890*/  @!P3 IADD3 R14, P4, P5, R24, R18, R5 ;  /* 0x00000012180eb210 */ /* 0x001fc60007d9e005 */
[----:B------:R-:W-:Y:S01]  /*108a0*/  FFMA R16, R226, UR20, R15 ;  /* 0x00000014e2107c23 */ /* 0x000fe2000800000f */
[----:B------:R-:W-:Y:S01]  /*108b0*/  @!P3 IADD3.X R15, R34, R19, R7, P4, P5 ;  /* 0x00000013220fb210 */ /* 0x000fe200027ea407 */
[----:B------:R-:W3:Y:S01]  /*108c0*/  LDL.LU R226, [R1+0x180] ;  /* 0x0001800001e27983 */ /* 0x000ee20000300800 */
[----:B------:R-:W0:Y:S02]  /*108d0*/  @!P2 LDC.64 R18, c[0x0][0x5c0] ;  /* 0x00017000ff12ab82 */ /* 0x000e240000000a00 */
[----:B------:R-:W-:-:S05]  /*108e0*/  F2FP.SATFINITE.E4M3.F32.PACK_AB_MERGE_C R17, RZ, R16, RZ ;  /* 0x00000010ff11723e */ /* 0x000fca00048070ff */
[----:B------:R1:W-:Y:S04]  /*108f0*/  @!P3 STG.E.U8 desc[UR14][R14.64+0x70], R17 ;  /* 0x000070110e00b986 */ /* 0x0003e8000c10110e */
[----:B------:R-:W2:Y:S01]  /*10900*/  @!P2 LDG.E.U8 R12, desc[UR14][R8.64+0x71] ;  /* 0x0000710e080ca981 */ /* 0x000ea2000c1e1100 */
[----:B------:R-:W-:Y:S02]  /*10910*/  ISETP.LT.OR P3, PT, R32, 0x71, !P1 ;  /* 0x000000712000780c */ /* 0x000fe40004f61670 */
[----:B-1----:R-:W-:-:S11]  /*10920*/  PRMT R14, RZ, 0x7610, R14 ;  /* 0x00007610ff0e7816 */ /* 0x002fd6000000000e */
[----:B------:R-:W1:Y:S01]  /*10930*/  @!P3 LDC.64 R20, c[0x0][0x5c0] ;  /* 0x00017000ff14bb82 */ /* 0x000e620000000a00 */
[----:B--2---:R-:W-:-:S04]  /*10940*/  LOP3.LUT R12, R12, 0xff, RZ, 0xc0, !PT ;  /* 0x000000ff0c0c7812 */ /* 0x004fc800078ec0ff */
[----:B------:R-:W-:-:S05]  /*10950*/  F2FP.F16.E4M3.UNPACK_B R12, R12 ;  /* 0x0000000cff0c723e */ /* 0x000fca00020006ff */
[----:B------:R-:W-:-:S05]  /*10960*/  HADD2.F32 R12, -RZ, R12.H0_H0 ;  /* 0x2000000cff0c7230 */ /* 0x000fca0000004100 */
[----:B------:R-:W-:Y:S01]  /*10970*/  FMUL R13, R12, UR21 ;  /* 0x000000150c0d7c20 */ /* 0x000fe20008400000 */
[----:B0-----:R-:W-:-:S03]  /*10980*/  @!P2 IADD3 R12, P4, P5, R24, R18, R5 ;  /* 0x00000012180ca210 */ /* 0x001fc60007d9e005 */
[----:B------:R-:W-:Y:S01]  /*10990*/  FFMA R16, R227, UR20, R13 ;  /* 0x00000014e3107c23 */ /* 0x000fe2000800000d */
[----:B------:R-:W-:Y:S01]  /*109a0*/  @!P2 IADD3.X R13, R34, R19, R7, P4, P5 ;  /* 0x00000013220da210 */ /* 0x000fe200027ea407 */
[----:B------:R-:W2:Y:S03]  /*109b0*/  LDL.LU R227, [R1+0x184] ;  /* 0x0001840001e37983 */ /* 0x000ea60000300800 */
[----:B------:R-:W-:-:S05]  /*109c0*/  F2FP.SATFINITE.E4M3.F32.PACK_AB_MERGE_C R17, RZ, R16, RZ ;  /* 0x00000010ff11723e */ /* 0x000fca00048070ff */
[----:B------:R4:W-:Y:S04]  /*109d0*/  @!P2 STG.E.U8 desc[UR14][R12.64+0x71], R17 ;  /* 0x000071110c00a986 */ /* 0x0009e8000c10110e */
[----:B------:R-:W3:Y:S01]  /*109e0*/  @!P3 LDG.E.U8 R14, desc[UR14][R10.64+0x70] ;  /* 0x0000700e0a0eb981 */ /* 0x000ee2000c1e1100 */
[----:B------:R-:W-:Y:S02]  /*109f0*/  @!P3 IADD3 R19, P4, P5, R5, R24, R2 ;  /* 0x000000180513b210 */ /* 0x000fe40007d9e002 */
[----:B------:R-:W-:Y:S02]  /*10a00*/  ISETP.LT.OR P2, PT, R32, 0x72, !P1 ;  /* 0x000000722000780c */ /* 0x000fe40004f41670 */
[----:B------:R-:W-:Y:S02]  /*10a10*/  @!P3 IADD3.X R16, R7, R34, R6, P4, P5 ;  /* 0x000000220710b210 */ /* 0x000fe400027ea406 */
[----:B---3--:R-:W-:-:S04]  /*10a20*/  LOP3.LUT R14, R14, 0xff, RZ, 0xc0, !PT ;  /* 0x000000ff0e0e7812 */ /* 0x008fc800078ec0ff */
[----:B------:R-:W-:-:S05]  /*10a30*/  F2FP.F16.E4M3.UNPACK_B R14, R14 ;  /* 0x0000000eff0e723e */ /* 0x000fca00020006ff */
[----:B------:R-:W-:-:S05]  /*10a40*/  HADD2.F32 R14, -RZ, R14.H0_H0 ;  /* 0x2000000eff0e7230 */ /* 0x000fca0000004100 */
[----:B------:R-:W-:Y:S01]  /*10a50*/  FMUL R15, R14, UR21 ;  /* 0x000000150e0f7c20 */ /* 0x000fe20008400000 */
[----:B-1----:R-:W-:-:S03]  /*10a60*/  @!P3 IADD3 R14, P4, R19, R20, RZ ;  /* 0x00000014130eb210 */ /* 0x002fc60007f9e0ff */
[----:B----4-:R-:W-:Y:S02]  /*10a70*/  FFMA R12, R225, UR20, R15 ;  /* 0x00000014e10c7c23 */ /* 0x010fe4000800000f */
        /* <DEDUP_REMOVED lines=18> */
[----:B------:R-:W-:Y:S01]  /*10ba0*/  ISETP.LT.OR P0, PT, R32, 0x7a, !P0 ;  /* 0x0000007a2000780c */ /* 0x000fe20004701670 */
[----:B------:R-:W4:Y:S01]  /*10bb0*/  LDL.LU R226, [R1+0x18c] ;  /* 0x00018c0001e27983 */ /* 0x000f220000300800 */
[----:B------:R-:W-:Y:S02]  /*10bc0*/  F2FP.SATFINITE.E4M3.F32.PACK_AB_MERGE_C R17, RZ, R14, RZ ;  /* 0x0000000eff11723e */ /* 0x000fe400048070ff */
[----:B------:R-:W-:-:S03]  /*10bd0*/  PRMT R14, RZ, 0x7610, R14 ;  /* 0x00007610ff0e7816 */ /* 0x000fc6000000000e */
[----:B------:R1:W-:Y:S04]  /*10be0*/  @!P2 STG.E.U8 desc[UR14][R12.64+0x71], R17 ;  /* 0x000071110c00a986 */ /* 0x0003e8000c10110e */
[----:B------:R-:W2:Y:S01]  /*10bf0*/  @!P3 LDG.E.U8 R14, desc[UR14][R8.64+0x78] ;  /* 0x0000780e080eb981 */ /* 0x000ea2000c1e1100 */
[----:B-1----:R-:W-:Y:S02]  /*10c00*/  PRMT R12, RZ, 0x7610, R12 ;  /* 0x00007610ff0c7816 */ /* 0x002fe4000000000c */
[----:B--2---:R-:W-:-:S04]  /*10c10*/  LOP3.LUT R14, R14, 0xff, RZ, 0xc0, !PT ;  /* 0x000000ff0e0e7812 */ /* 0x004fc800078ec0ff */
[----:B------:R-:W-:-:S05]  /*10c20*/  F2FP.F16.E4M3.UNPACK_B R14, R14 ;  /* 0x0000000eff0e723e */ /* 0x000fca00020006ff */
[----:B------:R-:W-:-:S05]  /*10c30*/  HADD2.F32 R14, -RZ, R14.H0_H0 ;  /* 0x2000000eff0e7230 */ /* 0x000fca0000004100 */
[----:B------:R-:W-:Y:S01]  /*10c40*/  FMUL R15, R14, UR21 ;  /* 0x000000150e0f7c20 */ /* 0x000fe20008400000 */
[----:B0-----:R-:W-:-:S03]  /*10c50*/  @!P3 IADD3 R14, P2, P4, R24, R18, R5 ;  /* 0x00000012180eb210 */ /* 0x001fc60007c5e005 */
[----:B------:R-:W-:Y:S01]  /*10c60*/  FFMA R16, R227, UR20, R15 ;  /* 0x00000014e3107c23 */ /* 0x000fe2000800000f */
[----:B------:R-:W-:Y:S01]  /*10c70*/  @!P3 IADD3.X R15, R34, R19, R7, P2, P4 ;  /* 0x00000013220fb210 */ /* 0x000fe200017e8407 */
[----:B------:R-:W2:Y:S01]  /*10c80*/  LDL.LU R227, [R1+0x190] ;  /* 0x0001900001e37983 */ /* 0x000ea20000300800 */
[----:B------:R-:W0:Y:S02]  /*10c90*/  @!P0 LDC.64 R18, c[0x0][0x5c0] ;  /* 0x00017000ff128b82 */ /* 0x000e240000000a00 */
[----:B------:R-:W-:-:S05]  /*10ca0*/  F2FP.SATFINITE.E4M3.F32.PACK_AB_MERGE_C R17, RZ, R16, RZ ;  /* 0x00000010ff11723e */ /* 0x000fca00048070ff */
[----:B------:R1:W-:Y:S04]  /*10cb0*/  @!P3 STG.E.U8 desc[UR14][R14.64+0x78], R17 ;  /* 0x000078110e00b986 */ /* 0x0003e8000c10110e */
[----:B------:R3:W4:Y:S01]  /*10cc0*/  @!P0 LDG.E.U8 R12, desc[UR14][R8.64+0x79] ;  /* 0x0000790e080c8981 */ /* 0x000722000c1e1100 */
[----:B------:R-:W-:Y:S02]  /*10cd0*/  ISETP.LT.OR P2, PT, R32, 0x79, !P1 ;  /* 0x000000792000780c */ /* 0x000fe40004f41670 */
[----:B---3--:R-:W-:Y:S02]  /*10ce0*/  PRMT R8, RZ, 0x7610, R8 ;  /* 0x00007610ff087816 */ /* 0x008fe40000000008 */
        /* <DEDUP_REMOVED lines=8> */
[----:B-1----:R-:W-:-:S05]  /*10d70*/  F2FP.SATFINITE.E4M3.F32.PACK_AB_MERGE_C R15, RZ, R16, RZ ;  /* 0x00000010ff0f723e */ /* 0x002fca00048070ff */
[----:B------:R1:W-:Y:S04]  /*10d80*/  @!P0 STG.E.U8 desc[UR14][R12.64+0x79], R15 ;  /* 0x0000790f0c008986 */ /* 0x0003e8000c10110e */
[----:B------:R-:W3:Y:S01]  /*10d90*/  @!P2 LDG.E.U8 R8, desc[UR14][R10.64+0x78] ;  /* 0x0000780e0a08a981 */ /* 0x000ee2000c1e1100 */
[----:B------:R-:W-:Y:S02]  /*10da0*/  @!P2 IADD3 R17, P0, P3, R5, R24, R2 ;  /* 0x000000180511a210 */ /* 0x000fe40007b1e002 */
[----:B------:R-:W-:Y:S02]  /*10db0*/  ISETP.LT.OR P1, PT, R32, 0x7a, !P1 ;  /* 0x0000007a2000780c */ /* 0x000fe40004f21670 */
[----:B-1----:R-:W-:-:S11]  /*10dc0*/  @!P2 IADD3.X R12, R7, R34, R6, P0, P3 ;  /* 0x00000022070ca210 */ /* 0x002fd600007e6406 */
[----:B------:R-:W1:Y:S01]  /*10dd0*/  @!P1 LDC.64 R20, c[0x0][0x5c0] ;  /* 0x00017000ff149b82 */ /* 0x000e620000000a00 */
[----:B---3--:R-:W-:-:S04]  /*10de0*/  LOP3.LUT R8, R8, 0xff, RZ, 0xc0, !PT ;  /* 0x000000ff08087812 */ /* 0x008fc800078ec0ff */
[----:B------:R-:W-:-:S05]  /*10df0*/  F2FP.F16.E4M3.UNPACK_B R8, R8 ;  /* 0x00000008ff08723e */ /* 0x000fca00020006ff */
[----:B------:R-:W-:-:S05]  /*10e00*/  HADD2.F32 R8, -RZ, R8.H0_H0 ;  /* 0x20000008ff087230 */ /* 0x000fca0000004100 */
[----:B------:R-:W-:Y:S01]  /*10e10*/  FMUL R9, R8, UR21 ;  /* 0x0000001508097c20 */ /* 0x000fe20008400000 */
[----:B0-----:R-:W-:-:S03]  /*10e20*/  @!P2 IADD3 R8, P4, R17, R18, RZ ;  /* 0x000000121108a210 */ /* 0x001fc60007f9e0ff */
[----:B------:R-:W-:Y:S02]  /*10e30*/  FFMA R14, R226, UR20, R9 ;  /* 0x00000014e20e7c23 */ /* 0x000fe40008000009 */
[----:B------:R-:W-:Y:S01]  /*10e40*/  @!P2 IMAD.X R9, R12, 0x1, R19, P4 ;  /* 0x000000010c09a824 */ /* 0x000fe200020e0613 */
[----:B------:R-:W-:Y:S01]  /*10e50*/  PRMT R12, RZ, 0x7610, R12 ;  /* 0x00007610ff0c7816 */ /* 0x000fe2000000000c */
[----:B------:R-:W3:Y:S01]  /*10e60*/  LDL.LU R226, [R1+0x194] ;  /* 0x0001940001e27983 */ /* 0x000ee20000300800 */
[----:B------:R-:W-:-:S05]  /*10e70*/  F2FP.SATFINITE.E4M3.F32.PACK_AB_MERGE_C R17, RZ, R14, RZ ;  /* 0x0000000eff11723e */ /* 0x000fca00048070ff */
[----:B------:R0:W-:Y:S04]  /*10e80*/  @!P2 STG.E.U8 desc[UR14][R8.64+0x78], R17 ;  /* 0x000078110800a986 */ /* 0x0001e8000c10110e */
[----:B------:R4:W2:Y:S01]  /*10e90*/  @!P1 LDG.E.U8 R12, desc[UR14][R10.64+0x79] ;  /* 0x0000790e0a0c9981 */ /* 0x0008a2000c1e1100 */
[----:B------:R-:W-:Y:S02]  /*10ea0*/  IADD3 R13, P0, R35, 0x100, RZ ;  /* 0x00000100230d7810 */ /* 0x000fe40007f1e0ff */
[----:B------:R-:W-:-:S03]  /*10eb0*/  @!P1 IADD3 R19, P4, P5, R5, R24, R2 ;  /* 0x0000001805139210 */ /* 0x000fc60007d9e002 */
[----:B------:R-:W-:Y:S01]  /*10ec0*/  IMAD.X R15, RZ, RZ, R39, P0 ;  /* 0x000000ffff0f7224 */ /* 0x000fe200000e0627 */
[----:B------:R-:W-:Y:S01]  /*10ed0*/  ISETP.GE.AND P0, PT, R33, 0x101, PT ;  /* 0x000001012100780c */ /* 0x000fe20003f06270 */
[----:B0-----:R-:W-:Y:S01]  /*10ee0*/  IMAD.WIDE.U32 R8, R13, UR6, R30 ;  /* 0x000000060d087c25 */ /* 0x001fe2000f8e001e */
[----:B------:R-:W-:Y:S02]  /*10ef0*/  @!P1 IADD3.X R16, R7, R34, R6, P4, P5 ;  /* 0x0000002207109210 */ /* 0x000fe400027ea406 */
[----:B------:R-:W-:Y:S01]  /*10f00*/  ISETP.LT.OR P2, PT, R32, 0x1, !P0 ;  /* 0x000000012000780c */ /* 0x000fe20004741670 */
[----:B----4-:R-:W-:Y:S01]  /*10f10*/  IMAD R10, R15, UR6, RZ ;  /* 0x000000060f0a7c24 */ /* 0x010fe2000f8e02ff */
[----:B------:R-:W-:-:S03]  /*10f20*/  IADD3 R8, P4, R8, UR10, RZ ;  /* 0x0000000a08087c10 */ /* 0x000fc6000ff9e0ff */
[--C-:B------:R-:W-:Y:S01]  /*10f30*/  IMAD R11, R13, UR7, R10.reuse ;  /* 0x000000070d0b7c24 */ /* 0x100fe2000f8e020a */
[----:B------:R-:W-:-:S04]  /*10f40*/  PRMT R10, RZ, 0x7610, R10 ;  /* 0x00007610ff0a7816 */ /* 0x000fc8000000000a */
[----:B------:R-:W-:Y:S02]  /*10f50*/  IADD3.X R9, R9, UR11, R11, P4, !PT ;  /* 0x0000000b09097c10 */ /* 0x000fe4000a7fe40b */
[----:B--2---:R-:W-:-:S04]  /*10f60*/  LOP3.LUT R12, R12, 0xff, RZ, 0xc0, !PT ;  /* 0x000000ff0c0c7812 */ /* 0x004fc800078ec0ff */
[----:B------:R-:W-:-:S05]  /*10f70*/  F2FP.F16.E4M3.UNPACK_B R12, R12 ;  /* 0x0000000cff0c723e */ /* 0x000fca00020006ff */
[----:B------:R-:W-:-:S05]  /*10f80*/  HADD2.F32 R12, -RZ, R12.H0_H0 ;  /* 0x2000000cff0c7230 */ /* 0x000fca0000004100 */
[----:B------:R-:W-:-:S04]  /*10f90*/  FMUL R12, R12, UR21 ;  /* 0x000000150c0c7c20 */ /* 0x000fc80008400000 */
[----:B------:R-:W-:Y:S01]  /*10fa0*/  FFMA R14, R227, UR20, R12 ;  /* 0x00000014e30e7c23 */ /* 0x000fe2000800000c */
[----:B-1----:R-:W-:Y:S01]  /*10fb0*/  @!P1 IADD3 R12, P3, R19, R20, RZ ;  /* 0x00000014130c9210 */ /* 0x002fe20007f7e0ff */
[----:B------:R-:W2:Y:S03]  /*10fc0*/  LDL.LU R227, [R1+0x198] ;  /* 0x0001980001e37983 */ /* 0x000ea60000300800 */
[----:B------:R-:W-:Y:S01]  /*10fd0*/  F2FP.SATFINITE.E4M3.F32.PACK_AB_MERGE_C R15, RZ, R14, RZ ;  /* 0x0000000eff0f723e */ /* 0x000fe200048070ff */
[----:B------:R-:W-:Y:S02]  /*10fe0*/  @!P1 IMAD.X R13, R16, 0x1, R21, P3 ;  /* 0x00000001100d9824 */ /* 0x000fe400018e0615 */
        /* <DEDUP_REMOVED lines=13> */
[----:B------:R-:W-:Y:S02]  /*110c0*/  F2FP.SATFINITE.E4M3.F32.PACK_AB_MERGE_C R13, RZ, R14, RZ ;  /* 0x0000000eff0d723e */ /* 0x000fe400048070ff */
[----:B------:R-:W0:Y:S03]  /*110d0*/  @!P3 LDC.64 R14, c[0x0][0x5c0] ;  /* 0x00017000ff0ebb82 */ /* 0x000e260000000a00 */
[----:B------:R1:W-:Y:S04]  /*110e0*/  @!P2 STG.E.U8 desc[UR14][R10.64], R13 ;  /* 0x0000000d0a00a986 */ /* 0x0003e8000c10110e */
[----:B------:R-:W4:Y:S01]  /*110f0*/  @!P3 LDG.E.U8 R12, desc[UR14][R8.64+0x1] ;  /* 0x0000010e080cb981 */ /* 0x000f22000c1e1100 */
[----:B------:R-:W-:-:S05]  /*11100*/  IADD3 R35, P1, R35, 0x108, RZ ;  /* 0x0000010823237810 */ /* 0x000fca0007f3e0ff */
[----:B------:R-:W-:Y:S01]  /*11110*/  IMAD.X R38, RZ, RZ, R39, P1 ;  /* 0x000000ffff267224 */ /* 0x000fe200008e0627 */
[----:B------:R-:W-:Y:S01]  /*11120*/  ISETP.GE.AND P1, PT, R33, 0x109, PT ;  /* 0x000001092100780c */ /* 0x000fe20003f26270 */
[----:B------:R-:W-:-:S03]  /*11130*/  IMAD.WIDE.U32 R30, R35, UR6, R30 ;  /* 0x00000006231e7c25 */ /* 0x000fc6000f8e001e */
[----:B------:R-:W-:Y:S01]  /*11140*/  ISETP.LT.OR P2, PT, R32, 0x1, !P1 ;  /* 0x000000012000780c */ /* 0x000fe20004f41670 */
[----:B------:R-:W-:Y:S01]  /*11150*/  IMAD R38, R38, UR6, RZ ;  /* 0x0000000626267c24 */ /* 0x000fe2000f8e02ff */
[----:B0-----:R-:W-:-:S03]  /*11160*/  @!P3 IADD3 R14, P4, P5, R24, R14, R3 ;  /* 0x0000000e180eb210 */ /* 0x001fc60007d9e003 */
[----:B------:R-:W-:Y:S01]  /*11170*/  IMAD R35, R35, UR7, R38 ;  /* 0x0000000723237c24 */ /* 0x000fe2000f8e0226 */
[----:B------:R-:W-:Y:S02]  /*11180*/  @!P3 IADD3.X R15, R34, R15, R4, P4, P5 ;  /* 0x0000000f220fb210 */ /* 0x000fe400027ea404 */
[----:B-1----:R-:W-:-:S05]  /*11190*/  IADD3 R10, P4, R30, UR10, RZ ;  /* 0x0000000a1e0a7c10 */ /* 0x002fca000ff9e0ff */
[----:B------:R-:W0:Y:S01]  /*111a0*/  @!P2 LDC.64 R20, c[0x0][0x5c0] ;  /* 0x00017000ff14ab82 */ /* 0x000e220000000a00 */
[----:B------:R-:W-:Y:S02]  /*111b0*/  IADD3.X R11, R31, UR11, R35, P4, !PT ;  /* 0x0000000b1f0b7c10 */ /* 0x000fe4000a7fe423 */
        /* <DEDUP_REMOVED lines=13> */
[----:B------:R-:W-:Y:S02]  /*11290*/  @!P2 IADD3.X R16, R4, R34, R6, P4, P5 ;  /* 0x000000220410a210 */ /* 0x000fe400027ea406 */
[----:B---3--:R-:W-:-:S04]  /*112a0*/  LOP3.LUT R12, R12, 0xff, RZ, 0xc0, !PT ;  /* 0x000000ff0c0c7812 */ /* 0x008fc800078ec0ff */
[----:B------:R-:W-:-:S05]  /*112b0*/  F2FP.F16.E4M3.UNPACK_B R12, R12 ;  /* 0x0000000cff0c723e */ /* 0x000fca00020006ff */
[----:B------:R-:W-:-:S05]  /*112c0*/  HADD2.F32 R12, -RZ, R12.H0_H0 ;  /* 0x2000000cff0c7230 */ /* 0x000fca0000004100 */
[----:B------:R-:W-:Y:S01]  /*112d0*/  FMUL R13, R12, UR21 ;  /* 0x000000150c0d7c20 */ /* 0x000fe20008400000 */
[----:B0-----:R-:W-:-:S03]  /*112e0*/  @!P2 IADD3 R12, P4, R17, R20, RZ ;  /* 0x00000014110ca210 */ /* 0x001fc60007f9e0ff */
        /* <DEDUP_REMOVED lines=859> */
[----:B------:R-:W-:Y:S01]  /*148a0*/  ISETP.LT.OR P0, PT, R32, 0x7a, !P0 ;  /* 0x0000007a2000780c */ /* 0x000fe20004701670 */
[----:B------:R-:W2:Y:S01]  /*148b0*/  LDL.LU R227, [R1+0x28c] ;  /* 0x00028c0001e37983 */ /* 0x000ea20000300800 */
[----:B------:R-:W-:Y:S02]  /*148c0*/  F2FP.SATFINITE.E4M3.F32.PACK_AB_MERGE_C R17, RZ, R12, RZ ;  /* 0x0000000cff11723e */ /* 0x000fe400048070ff */
[----:B------:R-:W-:-:S03]  /*148d0*/  PRMT R12, RZ, 0x7610, R12 ;  /* 0x00007610ff0c7816 */ /* 0x000fc6000000000c */
[----:B------:R1:W-:Y:S04]  /*148e0*/  @!P3 STG.E.U8 desc[UR14][R14.64+0x71], R17 ;  /* 0x000071110e00b986 */ /* 0x0003e8000c10110e */
[----:B------:R-:W4:Y:S01]  /*148f0*/  @!P2 LDG.E.U8 R12, desc[UR14][R8.64+0x78] ;  /* 0x0000780e080ca981 */ /* 0x000f22000c1e1100 */
        /* <DEDUP_REMOVED lines=11> */
[----:B------:R4:W3:Y:S01]  /*149b0*/  @!P0 LDG.E.U8 R14, desc[UR14][R8.64+0x79] ;  /* 0x0000790e080e8981 */ /* 0x0008e2000c1e1100 */
[----:B------:R-:W-:Y:S02]  /*149c0*/  ISETP.LT.OR P2, PT, R32, 0x79, !P1 ;  /* 0x000000792000780c */ /* 0x000fe40004f41670 */
[----:B----4-:R-:W-:Y:S02]  /*149d0*/  PRMT R8, RZ, 0x7610, R8 ;  /* 0x00007610ff087816 */ /* 0x010fe40000000008 */
[----:B---3--:R-:W-:-:S04]  /*149e0*/  LOP3.LUT R14, R14, 0xff, RZ, 0xc0, !PT ;  /* 0x000000ff0e0e7812 */ /* 0x008fc800078ec0ff */
        /* <DEDUP_REMOVED lines=10> */
[----:B------:R-:W-:-:S04]  /*14a90*/  @!P2 IADD3 R17, P0, P3, R3, R24, R2 ;  /* 0x000000180311a210 */ /* 0x000fc80007b1e002 */
[----:B------:R-:W-:Y:S02]  /*14aa0*/  @!P2 IADD3.X R16, R4, R34, R6, P0, P3 ;  /* 0x000000220410a210 */ /* 0x000fe400007e6406 */
[----:B------:R-:W-:Y:S01]  /*14ab0*/  ISETP.LT.OR P1, PT, R32, 0x7a, !P1 ;  /* 0x0000007a2000780c */ /* 0x000fe20004f21670 */
[----:B------:R-:W-:Y:S01]  /*14ac0*/  BSSY B1, `(.L_x_34) ;  /* 0x000000d000017945 */ /* 0x000fe20003800000 */
[----:B---3--:R-:W-:-:S04]  /*14ad0*/  LOP3.LUT R8, R8, 0xff, RZ, 0xc0, !PT ;  /* 0x000000ff08087812 */ /* 0x008fc800078ec0ff */
[----:B------:R-:W-:-:S05]  /*14ae0*/  F2FP.F16.E4M3.UNPACK_B R8, R8 ;  /* 0x00000008ff08723e */ /* 0x000fca00020006ff */
[----:B------:R-:W-:-:S05]  /*14af0*/  HADD2.F32 R8, -RZ, R8.H0_H0 ;  /* 0x20000008ff087230 */ /* 0x000fca0000004100 */
[----:B------:R-:W-:Y:S01]  /*14b00*/  FMUL R9, R8, UR21 ;  /* 0x0000001508097c20 */ /* 0x000fe20008400000 */
[----:B0-----:R-:W-:-:S03]  /*14b10*/  @!P2 IADD3 R8, P4, R17, R18, RZ ;  /* 0x000000121108a210 */ /* 0x001fc60007f9e0ff */
[----:B--2---:R-:W-:Y:S02]  /*14b20*/  FFMA R12, R227, UR20, R9 ;  /* 0x00000014e30c7c23 */ /* 0x004fe40008000009 */
[----:B------:R-:W-:-:S03]  /*14b30*/  @!P2 IMAD.X R9, R16, 0x1, R19, P4 ;  /* 0x000000011009a824 */ /* 0x000fc600020e0613 */
[----:B-1----:R-:W-:-:S05]  /*14b40*/  F2FP.SATFINITE.E4M3.F32.PACK_AB_MERGE_C R13, RZ, R12, RZ ;  /* 0x0000000cff0d723e */ /* 0x002fca00048070ff */
[----:B------:R0:W-:Y:S01]  /*14b50*/  @!P2 STG.E.U8 desc[UR14][R8.64+0x78], R13 ;  /* 0x0000780d0800a986 */ /* 0x0001e2000c10110e */
[----:B------:R-:W-:Y:S01]  /*14b60*/  PRMT R12, RZ, 0x7610, R12 ;  /* 0x00007610ff0c7816 */ /* 0x000fe2000000000c */
[----:B------:R-:W-:Y:S06]  /*14b70*/  @P1 BRA `(.L_x_35) ;  /* 0x0000000000041947 */ /* 0x000fec0003800000 */
[----:B------:R1:W5:Y:S02]  /*14b80*/  LDG.E.U8 R12, desc[UR14][R10.64+0x79] ;  /* 0x0000790e0a0c7981 */ /* 0x000364000c1e1100 */
.L_x_35:
[----:B------:R-:W-:Y:S05]  /*14b90*/  BSYNC B1 ;  /* 0x0000000000017941 */ /* 0x000fea0003800000 */
.L_x_34:
[----:B------:R-:W-:Y:S05]  /*14ba0*/  @P1 BRA `(.L_x_36) ;  /* 0x0000007c00e01947 */ /* 0x000fea0003800000 */
[----:B-1----:R-:W2:Y:S01]  /*14bb0*/  LDL.LU R10, [R1+0x290] ;  /* 0x00029000010a7983 */ /* 0x002ea20000300800 */
[----:B-----5:R-:W-:Y:S01]  /*14bc0*/  LOP3.LUT R12, R12, 0xff, RZ, 0xc0, !PT ;  /* 0x000000ff0c0c7812 */ /* 0x020fe200078ec0ff */
[----:B------:R-:W-:Y:S01]  /*14bd0*/  ULDC.64 UR6, c[0x0][0x5c0] ;  /* 0x0001700000067ab9 */ /* 0x000fe20000000a00 */
[----:B0-----:R-:W-:Y:S02]  /*14be0*/  IADD3 R8, P0, P1, R3, R24, R2 ;  /* 0x0000001803087210 */ /* 0x001fe4000791e002 */
[----:B------:R-:W-:Y:S02]  /*14bf0*/  F2FP.F16.E4M3.UNPACK_B R12, R12 ;  /* 0x0000000cff0c723e */ /* 0x000fe400020006ff */
[----:B------:R-:W-:Y:S02]  /*14c00*/  IADD3.X R34, R4, R34, R6, P0, P1 ;  /* 0x0000002204227210 */ /* 0x000fe400007e2406 */
[----:B------:R-:W-:Y:S01]  /*14c10*/  IADD3 R8, P0, R8, UR6, RZ ;  /* 0x0000000608087c10 */ /* 0x000fe2000ff1e0ff */
[----:B------:R-:W-:-:S03]  /*14c20*/  HADD2.F32 R12, -RZ, R12.H0_H0 ;  /* 0x2000000cff0c7230 */ /* 0x000fc60000004100 */
[----:B------:R-:W-:Y:S02]  /*14c30*/  IADD3.X R9, R34, UR7, RZ, P0, !PT ;  /* 0x0000000722097c10 */ /* 0x000fe400087fe4ff */
[----:B------:R-:W-:-:S04]  /*14c40*/  FMUL R12, R12, UR21 ;  /* 0x000000150c0c7c20 */ /* 0x000fc80008400000 */
[----:B--2---:R-:W-:-:S05]  /*14c50*/  FFMA R12, R10, UR20, R12 ;  /* 0x000000140a0c7c23 */ /* 0x004fca000800000c */
[----:B------:R-:W-:-:S05]  /*14c60*/  F2FP.SATFINITE.E4M3.F32.PACK_AB_MERGE_C R11, RZ, R12, RZ ;  /* 0x0000000cff0b723e */ /* 0x000fca00048070ff */
[----:B------:R2:W-:Y:S01]  /*14c70*/  STG.E.U8 desc[UR14][R8.64+0x79], R11 ;  /* 0x0000790b08007986 */ /* 0x0005e2000c10110e */
[----:B------:R-:W-:Y:S05]  /*14c80*/  BRA `(.L_x_36) ;  /* 0x0000007c00a87947 */ /* 0x000fea0003800000 */
.L_x_33:
[----:B------:R-:W-:Y:S01]  /*14c90*/  ISETP.GE.AND P1, PT, R33, 0x9, PT ;  /* 0x000000092100780c */ /* 0x000fe20003f26270 */
[----:B------:R-:W2:Y:S01]  /*14ca0*/  LDL.LU R227, [R1+0x8] ;  /* 0x0000080001e37983 */ /* 0x000ea20000300800 */
[----:B------:R-:W-:Y:S01]  /*14cb0*/  LOP3.LUT R26, R26, 0xfffffdff, RZ, 0xc0, !PT ;  /* 0xfffffdff1a1a7812 */ /* 0x000fe200078ec0ff */
[----:B------:R-:W-:Y:S01]  /*14cc0*/  FMUL R226, R226, UR20 ;  /* 0x00000014e2e27c20 */ /* 0x000fe20008400000 */
[C---:B------:R-:W-:Y:S02]  /*14cd0*/  ISETP.LT.OR P5, PT, R32.reuse, 0x1, !P1 ;  /* 0x000000012000780c */ /* 0x040fe40004fa1670 */
[C---:B------:R-:W-:Y:S02]  /*14ce0*/  ISETP.LT.OR P4, PT, R32.reuse, 0x2, !P1 ;  /* 0x000000022000780c */ /* 0x040fe40004f81670 */
[----:B------:R-:W-:Y:S02]  /*14cf0*/  ISETP.LT.OR P2, PT, R32, 0x9, !P1 ;  /* 0x000000092000780c */ /* 0x000fe40004f41670 */
[----:B------:R-:W-:-:S07]  /*14d00*/  F2FP.SATFINITE.E4M3.F32.PACK_AB_MERGE_C R226, RZ, R226, RZ ;  /* 0x000000e2ffe2723e */ /* 0x000fce00048070ff */
[----:B------:R-:W0:Y:S01]  /*14d10*/  @!P5 LDC.64 R36, c[0x0][0x5c0] ;  /* 0x00017000ff24db82 */ /* 0x000e220000000a00 */
[----:B------:R-:W-:-:S04]  /*14d20*/  @P5 LOP3.LUT R26, R26, 0x200, RZ, 0xfc, !PT ;  /* 0x000002001a1a5812 */ /* 0x000fc800078efcff */
[----:B------:R-:W-:-:S03]  /*14d30*/  LOP3.LUT R26, R26, 0xfffffeff, RZ, 0xc0, !PT ;  /* 0xfffffeff1a1a7812 */ /* 0x000fc600078ec0ff */
[----:B------:R-:W1:Y:S01]  /*14d40*/  @!P4 LDC.64 R30, c[0x0][0x5c0] ;  /* 0x00017000ff1ecb82 */ /* 0x000e620000000a00 */
[----:B------:R-:W-:-:S07]  /*14d50*/  @P4 LOP3.LUT R26, R26, 0x100, RZ, 0xfc, !PT ;  /* 0x000001001a1a4812 */ /* 0x000fce00078efcff */
[----:B------:R-:W3:Y:S01]  /*14d60*/  @!P2 LDC.64 R28, c[0x0][0x5c0] ;  /* 0x00017000ff1cab82 */ /* 0x000ee20000000a00 */
[----:B0----5:R-:W-:-:S04]  /*14d70*/  @!P5 IADD3 R36, P0, P3, R24, R36, R2 ;  /* 0x000000241824d210 */ /* 0x021fc80007b1e002 */
[----:B------:R-:W-:Y:S02]  /*14d80*/  @!P5 IADD3.X R37, R34, R37, R6, P0, P3 ;  /* 0x000000252225d210 */ /* 0x000fe400007e6406 */
[----:B------:R-:W-:Y:S02]  /*14d90*/  ISETP.LT.OR P5, PT, R32, 0x11, !P1 ;  /* 0x000000112000780c */ /* 0x000fe40004fa1670 */
[----:B-1----:R-:W-:-:S04]  /*14da0*/  @!P4 IADD3 R30, P0, P3, R24, R30, R2 ;  /* 0x0000001e181ec210 */ /* 0x002fc80007b1e002 */
[----:B------:R-:W-:Y:S02]  /*14db0*/  @!P4 IADD3.X R31, R34, R31, R6, P0, P3 ;  /* 0x0000001f221fc210 */ /* 0x000fe400007e6406 */
[----:B------:R-:W-:Y:S02]  /*14dc0*/  ISETP.LT.OR P4, PT, R32, 0x12, !P1 ;  /* 0x000000122000780c */ /* 0x000fe40004f81670 */
[----:B---3--:R-:W-:-:S04]  /*14dd0*/  @!P2 IADD3 R38, P0, P3, R24, R28, R2 ;  /* 0x0000001c1826a210 */ /* 0x008fc80007b1e002 */
[----:B------:R-:W-:Y:S02]  /*14de0*/  @!P2 IADD3.X R39, R34, R29, R6, P0, P3 ;  /* 0x0000001d2227a210 */ /* 0x000fe400007e6406 */
[----:B------:R-:W-:-:S13]  /*14df0*/  ISETP.LT.OR P3, PT, R32, 0xa, !P1 ;  /* 0x0000000a2000780c */ /* 0x000fda0004f61670 */
[----:B------:R-:W0:Y:S02]  /*14e00*/  @!P3 LDC.64 R28, c[0x0][0x5c0] ;  /* 0x00017000ff1cbb82 */ /* 0x000e240000000a00 */
[----:B0-----:R-:W-:-:S04]  /*14e10*/  @!P3 IADD3 R40, P0, P6, R24, R28, R2 ;  /* 0x0000001c1828b210 */ /* 0x001fc80007e1e002 */
[----:B------:R-:W-:Y:S02]  /*14e20*/  @!P3 IADD3.X R41, R34, R29, R6, P0, P6 ;  /* 0x0000001d2229b210 */ /* 0x000fe400007ec406 */
[----:B------:R-:W0:Y:S02]  /*14e30*/  @!P5 LDC.64 R28, c[0x0][0x5c0] ;  /* 0x00017000ff1cdb82 */ /* 0x000e240000000a00 */
[----:B0-----:R-:W-:-:S04]  /*14e40*/  @!P5 IADD3 R42, P0, P6, R24, R28, R2 ;  /* 0x0000001c182ad210 */ /* 0x001fc80007e1e002 */
[----:B------:R-:W-:Y:S02]  /*14e50*/  @!P5 IADD3.X R43, R34, R29, R6, P0, P6 ;  /* 0x0000001d222bd210 */ /* 0x000fe400007ec406 */
[----:B------:R-:W0:Y:S02]  /*14e60*/  @!P4 LDC.64 R28, c[0x0][0x5c0] ;  /* 0x00017000ff1ccb82 */ /* 0x000e240000000a00 */
[----:B0-----:R-:W-:-:S04]  /*14e70*/  @!P4 IADD3 R44, P0, P6, R24, R28, R2 ;  /* 0x0000001c182cc210 */ /* 0x001fc80007e1e002 */
[----:B------:R-:W-:Y:S02]  /*14e80*/  @!P4 IADD3.X R45, R34, R29, R6, P0, P6 ;  /* 0x0000001d222dc210 */ /* 0x000fe400007ec406 */
[----:B------:R-:W-:-:S13]  /*14e90*/  ISETP.LT.OR P4, PT, R32, 0x19, !P1 ;  /* 0x000000192000780c */ /* 0x000fda0004f81670 */
[----:B------:R-:W0:Y:S02]  /*14ea0*/  @!P4 LDC.64 R28, c[0x0][0x5c0] ;  /* 0x00017000ff1ccb82 */ /* 0x000e240000000a00 */
[----:B0-----:R-:W-:-:S04]  /*14eb0*/  @!P4 IADD3 R46, P0, P6, R24, R28, R2 ;  /* 0x0000001c182ec210 */ /* 0x001fc80007e1e002 */
[----:B------:R-:W-:Y:S02]  /*14ec0*/  @!P4 IADD3.X R47, R34, R29, R6, P0, P6 ;  /* 0x0000001d222fc210 */ /* 0x000fe400007ec406 */
[----:B------:R-:W-:-:S13]  /*14ed0*/  ISETP.LT.OR P4, PT, R32, 0x1a, !P1 ;  /* 0x0000001a2000780c */ /* 0x000fda0004f81670 */
[----:B------:R-:W0:Y:S02]  /*14ee0*/  @!P4 LDC.64 R28, c[0x0][0x5c0] ;  /* 0x00017000ff1ccb82 */ /* 0x000e240000000a00 */
[----:B0-----:R-:W-:-:S04]  /*14ef0*/  @!P4 IADD3 R50, P0, P6, R24, R28, R2 ;  /* 0x0000001c1832c210 */ /* 0x001fc80007e1e002 */
[----:B------:R-:W-:Y:S02]  /*14f00*/  @!P4 IADD3.X R51, R34, R29, R6, P0, P6 ;  /* 0x0000001d2233c210 */ /* 0x000fe400007ec406 */
[----:B------:R-:W-:-:S04]  /*14f10*/  ISETP.GE.AND P0, PT, R33, 0x1, PT ;  /* 0x000000012100780c */ /* 0x000fc80003f06270 */
[----:B------:R-:W-:-:S13]  /*14f20*/  ISETP.LT.OR P6, PT, R32, 0x1, !P0 ;  /* 0x000000012000780c */ /* 0x000fda00047c1670 */
[----:B------:R-:W0:Y:S01]  /*14f30*/  @!P6 LDC.64 R28, c[0x0][0x5c0] ;  /* 0x00017000ff1ceb82 */ /* 0x000e220000000a00 */
[----:B------:R-:W-:Y:S02]  /*14f40*/  ISETP.LT.OR P5, PT, R32, 0x21, !P1 ;  /* 0x000000212000780c */ /* 0x000fe40004fa1670 */
[----:B0-----:R-:W-:-:S05]  /*14f50*/  @!P6 IADD3 R28, P4, R24, R28, RZ ;  /* 0x0000001c181ce210 */ /* 0x001fca0007f9e0ff */
[----:B------:R-:W-:-:S05]  /*14f60*/  @!P6 IMAD.X R29, R34, 0x1, R29, P4 ;  /* 0x00000001221de824 */ /* 0x000fca00020e061d */
[----:B------:R0:W-:Y:S02]  /*14f70*/  @!P6 STG.E.U8 desc[UR14][R28.64], R226 ;  /* 0x000000e21c00e986 */ /* 0x0001e4000c10110e */
[----:B0-----:R-:W0:Y:S01]  /*14f80*/  @!P5 LDC.64 R28, c[0x0][0x5c0] ;  /* 0x00017000ff1cdb82 */ /* 0x001e220000000a00 */
[----:B------:R-:W-:Y:S01]  /*14f90*/  FMUL R225, R225, UR20 ;  /* 0x00000014e1e17c20 */ /* 0x000fe20008400000 */
[----:B------:R-:W-:Y:S01]  /*14fa0*/  FMUL R224, R224, UR20 ;  /* 0x00000014e0e07c20 */ /* 0x000fe20008400000 */
[----:B------:R-:W-:Y:S01]  /*14fb0*/  LOP3.LUT R25, R25, 0xfffffffe, RZ, 0xc0, !PT ;  /* 0xfffffffe19197812 */ /* 0x000fe200078ec0ff */
[----:B------:R-:W-:Y:S01]  /*14fc0*/  FMUL R223, R223, UR20 ;  /* 0x00000014dfdf7c20 */ /* 0x000fe20008400000 */
        /* <DEDUP_REMOVED lines=18> */
[----:B------:R-:W3:Y:S01]  /*150f0*/  LDL.LU R226, [R1+0x4] ;  /* 0x0000040001e27983 */ /* 0x000ee20000300800 */
[----:B0-----:R-:W-:-:S02]  /*15100*/  @!P5 IADD3 R52, P4, P6, R24, R28, R2 ;  /* 0x0000001c1834d210 */ /* 0x001fc40007e9e002 */
[----:B------:R-:W-:Y:S02]  /*15110*/  F2FP.SATFINITE.E4M3.F32.PACK_AB_MERGE_C R225, RZ, R225, RZ ;  /* 0x000000e1ffe1723e */ /* 0x000fe400048070ff */
[----:B------:R-:W-:Y:S02]  /*15120*/  @!P5 IADD3.X R53, R34, R29, R6, P4, P6 ;  /* 0x0000001d2235d210 */ /* 0x000fe400027ec406 */
[----:B------:R-:W-:-:S13]  /*15130*/  ISETP.LT.OR P6, PT, R32, 0x2, !P0 ;  /* 0x000000022000780c */ /* 0x000fda00047c1670 */
[----:B------:R-:W0:Y:S01]  /*15140*/  @!P6 LDC.64 R28, c[0x0][0x5c0] ;  /* 0x00017000ff1ceb82 */ /* 0x000e220000000a00 */
[----:B------:R-:W-:Y:S02]  /*15150*/  ISETP.LT.OR P5, PT, R32, 0x22, !P1 ;  /* 0x000000222000780c */ /* 0x000fe40004fa1670 */
[----:B0-----:R-:W-:-:S05]  /*15160*/  @!P6 IADD3 R28, P4, R24, R28, RZ ;  /* 0x0000001c181ce210 */ /* 0x001fca0007f9e0ff */
[----:B------:R-:W-:-:S05]  /*15170*/  @!P6 IMAD.X R29, R34, 0x1, R29, P4 ;  /* 0x00000001221de824 */ /* 0x000fca00020e061d */
[----:B------:R0:W-:Y:S02]  /*15180*/  @!P6 STG.E.U8 desc[UR14][R28.64+0x1], R225 ;  /* 0x000001e11c00e986 */ /* 0x0001e4000c10110e */
[----:B0-----:R-:W0:Y:S01]  /*15190*/  @!P5 LDC.64 R28, c[0x0][0x5c0] ;  /* 0x00017000ff1cdb82 */ /* 0x001e220000000a00 */
[----:B------:R-:W-:Y:S01]  /*151a0*/  F2FP.SATFINITE.E4M3.F32.PACK_AB_MERGE_C R224, RZ, R224, RZ ;  /* 0x000000e0ffe0723e */ /* 0x000fe200048070ff */
[----:B------:R-:W4:Y:S01]  /*151b0*/  LDL.LU R225, [R1] ;  /* 0x0000000001e17983 */ /* 0x000f220000300800 */
[----:B------:R-:W-:Y:S01]  /*151c0*/  F2FP.SATFINITE.E4M3.F32.PACK_AB_MERGE_C R223, RZ, R223, RZ ;  /* 0x000000dfffdf723e */ /* 0x000fe200048070ff */
[----:B------:R-:W-:Y:S01]  /*151d0*/  FMUL R11, R11, UR20 ;  /* 0x000000140b0b7c20 */ /* 0x000fe20008400000 */
[----:B------:R-:W-:Y:S01]  /*151e0*/  F2FP.SATFINITE.E4M3.F32.PACK_AB_MERGE_C R222, RZ, R222, RZ ;  /* 0x000000deffde723e */ /* 0x000fe200048070ff */
[----:B------:R-:W-:Y:S01]  /*151f0*/  FMUL R10, R10, UR20 ;  /* 0x000000140a0a7c20 */ /* 0x000fe20008400000 */
[----:B------:R-:W-:Y:S01]  /*15200*/  F2FP.SATFINITE.E4M3.F32.PACK_AB_MERGE_C R221, RZ, R221, RZ ;  /* 0x000000ddffdd723e */ /* 0x000fe200048070ff */
[----:B------:R-:W-:Y:S01]  /*15210*/  FMUL R9, R9, UR20 ;  /* 0x0000001409097c20 */ /* 0x000fe20008400000 */
[----:B------:R-:W-:Y:S01]  /*15220*/  F2FP.SATFINITE.E4M3.F32.PACK_AB_MERGE_C R220, RZ, R220, RZ ;  /* 0x000000dcffdc723e */ /* 0x000fe200048070ff */
[----:B------:R-:W-:Y:S01]  /*15230*/  FMUL R8, R8, UR20 ;  /* 0x0000001408087c20 */ /* 0x000fe20008400000 */
[----:B------:R-:W-:-:S02]  /*15240*/  F2FP.SATFINITE.E4M3.F32.PACK_AB_MERGE_C R219, RZ, R219, RZ ;  /* 0x000000dbffdb723e */ /* 0x000fc400048070ff */
[----:B------:R-:W-:Y:S02]  /*15250*/  F2FP.SATFINITE.E4M3.F32.PACK_AB_MERGE_C R218, RZ, R218, RZ ;  /* 0x000000daffda723e */ /* 0x000fe400048070ff */
[----:B------:R-:W-:Y:S02]  /*15260*/  F2FP.SATFINITE.E4M3.F32.PACK_AB_MERGE_C R217, RZ, R217, RZ ;  /* 0x000000d9ffd9723e */ /* 0x000fe400048070ff */
[----:B------:R-:W-:Y:S02]  /*15270*/  F2FP.SATFINITE.E4M3.F32.PACK_AB_MERGE_C R216, RZ, R216, RZ ;  /* 0x000000d8ffd8723e */ /* 0x000fe400048070ff */
[----:B------:R-:W-:Y:S02]  /*15280*/  F2FP.SATFINITE.E4M3.F32.PACK_AB_MERGE_C R23, RZ, R23, RZ ;  /* 0x00000017ff17723e */ /* 0x000fe400048070ff */
[----:B------:R-:W-:Y:S02]  /*15290*/  F2FP.SATFINITE.E4M3.F32.PACK_AB_MERGE_C R22, RZ, R22, RZ ;  /* 0x00000016ff16723e */ /* 0x000fe400048070ff */
[----:B------:R-:W-:-:S02]  /*152a0*/  F2FP.SATFINITE.E4M3.F32.PACK_AB_MERGE_C R21, RZ, R21, RZ ;  /* 0x00000015ff15723e */ /* 0x000fc400048070ff */
[----:B0-----:R-:W-:Y:S02]  /*152b0*/  @!P5 IADD3 R48, P4, P6, R24, R28, R2 ;  /* 0x0000001c1830d210 */ /* 0x001fe40007e9e002 */
[----:B------:R-:W-:Y:S02]  /*152c0*/  F2FP.SATFINITE.E4M3.F32.PACK_AB_MERGE_C R20, RZ, R20, RZ ;  /* 0x00000014ff14723e */ /* 0x000fe400048070ff */
[----:B------:R-:W-:Y:S02]  /*152d0*/  @!P5 IADD3.X R49, R34, R29, R6, P4, P6 ;  /* 0x0000001d2231d210 */ /* 0x000fe400027ec406 */
[----:B------:R-:W-:Y:S02]  /*152e0*/  ISETP.LT.OR P4, PT, R32, 0x29, !P1 ;  /* 0x000000292000780c */ /* 0x000fe40004f81670 */
[----:B------:R-:W-:Y:S02]  /*152f0*/  LOP3.LUT P5, RZ, R26, 0x200, RZ, 0xc0, !PT ;  /* 0x000002001aff7812 */ /* 0x000fe400078ac0ff */
[----:B------:R-:W-:-:S02]  /*15300*/  F2FP.SATFINITE.E4M3.F32.PACK_AB_MERGE_C R19, RZ, R19, RZ ;  /* 0x00000013ff13723e */ /* 0x000fc400048070ff */
[----:B------:R-:W-:Y:S02]  /*15310*/  F2FP.SATFINITE.E4M3.F32.PACK_AB_MERGE_C R18, RZ, R18, RZ ;  /* 0x00000012ff12723e */ /* 0x000fe400048070ff */
[----:B------:R-:W-:Y:S02]  /*15320*/  F2FP.SATFINITE.E4M3.F32.PACK_AB_MERGE_C R17, RZ, R17, RZ ;  /* 0x00000011ff11723e */ /* 0x000fe400048070ff */
[----:B------:R-:W-:Y:S02]  /*15330*/  F2FP.SATFINITE.E4M3.F32.PACK_AB_MERGE_C R16, RZ, R16, RZ ;  /* 0x00000010ff10723e */ /* 0x000fe400048070ff */
[----:B------:R-:W-:Y:S01]  /*15340*/  F2FP.SATFINITE.E4M3.F32.PACK_AB_MERGE_C R15, RZ, R15, RZ ;  /* 0x0000000fff0f723e */ /* 0x000fe200048070ff */
[----:B------:R-:W0:Y:S01]  /*15350*/  @!P4 LDC.64 R28, c[0x0][0x5c0] ;  /* 0x00017000ff1ccb82 */ /* 0x000e220000000a00 */
[----:B------:R-:W-:Y:S01]  /*15360*/  F2FP.SATFINITE.E4M3.F32.PACK_AB_MERGE_C R14, RZ, R14, RZ ;  /* 0x0000000eff0e723e */ /* 0x000fe200048070ff */
[----:B------:R0:W-:Y:S01]  /*15370*/  @!P5 STG.E.U8 desc[UR14][R36.64], R224 ;  /* 0x000000e02400d986 */ /* 0x0001e2000c10110e */
[----:B------:R-:W-:-:S02]  /*15380*/  F2FP.SATFINITE.E4M3.F32.PACK_AB_MERGE_C R13, RZ, R13, RZ ;  /* 0x0000000dff0d723e */ /* 0x000fc400048070ff */
[----:B------:R-:W-:Y:S02]  /*15390*/  F2FP.SATFINITE.E4M3.F32.PACK_AB_MERGE_C R11, RZ, R11, RZ ;  /* 0x0000000bff0b723e */ /* 0x000fe400048070ff */
[----:B------:R-:W-:Y:S02]  /*153a0*/  F2FP.SATFINITE.E4M3.F32.PACK_AB_MERGE_C R10, RZ, R10, RZ ;  /* 0x0000000aff0a723e */ /* 0x000fe400048070ff */
[----:B------:R-:W-:Y:S02]  /*153b0*/  F2FP.SATFINITE.E4M3.F32.PACK_AB_MERGE_C R9, RZ, R9, RZ ;  /* 0x00000009ff09723e */ /* 0x000fe400048070ff */
[----:B------:R-:W-:Y:S02]  /*153c0*/  F2FP.SATFINITE.E4M3.F32.PACK_AB_MERGE_C R8, RZ, R8, RZ ;  /* 0x00000008ff08723e */ /* 0x000fe400048070ff */
[----:B0-----:R-:W-:-:S04]  /*153d0*/  @!P4 IADD3 R36, P5, P6, R24, R28, R2 ;  /* 0x0000001c1824c210 */ /* 0x001fc80007ebe002 */
[----:B------:R-:W-:Y:S02]  /*153e0*/  @!P4 IADD3.X R37, R34, R29, R6, P5, P6 ;  /* 0x0000001d2225c210 */ /* 0x000fe40002fec406 */
[----:B------:R-:W-:-:S13]  /*153f0*/  ISETP.LT.OR P4, PT, R32, 0x2a, !P1 ;  /* 0x0000002a2000780c */ /* 0x000fda0004f81670 */
[----:B------:R-:W0:Y:S01]  /*15400*/  @!P4 LDC.64 R28, c[0x0][0x5c0] ;  /* 0x00017000ff1ccb82 */ /* 0x000e220000000a00 */
[----:B------:R-:W-:-:S04]  /*15410*/  @P4 LOP3.LUT R25, R25, 0x1, RZ, 0xfc, !PT ;  /* 0x0000000119194812 */ /* 0x000fc800078efcff */
[----:B------:R-:W-:Y:S02]  /*15420*/  LOP3.LUT R25, R25, 0xfffffeff, RZ, 0xc0, !PT ;  /* 0xfffffeff19197812 */ /* 0x000fe400078ec0ff */
[----:B0-----:R-:W-:-:S04]  /*15430*/  @!P4 IADD3 R56, P5, P6, R24, R28, R2 ;  /* 0x0000001c1838c210 */ /* 0x001fc80007ebe002 */
[----:B------:R-:W-:Y:S02]  /*15440*/  @!P4 IADD3.X R57, R34, R29, R6, P5, P6 ;  /* 0x0000001d2239c210 */ /* 0x000fe40002fec406 */
[----:B------:R-:W-:Y:S02]  /*15450*/  LOP3.LUT P4, RZ, R26, 0x100, RZ, 0xc0, !PT ;  /* 0x000001001aff7812 */ /* 0x000fe4000788c0ff */
[----:B------:R-:W-:Y:S02]  /*15460*/  ISETP.LT.OR P6, PT, R32, 0x31, !P1 ;  /* 0x000000312000780c */ /* 0x000fe40004fc1670 */
[----:B------:R-:W-:-:S09]  /*15470*/  LOP3.LUT R26, R26, 0xffffff7f, RZ, 0xc0, !PT ;  /* 0xffffff7f1a1a7812 */ /* 0x000fd200078ec0ff */
[----:B------:R-:W-:Y:S01]  /*15480*/  @!P4 STG.E.U8 desc[UR14][R30.64+0x1], R223 ;  /* 0x000001df1e00c986 */ /* 0x000fe2000c10110e */
[----:B------:R-:W-:Y:S02]  /*15490*/  ISETP.LT.OR P4, PT, R32, 0x9, !P0 ;  /* 0x000000092000780c */ /* 0x000fe40004781670 */
[----:B------:R-:W-:-:S04]  /*154a0*/  @P6 LOP3.LUT R25, R25, 0x100, RZ, 0xfc, !PT ;  /* 0x0000010019196812 */ /* 0x000fc800078efcff */
[----:B------:R-:W-:-:S07]  /*154b0*/  LOP3.LUT R25, R25, 0xfffffdff, RZ, 0xc0, !PT ;  /* 0xfffffdff19197812 */ /* 0x000fce00078ec0ff */
[----:B------:R-:W0:Y:S02]  /*154c0*/  @!P4 LDC.64 R28, c[0x0][0x5c0] ;  /* 0x00017000ff1ccb82 */ /* 0x000e240000000a00 */
[----:B0-----:R-:W-:-:S05]  /*154d0*/  @!P4 IADD3 R28, P5, R24, R28, RZ ;  /* 0x0000001c181cc210 */ /* 0x001fca0007fbe0ff */
[----:B------:R-:W-:-:S05]  /*154e0*/  @!P4 IMAD.X R29, R34, 0x1, R29, P5 ;  /* 0x00000001221dc824 */ /* 0x000fca00028e061d */
[----:B------:R0:W-:Y:S02]  /*154f0*/  @!P4 STG.E.U8 desc[UR14][R28.64+0x8], R222 ;  /* 0x000008de1c00c986 */ /* 0x0001e4000c10110e */
[----:B0-----:R-:W0:Y:S02]  /*15500*/  @!P6 LDC.64 R28, c[0x0][0x5c0] ;  /* 0x00017000ff1ceb82 */ /* 0x001e240000000a00 */
[----:B0-----:R-:W-:-:S04]  /*15510*/  @!P6 IADD3 R54, P4, P5, R24, R28, R2 ;  /* 0x0000001c1836e210 */ /* 0x001fc80007d9e002 */
[----:B------:R-:W-:Y:S02]  /*15520*/  @!P6 IADD3.X R55, R34, R29, R6, P4, P5 ;  /* 0x0000001d2237e210 */ /* 0x000fe400027ea406 */
[----:B------:R-:W-:-:S13]  /*15530*/  ISETP.LT.OR P4, PT, R32, 0xa, !P0 ;  /* 0x0000000a2000780c */ /* 0x000fda0004781670 */
[----:B------:R-:W0:Y:S02]  /*15540*/  @!P4 LDC.64 R28, c[0x0][0x5c0] ;  /* 0x00017000ff1ccb82 */ /* 0x000e240000000a00 */
[----:B0-----:R-:W-:-:S05]  /*15550*/  @!P4 IADD3 R28, P5, R24, R28, RZ ;  /* 0x0000001c181cc210 */ /* 0x001fca0007fbe0ff */
[----:B------:R-:W-:Y:S01]  /*15560*/  @!P4 IMAD.X R29, R34, 0x1, R29, P5 ;  /* 0x00000001221dc824 */ /* 0x000fe200028e061d */
[----:B------:R-:W-:-:S04]  /*15570*/  ISETP.LT.OR P5, PT, R32, 0x32, !P1 ;  /* 0x000000322000780c */ /* 0x000fc80004fa1670 */
[----:B------:R0:W-:Y:S04]  /*15580*/  @!P4 STG.E.U8 desc[UR14][R28.64+0x9], R221 ;  /* 0x000009dd1c00c986 */ /* 0x0001e8000c10110e */
[----:B------:R-:W-:Y:S04]  /*15590*/  @!P2 STG.E.U8 desc[UR14][R38.64+0x8], R220 ;  /* 0x000008dc2600a986 */ /* 0x000fe8000c10110e */
[----:B------:R-:W-:Y:S01]  /*155a0*/  @!P3 STG.E.U8 desc[UR14][R40.64+0x9], R219 ;  /* 0x000009db2800b986 */ /* 0x000fe2000c10110e */
[----:B------:R-:W-:Y:S01]  /*155b0*/  @P5 LOP3.LUT R26, R26, 0x80, RZ, 0xfc, !PT ;  /* 0x000000801a1a5812 */ /* 0x000fe200078efcff */
[----:B0-----:R-:W0:Y:S03]  /*155c0*/  @!P5 LDC.64 R28, c[0x0][0x5c0] ;  /* 0x00017000ff1cdb82 */ /* 0x001e260000000a00 */
[----:B------:R-:W-:-:S02]  /*155d0*/  LOP3.LUT R26, R26, 0xffffffdf, RZ, 0xc0, !PT ;  /* 0xffffffdf1a1a7812 */ /* 0x000fc400078ec0ff */
[----:B0-----:R-:W-:-:S04]  /*155e0*/  @!P5 IADD3 R30, P4, P6, R24, R28, R2 ;  /* 0x0000001c181ed210 */ /* 0x001fc80007e9e002 */
[----:B------:R-:W-:Y:S02]  /*155f0*/  @!P5 IADD3.X R31, R34, R29, R6, P4, P6 ;  /* 0x0000001d221fd210 */ /* 0x000fe400027ec406 */
[C---:B------:R-:W-:Y:S02]  /*15600*/  ISETP.LT.OR P6, PT, R32.reuse, 0x39, !P1 ;  /* 0x000000392000780c */ /* 0x040fe40004fc1670 */
[----:B------:R-:W-:-:S11]  /*15610*/  ISETP.LT.OR P5, PT, R32, 0x3a, !P1 ;  /* 0x0000003a2000780c */ /* 0x000fd60004fa1670 */
[----:B------:R-:W0:Y:S01]  /*15620*/  @!P6 LDC.64 R28, c[0x0][0x5c0] ;  /* 0x00017000ff1ceb82 */ /* 0x000e220000000a00 */
[----:B------:R-:W-:-:S04]  /*15630*/  @P6 LOP3.LUT R25, R25, 0x200, RZ, 0xfc, !PT ;  /* 0x0000020019196812 */ /* 0x000fc800078efcff */
[----:B------:R-:W-:-:S04]  /*15640*/  LOP3.LUT R25, R25, 0xfffffbff, RZ, 0xc0, !PT ;  /* 0xfffffbff19197812 */ /* 0x000fc800078ec0ff */
[----:B------:R-:W-:-:S04]  /*15650*/  @P5 LOP3.LUT R25, R25, 0x400, RZ, 0xfc, !PT ;  /* 0x0000040019195812 */ /* 0x000fc800078efcff */
[----:B------:R-:W-:Y:S02]  /*15660*/  LOP3.LUT R25, R25, 0xfffffffd, RZ, 0xc0, !PT ;  /* 0xfffffffd19197812 */ /* 0x000fe400078ec0ff */
[----:B0-----:R-:W-:-:S04]  /*15670*/  @!P6 IADD3 R58, P2, P4, R24, R28, R2 ;  /* 0x0000001c183ae210 */ /* 0x001fc80007c5e002 */
[----:B------:R-:W-:Y:S02]  /*15680*/  @!P6 IADD3.X R59, R34, R29, R6, P2, P4 ;  /* 0x0000001d223be210 */ /* 0x000fe400017e8406 */
[----:B------:R-:W0:Y:S02]  /*15690*/  @!P5 LDC.64 R28, c[0x0][0x5c0] ;  /* 0x00017000ff1cdb82 */ /* 0x000e240000000a00 */
[----:B0-----:R-:W-:-:S04]  /*156a0*/  @!P5 IADD3 R60, P2, P4, R24, R28, R2 ;  /* 0x0000001c183cd210 */ /* 0x001fc80007c5e002 */
[----:B------:R-:W-:Y:S02]  /*156b0*/  @!P5 IADD3.X R61, R34, R29, R6, P2, P4 ;  /* 0x0000001d223dd210 */ /* 0x000fe400017e8406 */
[C---:B------:R-:W-:Y:S02]  /*156c0*/  ISETP.LT.OR P2, PT, R32.reuse, 0x11, !P0 ;  /* 0x000000112000780c */ /* 0x040fe40004741670 */
[----:B------:R-:W-:-:S11]  /*156d0*/  ISETP.LT.OR P5, PT, R32, 0x11, !P1 ;  /* 0x000000112000780c */ /* 0x000fd60004fa1670 */
[----:B------:R-:W0:Y:S02]  /*156e0*/  @!P2 LDC.64 R28, c[0x0][0x5c0] ;  /* 0x00017000ff1cab82 */ /* 0x000e240000000a00 */
[----:B0-----:R-:W-:-:S05]  /*156f0*/  @!P2 IADD3 R28, P3, R24, R28, RZ ;  /* 0x0000001c181ca210 */ /* 0x001fca0007f7e0ff */
[----:B------:R-:W-:Y:S01]  /*15700*/  @!P2 IMAD.X R29, R34, 0x1, R29, P3 ;  /* 0x00000001221da824 */ /* 0x000fe200018e061d */
[----:B------:R-:W-:-:S04]  /*15710*/  ISETP.LT.OR P3, PT, R32, 0x41, !P1 ;  /* 0x000000412000780c */ /* 0x000fc80004f61670 */
[----:B------:R0:W-:Y:S09]  /*15720*/  @!P2 STG.E.U8 desc[UR14][R28.64+0x10], R218 ;  /* 0x000010da1c00a986 */ /* 0x0001f2000c10110e */
[----:B------:R-:W-:Y:S01]  /*15730*/  @P3 LOP3.LUT R26, R26, 0x20, RZ, 0xfc, !PT ;  /* 0x000000201a1a3812 */ /* 0x000fe200078efcff */
[----:B0-----:R-:W0:Y:S03]  /*15740*/  @!P3 LDC.64 R28, c[0x0][0x5c0] ;  /* 0x00017000ff1cbb82 */ /* 0x001e260000000a00 */
[----:B------:R-:W-:-:S02]  /*15750*/  LOP3.LUT R26, R26, 0xffffffbf, RZ, 0xc0, !PT ;  /* 0xffffffbf1a1a7812 */ /* 0x000fc400078ec0ff */
[----:B0-----:R-:W-:-:S04]  /*15760*/  @!P3 IADD3 R40, P2, P4, R24, R28, R2 ;  /* 0x0000001c1828b210 */ /* 0x001fc80007c5e002 */
[----:B------:R-:W-:Y:S02]  /*15770*/  @!P3 IADD3.X R41, R34, R29, R6, P2, P4 ;  /* 0x0000001d2229b210 */ /* 0x000fe400017e8406 */
[C---:B------:R-:W-:Y:S02]  /*15780*/  ISETP.LT.OR P2, PT, R32.reuse, 0x12, !P0 ;  /* 0x000000122000780c */ /* 0x040fe40004741670 */
[----:B------:R-:W-:-:S11]  /*15790*/  ISETP.LT.OR P3, PT, R32, 0x49, !P1 ;  /* 0x000000492000780c */ /* 0x000fd60004f61670 */
[----:B------:R-:W0:Y:S02]  /*157a0*/  @!P2 LDC.64 R28, c[0x0][0x5c0] ;  /* 0x00017000ff1cab82 */ /* 0x000e240000000a00 */
[----:B------:R-:W-:-:S04]  /*157b0*/  @P3 LOP3.LUT R25, R25, 0x2, RZ, 0xfc, !PT ;  /* 0x0000000219193812 */ /* 0x000fc800078efcff */
[----:B------:R-:W-:Y:S02]  /*157c0*/  LOP3.LUT R25, R25, 0xfffff7ff, RZ, 0xc0, !PT ;  /* 0xfffff7ff19197812 */ /* 0x000fe400078ec0ff */
[----:B0-----:R-:W-:-:S05]  /*157d0*/  @!P2 IADD3 R28, P4, R24, R28, RZ ;  /* 0x0000001c181ca210 */ /* 0x001fca0007f9e0ff */
[----:B------:R-:W-:Y:S01]  /*157e0*/  @!P2 IMAD.X R29, R34, 0x1, R29, P4 ;  /* 0x00000001221da824 */ /* 0x000fe200020e061d */
[----:B------:R-:W-:-:S04]  /*157f0*/  ISETP.LT.OR P4, PT, R32, 0x42, !P1 ;  /* 0x000000422000780c */ /* 0x000fc80004f81670 */
[----:B------:R0:W-:Y:S04]  /*15800*/  @!P2 STG.E.U8 desc[UR14][R28.64+0x11], R217 ;  /* 0x000011d91c00a986 */ /* 0x0001e8000c10110e */
[----:B------:R1:W-:Y:S01]  /*15810*/  @!P5 STG.E.U8 desc[UR14][R42.64+0x10], R216 ;  /* 0x000010d82a00d986 */ /* 0x0003e2000c10110e */
[----:B------:R-:W-:-:S04]  /*15820*/  ISETP.LT.OR P5, PT, R32, 0x12, !P1 ;  /* 0x000000122000780c */ /* 0x000fc80004fa1670 */
[----:B------:R-:W-:Y:S01]  /*15830*/  @P4 LOP3.LUT R26, R26, 0x40, RZ, 0xfc, !PT ;  /* 0x000000401a1a4812 */ /* 0x000fe200078efcff */
[----:B0-----:R-:W0:Y:S08]  /*15840*/  @!P4 LDC.64 R28, c[0x0][0x5c0] ;  /* 0x00017000ff1ccb82 */ /* 0x001e300000000a00 */
[----:B------:R-:W-:Y:S01]  /*15850*/  @!P5 STG.E.U8 desc[UR14][R44.64+0x11], R23 ;  /* 0x000011172c00d986 */ /* 0x000fe2000c10110e */
[----:B------:R-:W-:-:S02]  /*15860*/  ISETP.LT.OR P5, PT, R32, 0x19, !P1 ;  /* 0x000000192000780c */ /* 0x000fc40004fa1670 */
[----:B0-----:R-:W-:-:S04]  /*15870*/  @!P4 IADD3 R38, P2, P6, R24, R28, R2 ;  /* 0x0000001c1826c210 */ /* 0x001fc80007e5e002 */
[----:B------:R-:W-:Y:S02]  /*15880*/  @!P4 IADD3.X R39, R34, R29, R6, P2, P6 ;  /* 0x0000001d2227c210 */ /* 0x000fe400017ec406 */
[----:B------:R-:W1:Y:S02]  /*15890*/  @!P3 LDC.64 R28, c[0x0][0x5c0] ;  /* 0x00017000ff1cbb82 */ /* 0x000e640000000a00 */
[----:B-1----:R-:W-:-:S04]  /*158a0*/  @!P3 IADD3 R42, P2, P6, R24, R28, R2 ;  /* 0x0000001c182ab210 */ /* 0x002fc80007e5e002 */
[----:B------:R-:W-:Y:S02]  /*158b0*/  @!P3 IADD3.X R43, R34, R29, R6, P2, P6 ;  /* 0x0000001d222bb210 */ /* 0x000fe400017ec406 */
[----:B------:R-:W-:-:S13]  /*158c0*/  ISETP.LT.OR P3, PT, R32, 0x4a, !P1 ;  /* 0x0000004a2000780c */ /* 0x000fda0004f61670 */
[----:B------:R-:W0:Y:S01]  /*158d0*/  @!P3 LDC.64 R28, c[0x0][0x5c0] ;  /* 0x00017000ff1cbb82 */ /* 0x000e220000000a00 */
[----:B------:R-:W-:-:S04]  /*158e0*/  @P3 LOP3.LUT R25, R25, 0x800, RZ, 0xfc, !PT ;  /* 0x0000080019193812 */ /* 0x000fc800078efcff */
[----:B------:R-:W-:Y:S02]  /*158f0*/  LOP3.LUT R25, R25, 0xffffefff, RZ, 0xc0, !PT ;  /* 0xffffefff19197812 */ /* 0x000fe400078ec0ff */
        /* <DEDUP_REMOVED lines=8> */
[----:B------:R-:W-:-:S05]  /*15980*/  @!P2 IMAD.X R29, R34, 0x1, R29, P6 ;  /* 0x00000001221da824 */ /* 0x000fca00030e061d */
[----:B------:R0:W-:Y:S02]  /*15990*/  @!P2 STG.E.U8 desc[UR14][R28.64+0x18], R22 ;  /* 0x000018161c00a986 */ /* 0x0001e4000c10110e */
[----:B0-----:R-:W0:Y:S02]  /*159a0*/  @!P3 LDC.64 R22, c[0x0][0x5c0] ;  /* 0x00017000ff16bb82 */ /* 0x001e240000000a00 */
        /* <DEDUP_REMOVED lines=9> */
[----:B------:R0:W-:Y:S04]  /*15a40*/  @!P2 STG.E.U8 desc[UR14][R22.64+0x19], R21 ;  /* 0x000019151600a986 */ /* 0x0001e8000c10110e */
[----:B------:R1:W-:Y:S01]  /*15a50*/  @!P5 STG.E.U8 desc[UR14][R46.64+0x18], R20 ;  /* 0x000018142e00d986 */ /* 0x0003e2000c10110e */
[----:B------:R-:W-:Y:S01]  /*15a60*/  ISETP.LT.OR P5, PT, R32, 0x1a, !P1 ;  /* 0x0000001a2000780c */ /* 0x000fe20004fa1670 */
[----:B0-----:R-:W0:-:S12]  /*15a70*/  @!P3 LDC.64 R22, c[0x0][0x5c0] ;  /* 0x00017000ff16bb82 */ /* 0x001e180000000a00 */
[----:B------:R-:W-:Y:S01]  /*15a80*/  @!P5 STG.E.U8 desc[UR14][R50.64+0x19], R19 ;  /* 0x000019133200d986 */ /* 0x000fe2000c10110e */
[----:B------:R-:W-:Y:S02]  /*15a90*/  ISETP.LT.OR P5, PT, R32, 0x21, !P1 ;  /* 0x000000212000780c */ /* 0x000fe40004fa1670 */
[----:B0-----:R-:W-:-:S04]  /*15aa0*/  @!P3 IADD3 R22, P2, P6, R24, R22, R2 ;  /* 0x000000161816b210 */ /* 0x001fc80007e5e002 */
[----:B------:R-:W-:Y:S02]  /*15ab0*/  @!P3 IADD3.X R23, R34, R23, R6, P2, P6 ;  /* 0x000000172217b210 */ /* 0x000fe400017ec406 */
[----:B------:R-:W-:-:S13]  /*15ac0*/  ISETP.LT.OR P3, PT, R32, 0x59, !P1 ;  /* 0x000000592000780c */ /* 0x000fda0004f61670 */
[----:B-1----:R-:W0:Y:S01]  /*15ad0*/  @!P3 LDC.64 R20, c[0x0][0x5c0] ;  /* 0x00017000ff14bb82 */ /* 0x002e220000000a00 */
[----:B------:R-:W-:-:S04]  /*15ae0*/  @P3 LOP3.LUT R25, R25, 0x8, RZ, 0xfc, !PT ;  /* 0x0000000819193812 */ /* 0x000fc800078efcff */
[----:B------:R-:W-:Y:S02]  /*15af0*/  LOP3.LUT R25, R25, 0xffffdfff, RZ, 0xc0, !PT ;  /* 0xffffdfff19197812 */ /* 0x000fe400078ec0ff */
        /* <DEDUP_REMOVED lines=43> */
[C---:B------:R-:W-:Y:S02]  /*15db0*/  LOP3.LUT P4, RZ, R25.reuse, 0x1, RZ, 0xc0, !PT ;  /* 0x0000000119ff7812 */ /* 0x040fe4000788c0ff */
[----:B------:R-:W-:Y:S02]  /*15dc0*/  LOP3.LUT R25, R25, 0xfffdffff, RZ, 0xc0, !PT ;  /* 0xfffdffff19197812 */ /* 0x000fe400078ec0ff */
[----:B0-----:R-:W-:-:S04]  /*15dd0*/  @!P3 IADD3 R52, P2, P6, R24, R16, R2 ;  /* 0x000000101834b210 */ /* 0x001fc80007e5e002 */
[----:B------:R-:W-:Y:S02]  /*15de0*/  @!P3 IADD3.X R53, R34, R17, R6, P2, P6 ;  /* 0x000000112235b210 */ /* 0x000fe400017ec406 */
[C---:B------:R-:W-:Y:S02]  /*15df0*/  ISETP.LT.OR P2, PT, R32.reuse, 0x29, !P0 ;  /* 0x000000292000780c */ /* 0x040fe40004741670 */
[----:B------:R-:W-:-:S11]  /*15e00*/  ISETP.LT.OR P3, PT, R32, 0x71, !P1 ;  /* 0x000000712000780c */ /* 0x000fd60004f61670 */
[----:B------:R-:W0:Y:S02]  /*15e10*/  @!P2 LDC.64 R16, c[0x0][0x5c0] ;  /* 0x00017000ff10ab82 */ /* 0x000e240000000a00 */
[----:B------:R-:W-:-:S04]  /*15e20*/  @P3 LOP3.LUT R25, R25, 0x20000, RZ, 0xfc, !PT ;  /* 0x0002000019193812 */ /* 0x000fc800078efcff */
[----:B------:R-:W-:-:S04]  /*15e30*/  LOP3.LUT R25, R25, 0xffffffdf, RZ, 0xc0, !PT ;  /* 0xffffffdf19197812 */ /* 0x000fc800078ec0ff */
        /* <DEDUP_REMOVED lines=11> */
[----:B0-----:R-:W-:-:S05]  /*15ef0*/  @!P2 IADD3 R14, P6, R24, R14, RZ ;  /* 0x0000000e180ea210 */ /* 0x001fca0007fde0ff */
[----:B------:R-:W-:-:S05]  /*15f00*/  @!P2 IMAD.X R15, R34, 0x1, R15, P6 ;  /* 0x00000001220fa824 */ /* 0x000fca00030e060f */
[----:B------:R0:W-:Y:S02]  /*15f10*/  @!P2 STG.E.U8 desc[UR14][R14.64+0x29], R13 ;  /* 0x0000290d0e00a986 */ /* 0x0001e4000c10110e */
[----:B0-----:R-:W0:Y:S01]  /*15f20*/  @!P5 LDC.64 R14, c[0x0][0x5c0] ;  /* 0x00017000ff0edb82 */ /* 0x001e220000000a00 */
[----:B------:R-:W-:-:S05]  /*15f30*/  FMUL R13, R12, UR20 ;  /* 0x000000140c0d7c20 */ /* 0x000fca0008400000 */
[----:B------:R-:W-:-:S05]  /*15f40*/  F2FP.SATFINITE.E4M3.F32.PACK_AB_MERGE_C R13, RZ, R13, RZ ;  /* 0x0000000dff0d723e */ /* 0x000fca00048070ff */
[----:B------:R1:W-:Y:S01]  /*15f50*/  @!P3 STG.E.U8 desc[UR14][R36.64+0x28], R13 ;  /* 0x0000280d2400b986 */ /* 0x0003e2000c10110e */
[----:B------:R-:W-:-:S03]  /*15f60*/  ISETP.LT.OR P3, PT, R32, 0x79, !P1 ;  /* 0x000000792000780c */ /* 0x000fc60004f61670 */
[----:B------:R-:W-:Y:S01]  /*15f70*/  @!P4 STG.E.U8 desc[UR14][R56.64+0x29], R11 ;  /* 0x0000290b3800c986 */ /* 0x000fe2000c10110e */
[----:B0-----:R-:W-:-:S09]  /*15f80*/  @!P5 IADD3 R16, P2, P6, R24, R14, R2 ;  /* 0x0000000e1810d210 */ /* 0x001fd20007e5e002 */
[----:B------:R-:W-:Y:S02]  /*15f90*/  @P3 LOP3.LUT R25, R25, 0x80, RZ, 0xfc, !PT ;  /* 0x0000008019193812 */ /* 0x000fe400078efcff */
[----:B------:R-:W-:Y:S02]  /*15fa0*/  @!P5 IADD3.X R17, R34, R15, R6, P2, P6 ;  /* 0x0000000f2211d210 */ /* 0x000fe400017ec406 */
[----:B------:R-:W1:Y:S01]  /*15fb0*/  @!P3 LDC.64 R14, c[0x0][0x5c0] ;  /* 0x00017000ff0ebb82 */ /* 0x000e620000000a00 */
[----:B------:R-:W-:Y:S02]  /*15fc0*/  LOP3.LUT R25, R25, 0xfffbffff, RZ, 0xc0, !PT ;  /* 0xfffbffff19197812 */ /* 0x000fe400078ec0ff */
[C---:B------:R-:W-:Y:S02]  /*15fd0*/  LOP3.LUT P5, RZ, R26.reuse, 0x80, RZ, 0xc0, !PT ;  /* 0x000000801aff7812 */ /* 0x040fe400078ac0ff */
[----:B------:R-:W-:Y:S02]  /*15fe0*/  LOP3.LUT R26, R26, 0xffffffef, RZ, 0xc0, !PT ;  /* 0xffffffef1a1a7812 */ /* 0x000fe400078ec0ff */
[----:B-1----:R-:W-:-:S04]  /*15ff0*/  @!P3 IADD3 R36, P2, P6, R24, R14, R2 ;  /* 0x0000000e1824b210 */ /* 0x002fc80007e5e002 */
[----:B------:R-:W-:Y:S02]  /*16000*/  @!P3 IADD3.X R37, R34, R15, R6, P2, P6 ;  /* 0x0000000f2225b210 */ /* 0x000fe400017ec406 */
[----:B------:R-:W-:-:S13]  /*16010*/  ISETP.LT.OR P3, PT, R32, 0x7a, !P1 ;  /* 0x0000007a2000780c */ /* 0x000fda0004f61670 */
[----:B------:R-:W0:Y:S01]  /*16020*/  @!P3 LDC.64 R14, c[0x0][0x5c0] ;  /* 0x00017000ff0ebb82 */ /* 0x000e220000000a00 */
[----:B------:R-:W-:Y:S02]  /*16030*/  @P3 LOP3.LUT R25, R25, 0x40000, RZ, 0xfc, !PT ;  /* 0x0004000019193812 */ /* 0x000fe400078efcff */
[----:B0-----:R-:W-:-:S04]  /*16040*/  @!P3 IADD3 R94, P1, P2, R24, R14, R2 ;  /* 0x0000000e185eb210 */ /* 0x001fc80007a3e002 */
[----:B------:R-:W-:Y:S02]  /*16050*/  @!P3 IADD3.X R95, R34, R15, R6, P1, P2 ;  /* 0x0000000f225fb210 */ /* 0x000fe40000fe4406 */
[----:B------:R-:W-:Y:S02]  /*16060*/  ISETP.LT.OR P1, PT, R32, 0x31, !P0 ;  /* 0x000000312000780c */ /* 0x000fe40004721670 */
[C---:B------:R-:W-:Y:S02]  /*16070*/  LOP3.LUT P3, RZ, R25.reuse, 0x100, RZ, 0xc0, !PT ;  /* 0x0000010019ff7812 */ /* 0x040fe4000786c0ff */
[----:B------:R-:W-:-:S09]  /*16080*/  LOP3.LUT R25, R25, 0xffffffef, RZ, 0xc0, !PT ;  /* 0xffffffef19197812 */ /* 0x000fd200078ec0ff */
[----:B------:R-:W0:Y:S02]  /*16090*/  @!P1 LDC.64 R14, c[0x0][0x5c0] ;  /* 0x00017000ff0e9b82 */ /* 0x000e240000000a00 */
[----:B0-----:R-:W-:-:S05]  /*160a0*/  @!P1 IADD3 R14, P2, R24, R14, RZ ;  /* 0x0000000e180e9210 */ /* 0x001fca0007f5e0ff */
[----:B------:R-:W-:-:S05]  /*160b0*/  @!P1 IMAD.X R15, R34, 0x1, R15, P2 ;  /* 0x00000001220f9824 */ /* 0x000fca00010e060f */
[----:B------:R0:W-:Y:S01]  /*160c0*/  @!P1 STG.E.U8 desc[UR14][R14.64+0x30], R10 ;  /* 0x0000300a0e009986 */ /* 0x0001e2000c10110e */
[----:B------:R-:W-:-:S04]  /*160d0*/  ISETP.GE.AND P1, PT, R33, 0x81, PT ;  /* 0x000000812100780c */ /* 0x000fc80003f26270 */
[----:B------:R-:W-:-:S13]  /*160e0*/  ISETP.LT.OR P4, PT, R32, 0x1, !P1 ;  /* 0x000000012000780c */ /* 0x000fda0004f81670 */
[----:B0-----:R-:W0:Y:S01]  /*160f0*/  @!P4 LDC.64 R10, c[0x0][0x5c0] ;  /* 0x00017000ff0acb82 */ /* 0x001e220000000a00 */
[----:B------:R-:W-:Y:S01]  /*16100*/  @P4 LOP3.LUT R25, R25, 0x10, RZ, 0xfc, !PT ;  /* 0x0000001019194812 */ /* 0x000fe200078efcff */
[----:B---3--:R-:W-:-:S03]  /*16110*/  FMUL R13, R226, UR20 ;  /* 0x00000014e20d7c20 */ /* 0x008fc60008400000 */
[----:B------:R-:W-:Y:S02]  /*16120*/  LOP3.LUT R25, R25, 0xfffffeff, RZ, 0xc0, !PT ;  /* 0xfffffeff19197812 */ /* 0x000fe400078ec0ff */
[----:B0-----:R-:W-:-:S04]  /*16130*/  @!P4 IADD3 R14, P2, P6, R24, R10, R5 ;  /* 0x0000000a180ec210 */ /* 0x001fc80007e5e005 */
[----:B------:R-:W-:Y:S02]  /*16140*/  @!P4 IADD3.X R15, R34, R11, R7, P2, P6 ;  /* 0x0000000b220fc210 */ /* 0x000fe400017ec407 */
[----:B------:R-:W-:-:S13]  /*16150*/  ISETP.LT.OR P2, PT, R32, 0x32, !P0 ;  /* 0x000000322000780c */ /* 0x000fda0004741670 */
[----:B------:R-:W0:Y:S02]  /*16160*/  @!P2 LDC.64 R10, c[0x0][0x5c0] ;  /* 0x00017000ff0aab82 */ /* 0x000e240000000a00 */
[----:B0-----:R-:W-:-:S05]  /*16170*/  @!P2 IADD3 R10, P6, R24, R10, RZ ;  /* 0x0000000a180aa210 */ /* 0x001fca0007fde0ff */
[----:B------:R-:W-:-:S05]  /*16180*/  @!P2 IMAD.X R11, R34, 0x1, R11, P6 ;  /* 0x00000001220ba824 */ /* 0x000fca00030e060b */
[----:B------:R0:W-:Y:S01]  /*16190*/  @!P2 STG.E.U8 desc[UR14][R10.64+0x31], R9 ;  /* 0x000031090a00a986 */ /* 0x0001e2000c10110e */
[----:B------:R-:W-:-:S03]  /*161a0*/  ISETP.LT.OR P2, PT, R32, 0x2, !P1 ;  /* 0x000000022000780c */ /* 0x000fc60004f41670 */
[----:B------:R1:W-:Y:S01]  /*161b0*/  @!P3 STG.E.U8 desc[UR14][R54.64+0x30], R8 ;  /* 0x000030083600b986 */ /* 0x0003e2000c10110e */
[----:B------:R-:W-:-:S09]  /*161c0*/  ISETP.LT.OR P3, PT, R32, 0x9, !P1 ;  /* 0x000000092000780c */ /* 0x000fd20004f61670 */
[----:B0-----:R-:W0:Y:S01]  /*161d0*/  @!P2 LDC.64 R10, c[0x0][0x5c0] ;  /* 0x00017000ff0aab82 */ /* 0x001e220000000a00 */
[----:B------:R-:W-:Y:S02]  /*161e0*/  @P2 LOP3.LUT R26, R26, 0x10, RZ, 0xfc, !PT ;  /* 0x000000101a1a2812 */ /* 0x000fe400078efcff */
[----:B------:R-:W-:Y:S02]  /*161f0*/  F2FP.SATFINITE.E4M3.F32.PACK_AB_MERGE_C R13, RZ, R13, RZ ;  /* 0x0000000dff0d723e */ /* 0x000fe400048070ff */
[----:B------:R-:W-:-:S03]  /*16200*/  @P3 LOP3.LUT R25, R25, 0x100, RZ, 0xfc, !PT ;  /* 0x0000010019193812 */ /* 0x000fc600078efcff */
[----:B-1----:R-:W1:Y:S01]  /*16210*/  @!P3 LDC.64 R8, c[0x0][0x5c0] ;  /* 0x00017000ff08bb82 */ /* 0x002e620000000a00 */
[----:B0-----:R-:W-:-:S04]  /*16220*/  @!P2 IADD3 R10, P4, P6, R24, R10, R5 ;  /* 0x0000000a180aa210 */ /* 0x001fc80007e9e005 */
[----:B------:R-:W-:Y:S02]  /*16230*/  @!P2 IADD3.X R11, R34, R11, R7, P4, P6 ;  /* 0x0000000b220ba210 */ /* 0x000fe400027ec407 */
[----:B------:R-:W-:Y:S02]  /*16240*/  ISETP.LT.OR P4, PT, R32, 0xa, !P1 ;  /* 0x0000000a2000780c */ /* 0x000fe40004f81670 */
[----:B-1----:R-:W-:-:S04]  /*16250*/  @!P3 IADD3 R96, P2, P6, R24, R8, R5 ;  /* 0x000000081860b210 */ /* 0x002fc80007e5e005 */
[----:B------:R-:W-:Y:S02]  /*16260*/  @!P3 IADD3.X R97, R34, R9, R7, P2, P6 ;  /* 0x000000092261b210 */ /* 0x000fe400017ec407 */
[C---:B------:R-:W-:Y:S02]  /*16270*/  LOP3.LUT P3, RZ, R25.reuse, 0x200, RZ, 0xc0, !PT ;  /* 0x0000020019ff7812 */ /* 0x040fe4000786c0ff */
[----:B------:R-:W-:-:S03]  /*16280*/  LOP3.LUT R25, R25, 0xfff7ffff, RZ, 0xc0, !PT ;  /* 0xfff7ffff19197812 */ /* 0x000fc600078ec0ff */
[----:B------:R-:W0:Y:S01]  /*16290*/  @!P4 LDC.64 R8, c[0x0][0x5c0] ;  /* 0x00017000ff08cb82 */ /* 0x000e220000000a00 */
[----:B------:R-:W-:Y:S02]  /*162a0*/  @P4 LOP3.LUT R25, R25, 0x80000, RZ, 0xfc, !PT ;  /* 0x0008000019194812 */ /* 0x000fe400078efcff */
[----:B0-----:R-:W-:Y:S01]  /*162b0*/  @!P4 IADD3 R100, P2, P6, R24, R8, R5 ;  /* 0x000000081864c210 */ /* 0x001fe20007e5e005 */
[----:B----4-:R-:W-:Y:S02]  /*162c0*/  FMUL R8, R225, UR20 ;  /* 0x00000014e1087c20 */ /* 0x010fe40008400000 */
[----:B------:R-:W3:Y:S01]  /*162d0*/  LDL.LU R225, [R1+0xc] ;  /* 0x00000c0001e17983 */ /* 0x000ee20000300800 */
[----:B------:R-:W-:-:S03]  /*162e0*/  @!P4 IADD3.X R101, R34, R9, R7, P2, P6 ;  /* 0x000000092265c210 */ /* 0x000fc600017ec407 */
[----:B------:R-:W4:Y:S01]  /*162f0*/  LDL.LU R226, [R1+0x10] ;  /* 0x0000100001e27983 */ /* 0x000f220000300800 */
[----:B------:R-:W-:Y:S02]  /*16300*/  F2FP.SATFINITE.E4M3.F32.PACK_AB_MERGE_C R8, RZ, R8, RZ ;  /* 0x00000008ff08723e */ /* 0x000fe400048070ff */
[----:B------:R-:W-:-:S03]  /*16310*/  LOP3.LUT P2, RZ, R25, 0x400, RZ, 0xc0, !PT ;  /* 0x0000040019ff7812 */ /* 0x000fc6000784c0ff */
[----:B------:R0:W-:Y:S01]  /*16320*/  @!P5 STG.E.U8 desc[UR14][R30.64+0x31], R8 ;  /* 0x000031081e00d986 */ /* 0x0001e2000c10110e */
[----:B------:R-:W-:-:S13]  /*16330*/  ISETP.LT.OR P5, PT, R32, 0x39, !P0 ;  /* 0x000000392000780c */ /* 0x000fda00047a1670 */
[----:B0-----:R-:W0:Y:S02]  /*16340*/  @!P5 LDC.64 R8, c[0x0][0x5c0] ;  /* 0x00017000ff08db82 */ /* 0x001e240000000a00 */
[----:B0-----:R-:W-:-:S05]  /*16350*/  @!P5 IADD3 R8, P6, R24, R8, RZ ;  /* 0x000000081808d210 */ /* 0x001fca0007fde0ff */
[----:B------:R-:W-:-:S05]  /*16360*/  @!P5 IMAD.X R9, R34, 0x1, R9, P6 ;  /* 0x000000012209d824 */ /* 0x000fca00030e0609 */
[----:B------:R2:W-:Y:S02]  /*16370*/  @!P5 STG.E.U8 desc[UR14][R8.64+0x38], R13 ;  /* 0x0000380d0800d986 */ /* 0x0005e4000c10110e */
[----:B--2---:R-:W-:Y:S02]  /*16380*/  FMUL R13, R227, UR20 ;  /* 0x00000014e30d7c20 */ /* 0x004fe40008400000 */
[----:B------:R-:W2:Y:S01]  /*16390*/  LDL.LU R227, [R1+0x14] ;  /* 0x0000140001e37983 */ /* 0x000ea20000300800 */
[----:B------:R-:W-:-:S13]  /*163a0*/  ISETP.LT.OR P4, PT, R32, 0x11, !P1 ;  /* 0x000000112000780c */ /* 0x000fda0004f81670 */
[----:B------:R-:W0:Y:S02]  /*163b0*/  @!P4 LDC.64 R8, c[0x0][0x5c0] ;  /* 0x00017000ff08cb82 */ /* 0x000e240000000a00 */
[----:B0-----:R-:W-:-:S04]  /*163c0*/  @!P4 IADD3 R108, P5, P6, R24, R8, R5 ;  /* 0x00000008186cc210 */ /* 0x001fc80007ebe005 */
[----:B------:R-:W-:Y:S02]  /*163d0*/  @!P4 IADD3.X R109, R34, R9, R7, P5, P6 ;  /* 0x00000009226dc210 */ /* 0x000fe40002fec407 */
[----:B------:R-:W-:-:S13]  /*163e0*/  ISETP.LT.OR P5, PT, R32, 0x3a, !P0 ;  /* 0x0000003a2000780c */ /* 0x000fda00047a1670 */
[----:B------:R-:W0:Y:S01]  /*163f0*/  @!P5 LDC.64 R8, c[0x0][0x5c0] ;  /* 0x00017000ff08db82 */ /* 0x000e220000000a00 */
[----:B------:R-:W-:-:S04]  /*16400*/  LOP3.LUT R25, R25, 0xffdfffff, RZ, 0xc0, !PT ;  /* 0xffdfffff19197812 */ /* 0x000fc800078ec0ff */
[----:B------:R-:W-:Y:S02]  /*16410*/  @P4 LOP3.LUT R25, R25, 0x200000, RZ, 0xfc, !PT ;  /* 0x0020000019194812 */ /* 0x000fe400078efcff */
[----:B------:R-:W-:Y:S02]  /*16420*/  ISETP.LT.OR P4, PT, R32, 0x12, !P1 ;  /* 0x000000122000780c */ /* 0x000fe40004f81670 */
[----:B------:R-:W-:Y:S02]  /*16430*/  F2FP.SATFINITE.E4M3.F32.PACK_AB_MERGE_C R13, RZ, R13, RZ ;  /* 0x0000000dff0d723e */ /* 0x000fe400048070ff */
[----:B0-----:R-:W-:-:S05]  /*16440*/  @!P5 IADD3 R8, P6, R24, R8, RZ ;  /* 0x000000081808d210 */ /* 0x001fca0007fde0ff */
[----:B------:R-:W-:-:S05]  /*16450*/  @!P5 IMAD.X R9, R34, 0x1, R9, P6 ;  /* 0x000000012209d824 */ /* 0x000fca00030e0609 */
[----:B------:R0:W-:Y:S02]  /*16460*/  @!P5 STG.E.U8 desc[UR14][R8.64+0x39], R13 ;  /* 0x0000390d0800d986 */ /* 0x0001e4000c10110e */
[----:B0-----:R-:W0:Y:S02]  /*16470*/  @!P4 LDC.64 R8, c[0x0][0x5c0] ;  /* 0x00017000ff08cb82 */ /* 0x001e240000000a00 */
[----:B0-----:R-:W-:-:S04]  /*16480*/  @!P4 IADD3 R30, P5, P6, R24, R8, R5 ;  /* 0x00000008181ec210 */ /* 0x001fc80007ebe005 */
[----:B------:R-:W-:Y:S02]  /*16490*/  @!P4 IADD3.X R31, R34, R9, R7, P5, P6 ;  /* 0x00000009221fc210 */ /* 0x000fe40002fec407 */
[----:B------:R-:W-:-:S04]  /*164a0*/  LOP3.LUT R25, R25, 0xffefffff, RZ, 0xc0, !PT ;  /* 0xffefffff19197812 */ /* 0x000fc800078ec0ff */
[----:B------:R-:W-:-:S04]  /*164b0*/  @P4 LOP3.LUT R25, R25, 0x100000, RZ, 0xfc, !PT ;  /* 0x0010000019194812 */ /* 0x000fc800078efcff */
[----:B------:R-:W-:Y:S01]  /*164c0*/  LOP3.LUT R25, R25, 0xfffffdff, RZ, 0xc0, !PT ;  /* 0xfffffdff19197812 */ /* 0x000fe200078ec0ff */
[----:B---3--:R-:W-:Y:S02]  /*164d0*/  FMUL R8, R225, UR20 ;  /* 0x00000014e1087c20 */ /* 0x008fe40008400000 */
[----:B------:R-:W3:Y:S03]  /*164e0*/  LDL.LU R225, [R1+0x18] ;  /* 0x0000180001e17983 */ /* 0x000ee60000300800 */
[----:B------:R-:W-:-:S05]  /*164f0*/  F2FP.SATFINITE.E4M3.F32.PACK_AB_MERGE_C R8, RZ, R8, RZ ;  /* 0x00000008ff08723e */ /* 0x000fca00048070ff */
[----:B------:R0:W-:Y:S01]  /*16500*/  @!P3 STG.E.U8 desc[UR14][R58.64+0x38], R8 ;  /* 0x000038083a00b986 */ /* 0x0001e2000c10110e */
[----:B------:R-:W-:-:S13]  /*16510*/  ISETP.LT.OR P3, PT, R32, 0x19, !P1 ;  /* 0x000000192000780c */ /* 0x000fda0004f61670 */
[----:B0-----:R-:W0:Y:S01]  /*16520*/  @!P3 LDC.64 R8, c[0x0][0x5c0] ;  /* 0x00017000ff08bb82 */ /* 0x001e220000000a00 */
[----:B------:R-:W-:Y:S02]  /*16530*/  @P3 LOP3.LUT R25, R25, 0x200, RZ, 0xfc, !PT ;  /* 0x0000020019193812 */ /* 0x000fe400078efcff */
[----:B0-----:R-:W-:-:S04]  /*16540*/  @!P3 IADD3 R118, P5, P6, R24, R8, R5 ;  /* 0x000000081876b210 */ /* 0x001fc80007ebe005 */
[----:B------:R-:W-:Y:S02]  /*16550*/  @!P3 IADD3.X R119, R34, R9, R7, P5, P6 ;  /* 0x000000092277b210 */ /* 0x000fe40002fec407 */
[----:B------:R-:W-:-:S13]  /*16560*/  ISETP.LT.OR P3, PT, R32, 0x1a, !P1 ;  /* 0x0000001a2000780c */ /* 0x000fda0004f61670 */
[----:B------:R-:W0:Y:S02]  /*16570*/  @!P3 LDC.64 R8, c[0x0][0x5c0] ;  /* 0x00017000ff08bb82 */ /* 0x000e240000000a00 */
[----:B0-----:R-:W-:Y:S01]  /*16580*/  @!P3 IADD3 R120, P5, P6, R24, R8, R5 ;  /* 0x000000081878b210 */ /* 0x001fe20007ebe005 */
[----:B----4-:R-:W-:Y:S02]  /*16590*/  FMUL R8, R226, UR20 ;  /* 0x00000014e2087c20 */ /* 0x010fe40008400000 */
[----:B------:R-:W4:Y:S01]  /*165a0*/  LDL.LU R226, [R1+0x1c] ;  /* 0x00001c0001e27983 */ /* 0x000f220000300800 */
[----:B--2---:R-:W-:-:S03]  /*165b0*/  FMUL R13, R227, UR20 ;  /* 0x00000014e30d7c20 */ /* 0x004fc60008400000 */
[----:B------:R-:W2:Y:S01]  /*165c0*/  LDL.LU R227, [R1+0x20] ;  /* 0x0000200001e37983 */ /* 0x000ea20000300800 */
[----:B------:R-:W-:Y:S02]  /*165d0*/  @!P3 IADD3.X R121, R34, R9, R7, P5, P6 ;  /* 0x000000092279b210 */ /* 0x000fe40002fec407 */
[----:B------:R-:W-:Y:S02]  /*165e0*/  ISETP.LT.OR P5, PT, R32, 0x41, !P0 ;  /* 0x000000412000780c */ /* 0x000fe400047a1670 */
[----:B------:R-:W-:-:S05]  /*165f0*/  F2FP.SATFINITE.E4M3.F32.PACK_AB_MERGE_C R8, RZ, R8, RZ ;  /* 0x00000008ff08723e */ /* 0x000fca00048070ff */
[----:B------:R0:W-:Y:S06]  /*16600*/  @!P2 STG.E.U8 desc[UR14][R60.64+0x39], R8 ;  /* 0x000039083c00a986 */ /* 0x0001ec000c10110e */
[----:B0-----:R-:W0:Y:S01]  /*16610*/  @!P5 LDC.64 R8, c[0x0][0x5c0] ;  /* 0x00017000ff08db82 */ /* 0x001e220000000a00 */
        /* <DEDUP_REMOVED lines=8> */
[----:B------:R-:W-:Y:S02]  /*166a0*/  ISETP.LT.OR P5, PT, R32, 0x42, !P0 ;  /* 0x000000422000780c */ /* 0x000fe400047a1670 */
[----:B------:R-:W-:-:S11]  /*166b0*/  LOP3.LUT R25, R25, 0xffbfffff, RZ, 0xc0, !PT ;  /* 0xffbfffff19197812 */ /* 0x000fd600078ec0ff */
[----:B------:R-:W0:Y:S01]  /*166c0*/  @!P5 LDC.64 R8, c[0x0][0x5c0] ;  /* 0x00017000ff08db82 */ /* 0x000e220000000a00 */
[----:B------:R-:W-:-:S04]  /*166d0*/  @P3 LOP3.LUT R25, R25, 0x400000, RZ, 0xfc, !PT ;  /* 0x0040000019193812 */ /* 0x000fc800078efcff */
[----:B------:R-:W-:-:S04]  /*166e0*/  LOP3.LUT R25, R25, 0xff7fffff, RZ, 0xc0, !PT ;  /* 0xff7fffff19197812 */ /* 0x000fc800078ec0ff */
[----:B------:R-:W-:Y:S02]  /*166f0*/  @P2 LOP3.LUT R25, R25, 0x800000, RZ, 0xfc, !PT ;  /* 0x0080000019192812 */ /* 0x000fe400078efcff */
[----:B------:R-:W-:Y:S02]  /*16700*/  ISETP.LT.OR P2, PT, R32, 0x22, !P1 ;  /* 0x000000222000780c */ /* 0x000fe40004f41670 */
[----:B0-----:R-:W-:-:S05]  /*16710*/  @!P5 IADD3 R8, P6, R24, R8, RZ ;  /* 0x000000081808d210 */ /* 0x001fca0007fde0ff */
[----:B------:R-:W-:Y:S02]  /*16720*/  @!P5 IMAD.X R9, R34, 0x1, R9, P6 ;  /* 0x000000012209d824 */ /* 0x000fe400030e0609 */
[----:B---3--:R-:W-:Y:S02]  /*16730*/  FMUL R13, R225, UR20 ;  /* 0x00000014e10d7c20 */ /* 0x008fe40008400000 */
[----:B------:R-:W3:Y:S03]  /*16740*/  LDL.LU R225, [R1+0x24] ;  /* 0x0000240001e17983 */ /* 0x000ee60000300800 */
[----:B------:R-:W-:-:S05]  /*16750*/  F2FP.SATFINITE.E4M3.F32.PACK_AB_MERGE_C R13, RZ, R13, RZ ;  /* 0x0000000dff0d723e */ /* 0x000fca00048070ff */
[----:B------:R0:W-:Y:S02]  /*16760*/  @!P5 STG.E.U8 desc[UR14][R8.64+0x41], R13 ;  /* 0x0000410d0800d986 */ /* 0x0001e4000c10110e */
[----:B0-----:R-:W0:Y:S01]  /*16770*/  @!P2 LDC.64 R8, c[0x0][0x5c0] ;  /* 0x00017000ff08ab82 */ /* 0x001e220000000a00 */
[----:B------:R-:W-:Y:S02]  /*16780*/  LOP3.LUT R25, R25, 0xfffffbff, RZ, 0xc0, !PT ;  /* 0xfffffbff19197812 */ /* 0x000fe400078ec0ff */
[----:B------:R-:W-:Y:S02]  /*16790*/  LOP3.LUT P3, RZ, R26, 0x20, RZ, 0xc0, !PT ;  /* 0x000000201aff7812 */ /* 0x000fe4000786c0ff */
[----:B------:R-:W-:Y:S02]  /*167a0*/  @P2 LOP3.LUT R25, R25, 0x400, RZ, 0xfc, !PT ;  /* 0x0000040019192812 */ /* 0x000fe400078efcff */
[----:B0-----:R-:W-:-:S04]  /*167b0*/  @!P2 IADD3 R124, P5, P6, R24, R8, R5 ;  /* 0x00000008187ca210 */ /* 0x001fc80007ebe005 */
[----:B------:R-:W-:Y:S02]  /*167c0*/  @!P2 IADD3.X R125, R34, R9, R7, P5, P6 ;  /* 0x00000009227da210 */ /* 0x000fe40002fec407 */
[----:B------:R-:W-:Y:S01]  /*167d0*/  ISETP.LT.OR P2, PT, R32, 0x29, !P1 ;  /* 0x000000292000780c */ /* 0x000fe20004f41670 */
[----:B----4-:R-:W-:Y:S02]  /*167e0*/  FMUL R8, R226, UR20 ;  /* 0x00000014e2087c20 */ /* 0x010fe40008400000 */
[----:B------:R-:W4:Y:S03]  /*167f0*/  LDL.LU R226, [R1+0x28] ;  /* 0x0000280001e27983 */ /* 0x000f260000300800 */
[----:B------:R-:W-:-:S05]  /*16800*/  F2FP.SATFINITE.E4M3.F32.PACK_AB_MERGE_C R8, RZ, R8, RZ ;  /* 0x00000008ff08723e */ /* 0x000fca00048070ff */
[----:B------:R0:W-:Y:S02]  /*16810*/  @!P3 STG.E.U8 desc[UR14][R40.64+0x40], R8 ;  /* 0x000040082800b986 */ /* 0x0001e4000c10110e */
[----:B0-----:R-:W0:Y:S02]  /*16820*/  @!P2 LDC.64 R8, c[0x0][0x5c0] ;  /* 0x00017000ff08ab82 */ /* 0x001e240000000a00 */
[----:B0-----:R-:W-:-:S04]  /*16830*/  @!P2 IADD3 R134, P3, P5, R24, R8, R5 ;  /* 0x000000081886a210 */ /* 0x001fc80007d7e005 */
[----:B------:R-:W-:Y:S02]  /*16840*/  @!P2 IADD3.X R135, R34, R9, R7, P3, P5 ;  /* 0x000000092287a210 */ /* 0x000fe40001fea407 */
[----:B------:R-:W-:-:S13]  /*16850*/  ISETP.LT.OR P3, PT, R32, 0x2a, !P1 ;  /* 0x0000002a2000780c */ /* 0x000fda0004f61670 */
[----:B------:R-:W0:Y:S02]  /*16860*/  @!P3 LDC.64 R8, c[0x0][0x5c0] ;  /* 0x00017000ff08bb82 */ /* 0x000e240000000a00 */
[----:B0-----:R-:W-:Y:S01]  /*16870*/  @!P3 IADD3 R136, P5, P6, R24, R8, R5 ;  /* 0x000000081888b210 */ /* 0x001fe20007ebe005 */
[----:B--2---:R-:W-:Y:S02]  /*16880*/  FMUL R8, R227, UR20 ;  /* 0x00000014e3087c20 */ /* 0x004fe40008400000 */
[----:B------:R-:W2:Y:S01]  /*16890*/  LDL.LU R227, [R1+0x2c] ;  /* 0x00002c0001e37983 */ /* 0x000ea20000300800 */
[----:B------:R-:W-:Y:S02]  /*168a0*/  LOP3.LUT P4, RZ, R26, 0x40, RZ, 0xc0, !PT ;  /* 0x000000401aff7812 */ /* 0x000fe4000788c0ff */
[----:B------:R-:W-:-:S11]  /*168b0*/  F2FP.SATFINITE.E4M3.F32.PACK_AB_MERGE_C R8, RZ, R8, RZ ;  /* 0x00000008ff08723e */ /* 0x000fd600048070ff */
[----:B------:R0:W-:Y:S01]  /*168c0*/  @!P4 STG.E.U8 desc[UR14][R38.64+0x41], R8 ;  /* 0x000041082600c986 */ /* 0x0001e2000c10110e */
[----:B------:R-:W-:Y:S02]  /*168d0*/  ISETP.LT.OR P4, PT, R32, 0x49, !P0 ;  /* 0x000000492000780c */ /* 0x000fe40004781670 */
[----:B------:R-:W-:-:S11]  /*168e0*/  @!P3 IADD3.X R137, R34, R9, R7, P5, P6 ;  /* 0x000000092289b210 */ /* 0x000fd60002fec407 */
[----:B0-----:R-:W0:Y:S01]  /*168f0*/  @!P4 LDC.64 R8, c[0x0][0x5c0] ;  /* 0x00017000ff08cb82 */ /* 0x001e220000000a00 */
        /* <DEDUP_REMOVED lines=9> */
[----:B0-----:R-:W0:Y:S02]  /*16990*/  @!P3 LDC.64 R8, c[0x0][0x5c0] ;  /* 0x00017000ff08bb82 */ /* 0x001e240000000a00 */
[----:B0-----:R-:W-:-:S04]  /*169a0*/  @!P3 IADD3 R138, P4, P5, R24, R8, R5 ;  /* 0x00000008188ab210 */ /* 0x001fc80007d9e005 */
[----:B------:R-:W-:Y:S02]  /*169b0*/  @!P3 IADD3.X R139, R34, R9, R7, P4, P5 ;  /* 0x00000009228bb210 */ /* 0x000fe400027ea407 */
[----:B------:R-:W-:Y:S02]  /*169c0*/  ISETP.LT.OR P4, PT, R32, 0x4a, !P0 ;  /* 0x0000004a2000780c */ /* 0x000fe40004781670 */
[----:B------:R-:W-:-:S11]  /*169d0*/  LOP3.LUT R25, R25, 0xfffffffe, RZ, 0xc0, !PT ;  /* 0xfffffffe19197812 */ /* 0x000fd600078ec0ff */
[----:B------:R-:W0:Y:S01]  /*169e0*/  @!P4 LDC.64 R8, c[0x0][0x5c0] ;  /* 0x00017000ff08cb82 */ /* 0x000e220000000a00 */
[----:B----4-:R-:W-:Y:S02]  /*169f0*/  FMUL R13, R226, UR20 ;  /* 0x00000014e20d7c20 */ /* 0x010fe40008400000 */
[----:B------:R-:W4:Y:S01]  /*16a00*/  LDL.LU R226, [R1+0x34] ;  /* 0x0000340001e27983 */ /* 0x000f220000300800 */
[----:B------:R-:W-:-:S04]  /*16a10*/  @P2 LOP3.LUT R25, R25, 0x1, RZ, 0xfc, !PT ;  /* 0x0000000119192812 */ /* 0x000fc800078efcff */
[C---:B------:R-:W-:Y:S02]  /*16a20*/  LOP3.LUT P2, RZ, R25.reuse, 0x800, RZ, 0xc0, !PT ;  /* 0x0000080019ff7812 */ /* 0x040fe4000784c0ff */
[C---:B------:R-:W-:Y:S02]  /*16a30*/  LOP3.LUT P6, RZ, R25.reuse, 0x2, RZ, 0xc0, !PT ;  /* 0x0000000219ff7812 */ /* 0x040fe400078cc0ff */
[----:B------:R-:W-:-:S04]  /*16a40*/  LOP3.LUT R25, R25, 0xfeffffff, RZ, 0xc0, !PT ;  /* 0xfeffffff19197812 */ /* 0x000fc800078ec0ff */
[----:B------:R-:W-:Y:S02]  /*16a50*/  @P3 LOP3.LUT R25, R25, 0x1000000, RZ, 0xfc, !PT ;  /* 0x0100000019193812 */ /* 0x000fe400078efcff */
[----:B------:R-:W-:Y:S02]  /*16a60*/  ISETP.LT.OR P3, PT, R32, 0x32, !P1 ;  /* 0x000000322000780c */ /* 0x000fe40004f61670 */
[----:B0-----:R-:W-:Y:S02]  /*16a70*/  @!P4 IADD3 R8, P5, R24, R8, RZ ;  /* 0x000000081808c210 */ /* 0x001fe40007fbe0ff */
[----:B------:R-:W-:-:S03]  /*16a80*/  F2FP.SATFINITE.E4M3.F32.PACK_AB_MERGE_C R13, RZ, R13, RZ ;  /* 0x0000000dff0d723e */ /* 0x000fc600048070ff */
[----:B------:R-:W-:-:S05]  /*16a90*/  @!P4 IMAD.X R9, R34, 0x1, R9, P5 ;  /* 0x000000012209c824 */ /* 0x000fca00028e0609 */
[----:B------:R0:W-:Y:S02]  /*16aa0*/  @!P4 STG.E.U8 desc[UR14][R8.64+0x49], R13 ;  /* 0x0000490d0800c986 */ /* 0x0001e4000c10110e */
[----:B0-----:R-:W0:Y:S02]  /*16ab0*/  @!P3 LDC.64 R8, c[0x0][0x5c0] ;  /* 0x00017000ff08bb82 */ /* 0x001e240000000a00 */
[----:B0-----:R-:W-:Y:S01]  /*16ac0*/  @!P3 IADD3 R128, P4, P5, R24, R8, R5 ;  /* 0x000000081880b210 */ /* 0x001fe20007d9e005 */
[----:B--2---:R-:W-:Y:S02]  /*16ad0*/  FMUL R8, R227, UR20 ;  /* 0x00000014e3087c20 */ /* 0x004fe40008400000 */
[----:B------:R-:W2:Y:S01]  /*16ae0*/  LDL.LU R227, [R1+0x38] ;  /* 0x0000380001e37983 */ /* 0x000ea20000300800 */
[----:B------:R-:W-:Y:S02]  /*16af0*/  LOP3.LUT R25, R25, 0xfdffffff, RZ, 0xc0, !PT ;  /* 0xfdffffff19197812 */ /* 0x000fe400078ec0ff */
[----:B------:R-:W-:-:S02]  /*16b00*/  @!P3 IADD3.X R129, R34, R9, R7, P4, P5 ;  /* 0x000000092281b210 */ /* 0x000fc400027ea407 */
[----:B------:R-:W-:Y:S02]  /*16b10*/  @P3 LOP3.LUT R25, R25, 0x2000000, RZ, 0xfc, !PT ;  /* 0x0200000019193812 */ /* 0x000fe400078efcff */
[----:B------:R-:W-:Y:S02]  /*16b20*/  ISETP.LT.OR P3, PT, R32, 0x39, !P1 ;  /* 0x000000392000780c */ /* 0x000fe40004f61670 */
[----:B------:R-:W-:-:S05]  /*16b30*/  F2FP.SATFINITE.E4M3.F32.PACK_AB_MERGE_C R8, RZ, R8, RZ ;  /* 0x00000008ff08723e */ /* 0x000fca00048070ff */
[----:B------:R0:W-:Y:S06]  /*16b40*/  @!P6 STG.E.U8 desc[UR14][R42.64+0x48], R8 ;  /* 0x000048082a00e986 */ /* 0x0001ec000c10110e */
[----:B0-----:R-:W0:Y:S01]  /*16b50*/  @!P3 LDC.64 R8, c[0x0][0x5c0] ;  /* 0x00017000ff08bb82 */ /* 0x001e220000000a00 */
[----:B------:R-:W-:-:S04]  /*16b60*/  LOP3.LUT R25, R25, 0xfbffffff, RZ, 0xc0, !PT ;  /* 0xfbffffff19197812 */ /* 0x000fc800078ec0ff */
[----:B------:R-:W-:Y:S02]  /*16b70*/  @P3 LOP3.LUT R25, R25, 0x4000000, RZ, 0xfc, !PT ;  /* 0x0400000019193812 */ /* 0x000fe400078efcff */
[----:B0-----:R-:W-:-:S04]  /*16b80*/  @!P3 IADD3 R132, P4, P5, R24, R8, R5 ;  /* 0x000000081884b210 */ /* 0x001fc80007d9e005 */
[----:B------:R-:W-:Y:S02]  /*16b90*/  @!P3 IADD3.X R133, R34, R9, R7, P4, P5 ;  /* 0x000000092285b210 */ /* 0x000fe400027ea407 */
[----:B------:R-:W-:-:S13]  /*16ba0*/  ISETP.LT.OR P3, PT, R32, 0x3a, !P1 ;  /* 0x0000003a2000780c */ /* 0x000fda0004f61670 */
[----:B------:R-:W0:Y:S02]  /*16bb0*/  @!P3 LDC.64 R8, c[0x0][0x5c0] ;  /* 0x00017000ff08bb82 */ /* 0x000e240000000a00 */
[----:B0-----:R-:W-:Y:S01]  /*16bc0*/  @!P3 IADD3 R126, P4, P5, R24, R8, R5 ;  /* 0x00000008187eb210 */ /* 0x001fe20007d9e005 */
[----:B---3--:R-:W-:Y:S02]  /*16bd0*/  FMUL R8, R225, UR20 ;  /* 0x00000014e1087c20 */ /* 0x008fe40008400000 */
[----:B------:R-:W3:Y:S01]  /*16be0*/  LDL.LU R225, [R1+0x3c] ;  /* 0x00003c0001e17983 */ /* 0x000ee20000300800 */
[----:B------:R-:W-:Y:S02]  /*16bf0*/  @!P3 IADD3.X R127, R34, R9, R7, P4, P5 ;  /* 0x00000009227fb210 */ /* 0x000fe400027ea407 */
[----:B------:R-:W-:Y:S02]  /*16c00*/  ISETP.LT.OR P4, PT, R32, 0x51, !P0 ;  /* 0x000000512000780c */ /* 0x000fe40004781670 */
[----:B------:R-:W-:-:S05]  /*16c10*/  F2FP.SATFINITE.E4M3.F32.PACK_AB_MERGE_C R8, RZ, R8, RZ ;  /* 0x00000008ff08723e */ /* 0x000fca00048070ff */
[----:B------:R0:W-:Y:S06]  /*16c20*/  @!P2 STG.E.U8 desc[UR14][R62.64+0x49], R8 ;  /* 0x000049083e00a986 */ /* 0x0001ec000c10110e */
[----:B0-----:R-:W0:Y:S01]  /*16c30*/  @!P4 LDC.64 R8, c[0x0][0x5c0] ;  /* 0x00017000ff08cb82 */ /* 0x001e220000000a00 */
[----:B----4-:R-:W-:Y:S02]  /*16c40*/  FMUL R13, R226, UR20 ;  /* 0x00000014e20d7c20 */ /* 0x010fe40008400000 */
[----:B------:R-:W4:Y:S01]  /*16c50*/  LDL.LU R226, [R1+0x40] ;  /* 0x0000400001e27983 */ /* 0x000f220000300800 */
[----:B0-----:R-:W-:-:S02]  /*16c60*/  @!P4 IADD3 R8, P5, R24, R8, RZ ;  /* 0x000000081808c210 */ /* 0x001fc40007fbe0ff */
[----:B------:R-:W-:-:S03]  /*16c70*/  F2FP.SATFINITE.E4M3.F32.PACK_AB_MERGE_C R13, RZ, R13, RZ ;  /* 0x0000000dff0d723e */ /* 0x000fc600048070ff */
[----:B------:R-:W-:-:S05]  /*16c80*/  @!P4 IMAD.X R9, R34, 0x1, R9, P5 ;  /* 0x000000012209c824 */ /* 0x000fca00028e0609 */
[----:B------:R0:W-:Y:S01]  /*16c90*/  @!P4 STG.E.U8 desc[UR14][R8.64+0x50], R13 ;  /* 0x0000500d0800c986 */ /* 0x0001e2000c10110e */
[C---:B------:R-:W-:Y:S02]  /*16ca0*/  LOP3.LUT P6, RZ, R25.reuse, 0x1000, RZ, 0xc0, !PT ;  /* 0x0000100019ff7812 */ /* 0x040fe400078cc0ff */
[----:B------:R-:W-:-:S04]  /*16cb0*/  LOP3.LUT R25, R25, 0xf7ffffff, RZ, 0xc0, !PT ;  /* 0xf7ffffff19197812 */ /* 0x000fc800078ec0ff */
[----:B------:R-:W-:Y:S02]  /*16cc0*/  @P3 LOP3.LUT R25, R25, 0x8000000, RZ, 0xfc, !PT ;  /* 0x0800000019193812 */ /* 0x000fe400078efcff */
[----:B------:R-:W-:-:S13]  /*16cd0*/  ISETP.LT.OR P3, PT, R32, 0x41, !P1 ;  /* 0x000000412000780c */ /* 0x000fda0004f61670 */
[----:B0-----:R-:W0:Y:S01]  /*16ce0*/  @!P3 LDC.64 R8, c[0x0][0x5c0] ;  /* 0x00017000ff08bb82 */ /* 0x001e220000000a00 */
[----:B--2---:R-:W-:Y:S02]  /*16cf0*/  FMUL R13, R227, UR20 ;  /* 0x00000014e30d7c20 */ /* 0x004fe40008400000 */
[----:B------:R-:W2:Y:S01]  /*16d00*/  LDL.LU R227, [R1+0x44] ;  /* 0x0000440001e37983 */ /* 0x000ea20000300800 */
[----:B0-----:R-:W-:-:S04]  /*16d10*/  @!P3 IADD3 R122, P4, P5, R24, R8, R5 ;  /* 0x00000008187ab210 */ /* 0x001fc80007d9e005 */
[----:B------:R-:W-:Y:S02]  /*16d20*/  @!P3 IADD3.X R123, R34, R9, R7, P4, P5 ;  /* 0x00000009227bb210 */ /* 0x000fe400027ea407 */
[----:B------:R-:W-:-:S13]  /*16d30*/  ISETP.LT.OR P4, PT, R32, 0x52, !P0 ;  /* 0x000000522000780c */ /* 0x000fda0004781670 */
[----:B------:R-:W0:Y:S01]  /*16d40*/  @!P4 LDC.64 R8, c[0x0][0x5c0] ;  /* 0x00017000ff08cb82 */ /* 0x000e220000000a00 */
[C---:B------:R-:W-:Y:S02]  /*16d50*/  LOP3.LUT P2, RZ, R25.reuse, 0x4, RZ, 0xc0, !PT ;  /* 0x0000000419ff7812 */ /* 0x040fe4000784c0ff */
[----:B------:R-:W-:-:S04]  /*16d60*/  LOP3.LUT R25, R25, 0xfffff7ff, RZ, 0xc0, !PT ;  /* 0xfffff7ff19197812 */ /* 0x000fc800078ec0ff */
[----:B------:R-:W-:Y:S02]  /*16d70*/  @P3 LOP3.LUT R25, R25, 0x800, RZ, 0xfc, !PT ;  /* 0x0000080019193812 */ /* 0x000fe400078efcff */
[----:B------:R-:W-:Y:S02]  /*16d80*/  ISETP.LT.OR P3, PT, R32, 0x42, !P1 ;  /* 0x000000422000780c */ /* 0x000fe40004f61670 */
[----:B------:R-:W-:Y:S02]  /*16d90*/  F2FP.SATFINITE.E4M3.F32.PACK_AB_MERGE_C R13, RZ, R13, RZ ;  /* 0x0000000dff0d723e */ /* 0x000fe400048070ff */
[----:B0-----:R-:W-:-:S05]  /*16da0*/  @!P4 IADD3 R8, P5, R24, R8, RZ ;  /* 0x000000081808c210 */ /* 0x001fca0007fbe0ff */
[----:B------:R-:W-:-:S05]  /*16db0*/  @!P4 IMAD.X R9, R34, 0x1, R9, P5 ;  /* 0x000000012209c824 */ /* 0x000fca00028e0609 */
[----:B------:R0:W-:Y:S02]  /*16dc0*/  @!P4 STG.E.U8 desc[UR14][R8.64+0x51], R13 ;  /* 0x0000510d0800c986 */ /* 0x0001e4000c10110e */
[----:B0-----:R-:W0:Y:S01]  /*16dd0*/  @!P3 LDC.64 R8, c[0x0][0x5c0] ;  /* 0x00017000ff08bb82 */ /* 0x001e220000000a00 */
[----:B------:R-:W-:-:S04]  /*16de0*/  LOP3.LUT R25, R25, 0xdfffffff, RZ, 0xc0, !PT ;  /* 0xdfffffff19197812 */ /* 0x000fc800078ec0ff */
[----:B------:R-:W-:Y:S02]  /*16df0*/  @P3 LOP3.LUT R25, R25, 0x20000000, RZ, 0xfc, !PT ;  /* 0x2000000019193812 */ /* 0x000fe400078efcff */
[----:B0-----:R-:W-:-:S04]  /*16e00*/  @!P3 IADD3 R114, P4, P5, R24, R8, R5 ;  /* 0x000000081872b210 */ /* 0x001fc80007d9e005 */
[----:B------:R-:W-:Y:S02]  /*16e10*/  @!P3 IADD3.X R115, R34, R9, R7, P4, P5 ;  /* 0x000000092273b210 */ /* 0x000fe400027ea407 */
[----:B------:R-:W-:Y:S01]  /*16e20*/  ISETP.LT.OR P3, PT, R32, 0x49, !P1 ;  /* 0x000000492000780c */ /* 0x000fe20004f61670 */
[----:B---3--:R-:W-:Y:S02]  /*16e30*/  FMUL R8, R225, UR20 ;  /* 0x00000014e1087c20 */ /* 0x008fe40008400000 */
[----:B------:R-:W3:Y:S03]  /*16e40*/  LDL.LU R225, [R1+0x48] ;  /* 0x0000480001e17983 */ /* 0x000ee60000300800 */
[----:B------:R-:W-:-:S05]  /*16e50*/  F2FP.SATFINITE.E4M3.F32.PACK_AB_MERGE_C R8, RZ, R8, RZ ;  /* 0x00000008ff08723e */ /* 0x000fca00048070ff */
[----:B------:R0:W-:Y:S02]  /*16e60*/  @!P6 STG.E.U8 desc[UR14][R28.64+0x50], R8 ;  /* 0x000050081c00e986 */ /* 0x0001e4000c10110e */
        /* <DEDUP_REMOVED lines=10> */
[----:B------:R-:W-:Y:S02]  /*16f10*/  @!P3 IADD3.X R113, R34, R9, R7, P4, P5 ;  /* 0x000000092271b210 */ /* 0x000fe400027ea407 */
[----:B------:R-:W-:Y:S02]  /*16f20*/  ISETP.LT.OR P4, PT, R32, 0x59, !P0 ;  /* 0x000000592000780c */ /* 0x000fe40004781670 */
[----:B------:R-:W-:Y:S01]  /*16f30*/  F2FP.SATFINITE.E4M3.F32.PACK_AB_MERGE_C R8, RZ, R8, RZ ;  /* 0x00000008ff08723e */ /* 0x000fe200048070ff */
[----:B--2---:R-:W-:-:S02]  /*16f40*/  FMUL R13, R227, UR20 ;  /* 0x00000014e30d7c20 */ /* 0x004fc40008400000 */
[----:B------:R-:W2:Y:S04]  /*16f50*/  LDL.LU R227, [R1+0x50] ;  /* 0x0000500001e37983 */ /* 0x000ea80000300800 */
[----:B------:R0:W-:Y:S04]  /*16f60*/  @!P2 STG.E.U8 desc[UR14][R22.64+0x51], R8 ;  /* 0x000051081600a986 */ /* 0x0001e8000c10110e */
[----:B0-----:R-:W0:Y:S01]  /*16f70*/  @!P4 LDC.64 R8, c[0x0][0x5c0] ;  /* 0x00017000ff08cb82 */ /* 0x001e220000000a00 */
        /* <DEDUP_REMOVED lines=10> */
[----:B------:R-:W-:-:S13]  /*17020*/  ISETP.LT.OR P4, PT, R32, 0x5a, !P0 ;  /* 0x0000005a2000780c */ /* 0x000fda0004781670 */
[----:B------:R-:W0:Y:S01]  /*17030*/  @!P4 LDC.64 R8, c[0x0][0x5c0] ;  /* 0x00017000ff08cb82 */ /* 0x000e220000000a00 */
[----:B---3--:R-:W-:Y:S02]  /*17040*/  FMUL R13, R225, UR20 ;  /* 0x00000014e10d7c20 */ /* 0x008fe40008400000 */
[----:B------:R-:W3:Y:S01]  /*17050*/  LDL.LU R225, [R1+0x54] ;  /* 0x0000540001e17983 */ /* 0x000ee20000300800 */
[----:B------:R-:W-:-:S04]  /*17060*/  LOP3.LUT R12, R12, 0xffefffff, RZ, 0xc0, !PT ;  /* 0xffefffff0c0c7812 */ /* 0x000fc800078ec0ff */
[----:B------:R-:W-:Y:S02]  /*17070*/  @P3 LOP3.LUT R12, R12, 0x100000, RZ, 0xfc, !PT ;  /* 0x001000000c0c3812 */ /* 0x000fe400078efcff */
[----:B------:R-:W-:Y:S02]  /*17080*/  ISETP.LT.OR P3, PT, R32, 0x52, !P1 ;  /* 0x000000522000780c */ /* 0x000fe40004f61670 */
[----:B0-----:R-:W-:Y:S02]  /*17090*/  @!P4 IADD3 R8, P5, R24, R8, RZ ;  /* 0x000000081808c210 */ /* 0x001fe40007fbe0ff */
[----:B------:R-:W-:-:S03]  /*170a0*/  F2FP.SATFINITE.E4M3.F32.PACK_AB_MERGE_C R13, RZ, R13, RZ ;  /* 0x0000000dff0d723e */ /* 0x000fc600048070ff */
[----:B------:R-:W-:-:S05]  /*170b0*/  @!P4 IMAD.X R9, R34, 0x1, R9, P5 ;  /* 0x000000012209c824 */ /* 0x000fca00028e0609 */
        /* <DEDUP_REMOVED lines=23> */
[----:B------:R-:W-:Y:S02]  /*17230*/  @!P3 IADD3.X R103, R34, R9, R7, P4, P5 ;  /* 0x000000092267b210 */ /* 0x000fe400027ea407 */
[----:B------:R-:W-:-:S02]  /*17240*/  ISETP.LT.OR P4, PT, R32, 0x61, !P0 ;  /* 0x000000612000780c */ /* 0x000fc40004781670 */
[----:B------:R-:W-:-:S07]  /*17250*/  F2FP.SATFINITE.E4M3.F32.PACK_AB_MERGE_C R8, RZ, R8, RZ ;  /* 0x00000008ff08723e */ /* 0x000fce00048070ff */
[----:B------:R0:W-:Y:S04]  /*17260*/  @!P2 STG.E.U8 desc[UR14][R46.64+0x59], R8 ;  /* 0x000059082e00a986 */ /* 0x0001e8000c10110e */
        /* <DEDUP_REMOVED lines=13> */
[----:B------:R-:W-:-:S13]  /*17340*/  ISETP.LT.OR P4, PT, R32, 0x62, !P0 ;  /* 0x000000622000780c */ /* 0x000fda0004781670 */
[----:B------:R-:W0:Y:S01]  /*17350*/  @!P4 LDC.64 R8, c[0x0][0x5c0] ;  /* 0x00017000ff08cb82 */ /* 0x000e220000000a00 */
[----:B----4-:R-:W-:Y:S02]  /*17360*/  FMUL R13, R226, UR20 ;  /* 0x00000014e20d7c20 */ /* 0x010fe40008400000 */
[----:B------:R-:W4:Y:S01]  /*17370*/  LDL.LU R226, [R1+0x64] ;  /* 0x0000640001e27983 */ /* 0x000f220000300800 */
        /* <DEDUP_REMOVED lines=12> */
[----:B------:R-:W-:-:S02]  /*17440*/  LOP3.LUT P6, RZ, R25, 0x8000, RZ, 0xc0, !PT ;  /* 0x0000800019ff7812 */ /* 0x000fc400078cc0ff */
[----:B------:R-:W-:Y:S02]  /*17450*/  @P3 LOP3.LUT R0, R0, 0x1, RZ, 0xfc, !PT ;  /* 0x0000000100003812 */ /* 0x000fe400078efcff */
[----:B------:R-:W-:Y:S02]  /*17460*/  @!P3 IADD3.X R91, R34, R9, R7, P4, P5 ;  /* 0x00000009225bb210 */ /* 0x000fe400027ea407 */
        /* <DEDUP_REMOVED lines=13> */
[----:B------:R-:W-:Y:S02]  /*17540*/  LOP3.LUT P2, RZ, R25, 0x4000, RZ, 0xc0, !PT ;  /* 0x0000400019ff7812 */ /* 0x000fe4000784c0ff */
[----:B------:R-:W-:Y:S02]  /*17550*/  @!P3 IADD3.X R89, R34, R9, R7, P4, P5 ;  /* 0x000000092259b210 */ /* 0x000fe400027ea407 */
[----:B------:R-:W-:-:S02]  /*17560*/  ISETP.LT.OR P4, PT, R32, 0x69, !P0 ;  /* 0x000000692000780c */ /* 0x000fc40004781670 */
[----:B------:R-:W-:-:S07]  /*17570*/  F2FP.SATFINITE.E4M3.F32.PACK_AB_MERGE_C R8, RZ, R8, RZ ;  /* 0x00000008ff08723e */ /* 0x000fce00048070ff */
[----:B------:R0:W-:Y:S04]  /*17580*/  @!P2 STG.E.U8 desc[UR14][R18.64+0x61], R8 ;  /* 0x000061081200a986 */ /* 0x0001e8000c10110e */
[----:B0-----:R-:W0:Y:S01]  /*17590*/  @!P4 LDC.64 R8, c[0x0][0x5c0] ;  /* 0x00017000ff08cb82 */ /* 0x001e220000000a00 */
[----:B----4-:R-:W-:Y:S02]  /*175a0*/  FMUL R13, R226, UR20 ;  /* 0x00000014e20d7c20 */ /* 0x010fe40008400000 */
[----:B------:R-:W4:Y:S01]  /*175b0*/  LDL.LU R226, [R1+0x70] ;  /* 0x0000700001e27983 */ /* 0x000f220000300800 */
[----:B0-----:R-:W-:Y:S02]  /*175c0*/  @!P4 IADD3 R8, P5, R24, R8, RZ ;  /* 0x000000081808c210 */ /* 0x001fe40007fbe0ff */
[----:B------:R-:W-:-:S03]  /*175d0*/  F2FP.SATFINITE.E4M3.F32.PACK_AB_MERGE_C R13, RZ, R13, RZ ;  /* 0x0000000dff0d723e */ /* 0x000fc600048070ff */
[----:B------:R-:W-:-:S05]  /*175e0*/  @!P4 IMAD.X R9, R34, 0x1, R9, P5 ;  /* 0x000000012209c824 */ /* 0x000fca00028e0609 */
[----:B------:R0:W-:Y:S01]  /*175f0*/  @!P4 STG.E.U8 desc[UR14][R8.64+0x68], R13 ;  /* 0x0000680d0800c986 */ /* 0x0001e2000c10110e */
        /* <DEDUP_REMOVED lines=38> */
[----:B------:R-:W-:Y:S02]  /*17860*/  LOP3.LUT P2, RZ, R25, 0x10000, RZ, 0xc0, !PT ;  /* 0x0001000019ff7812 */ /* 0x000fe4000784c0ff */
[----:B------:R-:W-:Y:S02]  /*17870*/  @!P3 IADD3.X R81, R34, R9, R7, P1, P4 ;  /* 0x000000092251b210 */ /* 0x000fe40000fe8407 */
[----:B------:R-:W-:-:S02]  /*17880*/  ISETP.LT.OR P1, PT, R32, 0x71, !P0 ;  /* 0x000000712000780c */ /* 0x000fc40004721670 */
[----:B------:R-:W-:-:S07]  /*17890*/  F2FP.SATFINITE.E4M3.F32.PACK_AB_MERGE_C R8, RZ, R8, RZ ;  /* 0x00000008ff08723e */ /* 0x000fce00048070ff */
[----:B------:R0:W-:Y:S04]  /*178a0*/  @!P2 STG.E.U8 desc[UR14][R52.64+0x69], R8 ;  /* 0x000069083400a986 */ /* 0x0001e8000c10110e */
[----:B0-----:R-:W0:Y:S01]  /*178b0*/  @!P1 LDC.64 R8, c[0x0][0x5c0] ;  /* 0x00017000ff089b82 */ /* 0x001e220000000a00 */
[----:B--2---:R-:W-:Y:S02]  /*178c0*/  FMUL R13, R227, UR20 ;  /* 0x00000014e30d7c20 */ /* 0x004fe40008400000 */
[----:B------:R-:W2:Y:S01]  /*178d0*/  LDL.LU R227, [R1+0x80] ;  /* 0x0000800001e37983 */ /* 0x000ea20000300800 */
[----:B0-----:R-:W-:Y:S02]  /*178e0*/  @!P1 IADD3 R8, P4, R24, R8, RZ ;  /* 0x0000000818089210 */ /* 0x001fe40007f9e0ff */
[----:B------:R-:W-:-:S03]  /*178f0*/  F2FP.SATFINITE.E4M3.F32.PACK_AB_MERGE_C R13, RZ, R13, RZ ;  /* 0x0000000dff0d723e */ /* 0x000fc600048070ff */
[----:B------:R-:W-:Y:S01]  /*17900*/  @!P1 IMAD.X R9, R34, 0x1, R9, P4 ;  /* 0x0000000122099824 */ /* 0x000fe200020e0609 */
[----:B------:R-:W-:-:S04]  /*17910*/  LOP3.LUT R0, R0, 0xffffffbf, RZ, 0xc0, !PT ;  /* 0xffffffbf00007812 */ /* 0x000fc800078ec0ff */
[----:B------:R0:W-:Y:S01]  /*17920*/  @!P1 STG.E.U8 desc[UR14][R8.64+0x70], R13 ;  /* 0x0000700d08009986 */ /* 0x0001e2000c10110e */
[----:B------:R-:W-:Y:S02]  /*17930*/  ISETP.GE.AND P1, PT, R33, 0x101, PT ;  /* 0x000001012100780c */ /* 0x000fe40003f26270 */
[----:B------:R-:W-:Y:S02]  /*17940*/  @P3 LOP3.LUT R0, R0, 0x40, RZ, 0xfc, !PT ;  /* 0x0000004000003812 */ /* 0x000fe400078efcff */
[----:B------:R-:W-:-:S13]  /*17950*/  ISETP.LT.OR P3, PT, R32, 0x1, !P1 ;  /* 0x000000012000780c */ /* 0x000fda0004f61670 */
[----:B0-----:R-:W0:Y:S02]  /*17960*/  @!P3 LDC.64 R8, c[0x0][0x5c0] ;  /* 0x00017000ff08bb82 */ /* 0x001e240000000a00 */
[----:B0-----:R-:W-:-:S04]  /*17970*/  @!P3 IADD3 R78, P4, P5, R24, R8, R3 ;  /* 0x00000008184eb210 */ /* 0x001fc80007d9e003 */
[----:B------:R-:W-:Y:S02]  /*17980*/  @!P3 IADD3.X R79, R34, R9, R4, P4, P5 ;  /* 0x00000009224fb210 */ /* 0x000fe400027ea404 */
[----:B------:R-:W-:-:S13]  /*17990*/  ISETP.LT.OR P4, PT, R32, 0x72, !P0 ;  /* 0x000000722000780c */ /* 0x000fda0004781670 */
[----:B------:R-:W0:Y:S01]  /*179a0*/  @!P4 LDC.64 R8, c[0x0][0x5c0] ;  /* 0x00017000ff08cb82 */ /* 0x000e220000000a00 */
        /* <DEDUP_REMOVED lines=36> */
[----:B------:R-:W-:Y:S02]  /*17bf0*/  ISETP.LT.OR P2, PT, R32, 0x11, !P1 ;  /* 0x000000112000780c */ /* 0x000fe40004f41670 */
[----:B0-----:R-:W-:-:S05]  /*17c00*/  @!P4 IADD3 R8, P5, R24, R8, RZ ;  /* 0x000000081808c210 */ /* 0x001fca0007fbe0ff */
[----:B------:R-:W-:Y:S01]  /*17c10*/  @!P4 IMAD.X R9, R34, 0x1, R9, P5 ;  /* 0x000000012209c824 */ /* 0x000fe200028e0609 */
[----:B------:R-:W-:Y:S01]  /*17c20*/  ISETP.LT.OR P0, PT, R32, 0x7a, !P0 ;  /* 0x0000007a2000780c */ /* 0x000fe20004701670 */
[----:B---3--:R-:W-:Y:S02]  /*17c30*/  FMUL R13, R225, UR20 ;  /* 0x00000014e10d7c20 */ /* 0x008fe40008400000 */
[----:B------:R-:W3:Y:S03]  /*17c40*/  LDL.LU R225, [R1+0x90] ;  /* 0x0000900001e17983 */ /* 0x000ee60000300800 */
[----:B------:R-:W-:-:S05]  /*17c50*/  F2FP.SATFINITE.E4M3.F32.PACK_AB_MERGE_C R13, RZ, R13, RZ ;  /* 0x0000000dff0d723e */ /* 0x000fca00048070ff */
[----:B------:R0:W-:Y:S02]  /*17c60*/  @!P4 STG.E.U8 desc[UR14][R8.64+0x78], R13 ;  /* 0x0000780d0800c986 */ /* 0x0001e4000c10110e */
[----:B0-----:R-:W0:Y:S01]  /*17c70*/  @!P2 LDC.64 R8, c[0x0][0x5c0] ;  /* 0x00017000ff08ab82 */ /* 0x001e220000000a00 */
[----:B------:R-:W-:Y:S02]  /*17c80*/  LOP3.LUT R12, R12, 0x7fffffff, RZ, 0xc0, !PT ;  /* 0x7fffffff0c0c7812 */ /* 0x000fe400078ec0ff */
[----:B0-----:R-:W-:-:S04]  /*17c90*/  @!P2 IADD3 R70, P4, P5, R24, R8, R3 ;  /* 0x000000081846a210 */ /* 0x001fc80007d9e003 */
[----:B------:R-:W-:Y:S02]  /*17ca0*/  @!P2 IADD3.X R71, R34, R9, R4, P4, P5 ;  /* 0x000000092247a210 */ /* 0x000fe400027ea404 */
[----:B------:R-:W0:Y:S01]  /*17cb0*/  @!P0 LDC.64 R8, c[0x0][0x5c0] ;  /* 0x00017000ff088b82 */ /* 0x000e220000000a00 */
[----:B----4-:R-:W-:Y:S02]  /*17cc0*/  FMUL R13, R226, UR20 ;  /* 0x00000014e20d7c20 */ /* 0x010fe40008400000 */
[----:B------:R-:W4:Y:S01]  /*17cd0*/  LDL.LU R226, [R1+0x94] ;  /* 0x0000940001e27983 */ /* 0x000f220000300800 */
[----:B------:R-:W-:Y:S02]  /*17ce0*/  @P2 LOP3.LUT R12, R12, 0x80000000, RZ, 0xfc, !PT ;  /* 0x800000000c0c2812 */ /* 0x000fe400078efcff */
[----:B------:R-:W-:Y:S02]  /*17cf0*/  ISETP.LT.OR P2, PT, R32, 0x12, !P1 ;  /* 0x000000122000780c */ /* 0x000fe40004f41670 */
[----:B0-----:R-:W-:-:S02]  /*17d00*/  @!P0 IADD3 R8, P4, R24, R8, RZ ;  /* 0x0000000818088210 */ /* 0x001fc40007f9e0ff */
[----:B------:R-:W-:-:S03]  /*17d10*/  F2FP.SATFINITE.E4M3.F32.PACK_AB_MERGE_C R13, RZ, R13, RZ ;  /* 0x0000000dff0d723e */ /* 0x000fc600048070ff */
[----:B------:R-:W-:-:S05]  /*17d20*/  @!P0 IMAD.X R9, R34, 0x1, R9, P4 ;  /* 0x0000000122098824 */ /* 0x000fca00020e0609 */
[----:B------:R0:W-:Y:S02]  /*17d30*/  @!P0 STG.E.U8 desc[UR14][R8.64+0x79], R13 ;  /* 0x0000790d08008986 */ /* 0x0001e4000c10110e */
[----:B0-----:R-:W0:Y:S02]  /*17d40*/  @!P2 LDC.64 R8, c[0x0][0x5c0] ;  /* 0x00017000ff08ab82 */ /* 0x001e240000000a00 */
        /* <DEDUP_REMOVED lines=10> */
[----:B------:R-:W-:-:S04]  /*17df0*/  @P2 LOP3.LUT R12, R12, 0x40000000, RZ, 0xfc, !PT ;  /* 0x400000000c0c2812 */ /* 0x000fc800078efcff */
[----:B------:R-:W-:-:S04]  /*17e00*/  LOP3.LUT R12, R12, 0xdfffffff, RZ, 0xc0, !PT ;  /* 0xdfffffff0c0c7812 */ /* 0x000fc800078ec0ff */
[----:B------:R-:W-:Y:S02]  /*17e10*/  @P5 LOP3.LUT R12, R12, 0x20000000, RZ, 0xfc, !PT ;  /* 0x200000000c0c5812 */ /* 0x000fe400078efcff */
[----:B0-----:R-:W-:-:S04]  /*17e20*/  @!P5 IADD3 R66, P0, P4, R24, R8, R3 ;  /* 0x000000081842d210 */ /* 0x001fc80007c1e003 */
[----:B------:R-:W-:Y:S02]  /*17e30*/  @!P5 IADD3.X R67, R34, R9, R4, P0, P4 ;  /* 0x000000092243d210 */ /* 0x000fe400007e8404 */
[----:B------:R-:W-:-:S13]  /*17e40*/  ISETP.LT.OR P5, PT, R32, 0x1a, !P1 ;  /* 0x0000001a2000780c */ /* 0x000fda0004fa1670 */
[----:B------:R-:W0:Y:S01]  /*17e50*/  @!P5 LDC.64 R8, c[0x0][0x5c0] ;  /* 0x00017000ff08db82 */ /* 0x000e220000000a00 */
[----:B------:R-:W-:-:S04]  /*17e60*/  LOP3.LUT R0, R0, 0xfffffffb, RZ, 0xc0, !PT ;  /* 0xfffffffb00007812 */ /* 0x000fc800078ec0ff */
[----:B------:R-:W-:Y:S02]  /*17e70*/  @P3 LOP3.LUT R0, R0, 0x4, RZ, 0xfc, !PT ;  /* 0x0000000400003812 */ /* 0x000fe400078efcff */
[----:B------:R-:W-:Y:S02]  /*17e80*/  LOP3.LUT P3, RZ, R25, 0x40000, RZ, 0xc0, !PT ;  /* 0x0004000019ff7812 */ /* 0x000fe4000786c0ff */
[----:B0-----:R-:W-:Y:S01]  /*17e90*/  @!P5 IADD3 R64, P0, P4, R24, R8, R3 ;  /* 0x000000081840d210 */ /* 0x001fe20007c1e003 */
[----:B---3--:R-:W-:-:S05]  /*17ea0*/  FMUL R8, R225, UR20 ;  /* 0x00000014e1087c20 */ /* 0x008fca0008400000 */
[----:B------:R-:W-:-:S05]  /*17eb0*/  F2FP.SATFINITE.E4M3.F32.PACK_AB_MERGE_C R8, RZ, R8, RZ ;  /* 0x00000008ff08723e */ /* 0x000fca00048070ff */
[----:B------:R0:W-:Y:S01]  /*17ec0*/  @!P3 STG.E.U8 desc[UR14][R94.64+0x79], R8 ;  /* 0x000079085e00b986 */ /* 0x0001e2000c10110e */
[----:B------:R-:W-:Y:S02]  /*17ed0*/  ISETP.LT.OR P3, PT, R32, 0x21, !P1 ;  /* 0x000000212000780c */ /* 0x000fe40004f61670 */
[----:B------:R-:W-:-:S11]  /*17ee0*/  @!P5 IADD3.X R65, R34, R9, R4, P0, P4 ;  /* 0x000000092241d210 */ /* 0x000fd600007e8404 */
[----:B0-----:R-:W0:Y:S02]  /*17ef0*/  @!P3 LDC.64 R8, c[0x0][0x5c0] ;  /* 0x00017000ff08bb82 */ /* 0x001e240000000a00 */
[----:B0-----:R-:W-:Y:S02]  /*17f00*/  @!P3 IADD3 R62, P0, P4, R24, R8, R3 ;  /* 0x00000008183eb210 */ /* 0x001fe40007c1e003 */
[----:B------:R-:W-:-:S04]  /*17f10*/  LOP3.LUT R12, R12, 0xefffffff, RZ, 0xc0, !PT ;  /* 0xefffffff0c0c7812 */ /* 0x000fc800078ec0ff */
[----:B------:R-:W-:Y:S01]  /*17f20*/  @P5 LOP3.LUT R12, R12, 0x10000000, RZ, 0xfc, !PT ;  /* 0x100000000c0c5812 */ /* 0x000fe200078efcff */
[----:B----4-:R-:W-:Y:S02]  /*17f30*/  FMUL R8, R226, UR20 ;  /* 0x00000014e2087c20 */ /* 0x010fe40008400000 */
[----:B------:R-:W3:Y:S01]  /*17f40*/  LDL.LU R226, [R1+0x9c] ;  /* 0x00009c0001e27983 */ /* 0x000ee20000300800 */
[----:B------:R-:W-:Y:S02]  /*17f50*/  LOP3.LUT R12, R12, 0xf7ffffff, RZ, 0xc0, !PT ;  /* 0xf7ffffff0c0c7812 */ /* 0x000fe400078ec0ff */
[----:B------:R-:W-:Y:S02]  /*17f60*/  LOP3.LUT P6, RZ, R25, 0x10, RZ, 0xc0, !PT ;  /* 0x0000001019ff7812 */ /* 0x000fe400078cc0ff */
[----:B------:R-:W-:Y:S02]  /*17f70*/  @P3 LOP3.LUT R12, R12, 0x8000000, RZ, 0xfc, !PT ;  /* 0x080000000c0c3812 */ /* 0x000fe400078efcff */
[----:B------:R-:W-:-:S02]  /*17f80*/  @!P3 IADD3.X R63, R34, R9, R4, P0, P4 ;  /* 0x00000009223fb210 */ /* 0x000fc400007e8404 */
[----:B------:R-:W-:Y:S02]  /*17f90*/  ISETP.LT.OR P3, PT, R32, 0x22, !P1 ;  /* 0x000000222000780c */ /* 0x000fe40004f61670 */
[----:B------:R-:W-:-:S05]  /*17fa0*/  F2FP.SATFINITE.E4M3.F32.PACK_AB_MERGE_C R8, RZ, R8, RZ ;  /* 0x00000008ff08723e */ /* 0x000fca00048070ff */
[----:B------:R0:W-:Y:S06]  /*17fb0*/  @!P6 STG.E.U8 desc[UR14][R14.64], R8 ;  /* 0x000000080e00e986 */ /* 0x0001ec000c10110e */
[----:B0-----:R-:W0:Y:S02]  /*17fc0*/  @!P3 LDC.64 R8, c[0x0][0x5c0] ;  /* 0x00017000ff08bb82 */ /* 0x001e240000000a00 */
[----:B0-----:R-:W-:-:S04]  /*17fd0*/  @!P3 IADD3 R60, P0, P4, R24, R8, R3 ;  /* 0x00000008183cb210 */ /* 0x001fc80007c1e003 */
[----:B------:R-:W-:Y:S01]  /*17fe0*/  @!P3 IADD3.X R61, R34, R9, R4, P0, P4 ;  /* 0x00000009223db210 */ /* 0x000fe200007e8404 */
[----:B--2---:R-:W-:Y:S02]  /*17ff0*/  FMUL R9, R227, UR20 ;  /* 0x00000014e3097c20 */ /* 0x004fe40008400000 */
[----:B------:R-:W2:Y:S01]  /*18000*/  LDL.LU R227, [R1+0xa0] ;  /* 0x0000a00001e37983 */ /* 0x000ea20000300800 */
[----:B------:R-:W-:Y:S02]  /*18010*/  ISETP.GE.AND P0, PT, R33, 0x89, PT ;  /* 0x000000892100780c */ /* 0x000fe40003f06270 */
[----:B------:R-:W-:Y:S01]  /*18020*/  LOP3.LUT P2, RZ, R26, 0x10, RZ, 0xc0, !PT ;  /* 0x000000101aff7812 */ /* 0x000fe2000784c0ff */
[----:B------:R-:W4:Y:S01]  /*18030*/  LDL.LU R225, [R1+0xa4] ;  /* 0x0000a40001e17983 */ /* 0x000f220000300800 */
[----:B------:R-:W-:Y:S02]  /*18040*/  ISETP.LT.OR P4, PT, R32, 0x1, !P0 ;  /* 0x000000012000780c */ /* 0x000fe40004781670 */
[----:B------:R-:W-:-:S09]  /*18050*/  F2FP.SATFINITE.E4M3.F32.PACK_AB_MERGE_C R9, RZ, R9, RZ ;  /* 0x00000009ff09723e */ /* 0x000fd200048070ff */
[----:B------:R0:W-:Y:S01]  /*18060*/  @!P2 STG.E.U8 desc[UR14][R10.64+0x1], R9 ;  /* 0x000001090a00a986 */ /* 0x0001e2000c10110e */
[----:B------:R-:W-:Y:S01]  /*18070*/  LOP3.LUT R12, R12, 0xfeffffff, RZ, 0xc0, !PT ;  /* 0xfeffffff0c0c7812 */ /* 0x000fe200078ec0ff */
[----:B0-----:R-:W0:Y:S03]  /*18080*/  @!P4 LDC.64 R10, c[0x0][0x5c0] ;  /* 0x00017000ff0acb82 */ /* 0x001e260000000a00 */
[----:B------:R-:W-:Y:S02]  /*18090*/  @P3 LOP3.LUT R12, R12, 0x1000000, RZ, 0xfc, !PT ;  /* 0x010000000c0c3812 */ /* 0x000fe400078efcff */
[----:B------:R-:W-:Y:S02]  /*180a0*/  ISETP.LT.OR P3, PT, R32, 0x29, !P1 ;  /* 0x000000292000780c */ /* 0x000fe40004f61670 */
[----:B------:R-:W-:-:S04]  /*180b0*/  @!P4 IADD3 R8, P5, P6, R5, R24, R2 ;  /* 0x000000180508c210 */ /* 0x000fc80007ebe002 */
[----:B0-----:R-:W-:-:S07]  /*180c0*/  @!P4 IADD3 R10, P2, R8, R10, RZ ;  /* 0x0000000a080ac210 */ /* 0x001fce0007f5e0ff */
[----:B------:R-:W0:Y:S01]  /*180d0*/  @!P3 LDC.64 R8, c[0x0][0x5c0] ;  /* 0x00017000ff08bb82 */ /* 0x000e220000000a00 */
[----:B------:R-:W-:-:S05]  /*180e0*/  @!P4 IADD3.X R13, R7, R34, R6, P5, P6 ;  /* 0x00000022070dc210 */ /* 0x000fca0002fec406 */
[----:B------:R-:W-:Y:S01]  /*180f0*/  @!P4 IMAD.X R11, R13, 0x1, R11, P2 ;  /* 0x000000010d0bc824 */ /* 0x000fe200010e060b */
[----:B------:R-:W-:Y:S02]  /*18100*/  ISETP.LT.OR P2, PT, R32, 0x2, !P0 ;  /* 0x000000022000780c */ /* 0x000fe40004741670 */
[----:B0-----:R-:W-:-:S04]  /*18110*/  @!P3 IADD3 R58, P5, P6, R24, R8, R3 ;  /* 0x00000008183ab210 */ /* 0x001fc80007ebe003 */
[----:B------:R-:W-:Y:S02]  /*18120*/  @!P3 IADD3.X R59, R34, R9, R4, P5, P6 ;  /* 0x00000009223bb210 */ /* 0x000fe40002fec404 */
[----:B------:R-:W-:Y:S02]  /*18130*/  LOP3.LUT P6, RZ, R25, 0x100, RZ, 0xc0, !PT ;  /* 0x0000010019ff7812 */ /* 0x000fe400078cc0ff */
[----:B------:R-:W-:-:S11]  /*18140*/  LOP3.LUT R26, R26, 0xfffffff7, RZ, 0xc0, !PT ;  /* 0xfffffff71a1a7812 */ /* 0x000fd600078ec0ff */
[----:B------:R-:W-:Y:S02]  /*18150*/  @P6 LOP3.LUT R26, R26, 0x8, RZ, 0xfc, !PT ;  /* 0x000000081a1a6812 */ /* 0x000fe400078efcff */
[----:B------:R-:W-:Y:S01]  /*18160*/  ISETP.LT.OR P6, PT, R32, 0x2a, !P1 ;  /* 0x0000002a2000780c */ /* 0x000fe20004fc1670 */
[----:B---3--:R-:W-:Y:S02]  /*18170*/  FMUL R8, R226, UR20 ;  /* 0x00000014e2087c20 */ /* 0x008fe40008400000 */
[----:B------:R-:W3:Y:S03]  /*18180*/  LDL.LU R226, [R1+0xa8] ;  /* 0x0000a80001e27983 */ /* 0x000ee60000300800 */
[----:B------:R-:W-:-:S05]  /*18190*/  F2FP.SATFINITE.E4M3.F32.PACK_AB_MERGE_C R8, RZ, R8, RZ ;  /* 0x00000008ff08723e */ /* 0x000fca00048070ff */
[----:B------:R0:W-:Y:S02]  /*181a0*/  @!P4 STG.E.U8 desc[UR14][R10.64], R8 ;  /* 0x000000080a00c986 */ /* 0x0001e4000c10110e */
[----:B0-----:R-:W0:Y:S01]  /*181b0*/  @!P2 LDC.64 R8, c[0x0][0x5c0] ;  /* 0x00017000ff08ab82 */ /* 0x001e220000000a00 */
[----:B------:R-:W-:-:S04]  /*181c0*/  @!P2 IADD3 R10, P4, P5, R5, R24, R2 ;  /* 0x00000018050aa210 */ /* 0x000fc80007d9e002 */
[----:B------:R-:W-:Y:S02]  /*181d0*/  @!P2 IADD3.X R11, R7, R34, R6, P4, P5 ;  /* 0x00000022070ba210 */ /* 0x000fe400027ea406 */
[----:B0-----:R-:W-:-:S05]  /*181e0*/  @!P2 IADD3 R10, P4, R10, R8, RZ ;  /* 0x000000080a0aa210 */ /* 0x001fca0007f9e0ff */
[----:B------:R-:W-:Y:S02]  /*181f0*/  @!P2 IMAD.X R11, R11, 0x1, R9, P4 ;  /* 0x000000010b0ba824 */ /* 0x000fe400020e0609 */
[----:B------:R-:W0:Y:S02]  /*18200*/  @!P6 LDC.64 R8, c[0x0][0x5c0] ;  /* 0x00017000ff08eb82 */ /* 0x000e240000000a00 */
[----:B0-----:R-:W-:Y:S01]  /*18210*/  @!P6 IADD3 R56, P4, P5, R24, R8, R3 ;  /* 0x000000081838e210 */ /* 0x001fe20007d9e003 */
[----:B--2---:R-:W-:Y:S02]  /*18220*/  FMUL R8, R227, UR20 ;  /* 0x00000014e3087c20 */ /* 0x004fe40008400000 */
[----:B------:R-:W2:Y:S01]  /*18230*/  LDL.LU R227, [R1+0xac] ;  /* 0x0000ac0001e37983 */ /* 0x000ea20000300800 */
[----:B------:R-:W-:Y:S02]  /*18240*/  @!P6 IADD3.X R57, R34, R9, R4, P4, P5 ;  /* 0x000000092239e210 */ /* 0x000fe400027ea404 */
[----:B------:R-:W-:-:S02]  /*18250*/  ISETP.LT.OR P5, PT, R32, 0x31, !P1 ;  /* 0x000000312000780c */ /* 0x000fc40004fa1670 */
[----:B------:R-:W-:-:S05]  /*18260*/  F2FP.SATFINITE.E4M3.F32.PACK_AB_MERGE_C R8, RZ, R8, RZ ;  /* 0x00000008ff08723e */ /* 0x000fca00048070ff */
[----:B------:R0:W-:Y:S01]  /*18270*/  @!P2 STG.E.U8 desc[UR14][R10.64+0x1], R8 ;  /* 0x000001080a00a986 */ /* 0x0001e2000c10110e */
[----:B------:R-:W-:-:S05]  /*18280*/  LOP3.LUT R12, R12, 0xff7fffff, RZ, 0xc0, !PT ;  /* 0xff7fffff0c0c7812 */ /* 0x000fca00078ec0ff */
[----:B0-----:R-:W0:Y:S01]  /*18290*/  @!P5 LDC.64 R8, c[0x0][0x5c0] ;  /* 0x00017000ff08db82 */ /* 0x001e220000000a00 */
[----:B------:R-:W-:-:S04]  /*182a0*/  @P3 LOP3.LUT R12, R12, 0x800000, RZ, 0xfc, !PT ;  /* 0x008000000c0c3812 */ /* 0x000fc800078efcff */
[----:B------:R-:W-:-:S04]  /*182b0*/  LOP3.LUT R12, R12, 0xffbfffff, RZ, 0xc0, !PT ;  /* 0xffbfffff0c0c7812 */ /* 0x000fc800078ec0ff */
[----:B------:R-:W-:-:S04]  /*182c0*/  @P6 LOP3.LUT R12, R12, 0x400000, RZ, 0xfc, !PT ;  /* 0x004000000c0c6812 */ /* 0x000fc800078efcff */
[----:B------:R-:W-:Y:S02]  /*182d0*/  LOP3.LUT R12, R12, 0xffdfffff, RZ, 0xc0, !PT ;  /* 0xffdfffff0c0c7812 */ /* 0x000fe400078ec0ff */
[----:B------:R-:W-:Y:S02]  /*182e0*/  LOP3.LUT P6, RZ, R26, 0x8, RZ, 0xc0, !PT ;  /* 0x000000081aff7812 */ /* 0x000fe400078cc0ff */
[----:B------:R-:W-:Y:S02]  /*182f0*/  @P5 LOP3.LUT R12, R12, 0x200000, RZ, 0xfc, !PT ;  /* 0x002000000c0c5812 */ /* 0x000fe400078efcff */
[----:B0-----:R-:W-:Y:S01]  /*18300*/  @!P5 IADD3 R54, P2, P4, R24, R8, R3 ;  /* 0x000000081836d210 */ /* 0x001fe20007c5e003 */
[----:B----4-:R-:W-:-:S03]  /*18310*/  FMUL R8, R225, UR20 ;  /* 0x00000014e1087c20 */ /* 0x010fc60008400000 */
[----:B------:R-:W-:Y:S02]  /*18320*/  @!P5 IADD3.X R55, R34, R9, R4, P2, P4 ;  /* 0x000000092237d210 */ /* 0x000fe400017e8404 */
[----:B------:R-:W-:Y:S02]  /*18330*/  ISETP.LT.OR P5, PT, R32, 0x32, !P1 ;  /* 0x000000322000780c */ /* 0x000fe40004fa1670 */
[----:B------:R-:W-:-:S05]  /*18340*/  F2FP.SATFINITE.E4M3.F32.PACK_AB_MERGE_C R8, RZ, R8, RZ ;  /* 0x00000008ff08723e */ /* 0x000fca00048070ff */
[----:B------:R0:W-:Y:S06]  /*18350*/  @!P6 STG.E.U8 desc[UR14][R96.64+0x8], R8 ;  /* 0x000008086000e986 */ /* 0x0001ec000c10110e */
[----:B0-----:R-:W0:Y:S02]  /*18360*/  @!P5 LDC.64 R8, c[0x0][0x5c0] ;  /* 0x00017000ff08db82 */ /* 0x001e240000000a00 */
[----:B0-----:R-:W-:-:S04]  /*18370*/  @!P5 IADD3 R52, P2, P4, R24, R8, R3 ;  /* 0x000000081834d210 */ /* 0x001fc80007c5e003 */
[----:B------:R-:W-:Y:S02]  /*18380*/  @!P5 IADD3.X R53, R34, R9, R4, P2, P4 ;  /* 0x000000092235d210 */ /* 0x000fe400017e8404 */
[----:B------:R-:W-:Y:S02]  /*18390*/  ISETP.LT.OR P2, PT, R32, 0x9, !P0 ;  /* 0x000000092000780c */ /* 0x000fe40004741670 */
[----:B------:R-:W-:-:S11]  /*183a0*/  LOP3.LUT P3, RZ, R25, 0x80000, RZ, 0xc0, !PT ;  /* 0x0008000019ff7812 */ /* 0x000fd6000786c0ff */
[----:B------:R-:W0:Y:S01]  /*183b0*/  @!P2 LDC.64 R10, c[0x0][0x5c0] ;  /* 0x00017000ff0aab82 */ /* 0x000e220000000a00 */
[----:B------:R-:W-:-:S04]  /*183c0*/  LOP3.LUT R12, R12, 0xfffbffff, RZ, 0xc0, !PT ;  /* 0xfffbffff0c0c7812 */ /* 0x000fc800078ec0ff */
[----:B------:R-:W-:Y:S02]  /*183d0*/  @P5 LOP3.LUT R12, R12, 0x40000, RZ, 0xfc, !PT ;  /* 0x000400000c0c5812 */ /* 0x000fe400078efcff */
[----:B------:R-:W-:-:S04]  /*183e0*/  @!P2 IADD3 R8, P4, P5, R5, R24, R2 ;  /* 0x000000180508a210 */ /* 0x000fc80007d9e002 */
[----:B------:R-:W-:Y:S02]  /*183f0*/  @!P2 IADD3.X R13, R7, R34, R6, P4, P5 ;  /* 0x00000022070da210 */ /* 0x000fe400027ea406 */
[----:B0-----:R-:W-:Y:S01]  /*18400*/  @!P2 IADD3 R10, P4, R8, R10, RZ ;  /* 0x0000000a080aa210 */ /* 0x001fe20007f9e0ff */
[----:B---3--:R-:W-:Y:S02]  /*18410*/  FMUL R9, R226, UR20 ;  /* 0x00000014e2097c20 */ /* 0x008fe40008400000 */
[----:B------:R-:W3:Y:S03]  /*18420*/  LDL.LU R226, [R1+0xb0] ;  /* 0x0000b00001e27983 */ /* 0x000ee60000300800 */
[----:B------:R-:W-:Y:S01]  /*18430*/  F2FP.SATFINITE.E4M3.F32.PACK_AB_MERGE_C R9, RZ, R9, RZ ;  /* 0x00000009ff09723e */ /* 0x000fe200048070ff */
[----:B------:R-:W4:Y:S04]  /*18440*/  LDL.LU R225, [R1+0xb4] ;  /* 0x0000b40001e17983 */ /* 0x000f280000300800 */
[----:B------:R0:W-:Y:S01]  /*18450*/  @!P3 STG.E.U8 desc[UR14][R100.64+0x9], R9 ;  /* 0x000009096400b986 */ /* 0x0001e2000c10110e */
[----:B------:R-:W-:-:S13]  /*18460*/  ISETP.LT.OR P3, PT, R32, 0x39, !P1 ;  /* 0x000000392000780c */ /* 0x000fda0004f61670 */
[----:B0-----:R-:W0:Y:S02]  /*18470*/  @!P3 LDC.64 R8, c[0x0][0x5c0] ;  /* 0x00017000ff08bb82 */ /* 0x001e240000000a00 */
[----:B0-----:R-:W-:Y:S01]  /*18480*/  @!P3 IADD3 R50, P5, P6, R24, R8, R3 ;  /* 0x000000081832b210 */ /* 0x001fe20007ebe003 */
[----:B--2---:R-:W-:Y:S02]  /*18490*/  FMUL R8, R227, UR20 ;  /* 0x00000014e3087c20 */ /* 0x004fe40008400000 */
[----:B------:R-:W2:Y:S01]  /*184a0*/  LDL.LU R227, [R1+0xb8] ;  /* 0x0000b80001e37983 */ /* 0x000ea20000300800 */
[----:B------:R-:W-:Y:S02]  /*184b0*/  @!P2 IMAD.X R11, R13, 0x1, R11, P4 ;  /* 0x000000010d0ba824 */ /* 0x000fe400020e060b */
[----:B------:R-:W-:-:S05]  /*184c0*/  F2FP.SATFINITE.E4M3.F32.PACK_AB_MERGE_C R8, RZ, R8, RZ ;  /* 0x00000008ff08723e */ /* 0x000fca00048070ff */
[----:B------:R0:W-:Y:S01]  /*184d0*/  @!P2 STG.E.U8 desc[UR14][R10.64+0x8], R8 ;  /* 0x000008080a00a986 */ /* 0x0001e2000c10110e */
[----:B------:R-:W-:Y:S02]  /*184e0*/  ISETP.LT.OR P2, PT, R32, 0xa, !P0 ;  /* 0x0000000a2000780c */ /* 0x000fe40004741670 */
[----:B------:R-:W-:Y:S02]  /*184f0*/  @!P3 IADD3.X R51, R34, R9, R4, P5, P6 ;  /* 0x000000092233b210 */ /* 0x000fe40002fec404 */
[----:B------:R-:W-:-:S09]  /*18500*/  LOP3.LUT P6, RZ, R25, 0x200000, RZ, 0xc0, !PT ;  /* 0x0020000019ff7812 */ /* 0x000fd200078cc0ff */
[----:B0-----:R-:W0:Y:S01]  /*18510*/  @!P2 LDC.64 R8, c[0x0][0x5c0] ;  /* 0x00017000ff08ab82 */ /* 0x001e220000000a00 */
[----:B------:R-:W-:-:S04]  /*18520*/  LOP3.LUT R26, R26, 0xfffffffb, RZ, 0xc0, !PT ;  /* 0xfffffffb1a1a7812 */ /* 0x000fc800078ec0ff */
[----:B------:R-:W-:Y:S02]  /*18530*/  @P6 LOP3.LUT R26, R26, 0x4, RZ, 0xfc, !PT ;  /* 0x000000041a1a6812 */ /* 0x000fe400078efcff */
[----:B------:R-:W-:Y:S02]  /*18540*/  ISETP.LT.OR P6, PT, R32, 0x3a, !P1 ;  /* 0x0000003a2000780c */ /* 0x000fe40004fc1670 */
[----:B------:R-:W-:-:S04]  /*18550*/  @!P2 IADD3 R10, P4, P5, R5, R24, R2 ;  /* 0x00000018050aa210 */ /* 0x000fc80007d9e002 */
[----:B------:R-:W-:Y:S02]  /*18560*/  @!P2 IADD3.X R11, R7, R34, R6, P4, P5 ;  /* 0x00000022070ba210 */ /* 0x000fe400027ea406 */
[----:B0-----:R-:W-:-:S05]  /*18570*/  @!P2 IADD3 R10, P4, R10, R8, RZ ;  /* 0x000000080a0aa210 */ /* 0x001fca0007f9e0ff */
[----:B------:R-:W-:Y:S02]  /*18580*/  @!P2 IMAD.X R11, R11, 0x1, R9, P4 ;  /* 0x000000010b0ba824 */ /* 0x000fe400020e0609 */
[----:B------:R-:W0:Y:S02]  /*18590*/  @!P6 LDC.64 R8, c[0x0][0x5c0] ;  /* 0x00017000ff08eb82 */ /* 0x000e240000000a00 */
[----:B0-----:R-:W-:-:S04]  /*185a0*/  @!P6 IADD3 R48, P4, P5, R24, R8, R3 ;  /* 0x000000081830e210 */ /* 0x001fc80007d9e003 */
[----:B------:R-:W-:Y:S02]  /*185b0*/  @!P6 IADD3.X R49, R34, R9, R4, P4, P5 ;  /* 0x000000092231e210 */ /* 0x000fe400027ea404 */
[----:B------:R-:W-:Y:S02]  /*185c0*/  ISETP.LT.OR P5, PT, R32, 0x41, !P1 ;  /* 0x000000412000780c */ /* 0x000fe40004fa1670 */
[----:B------:R-:W-:-:S04]  /*185d0*/  LOP3.LUT R12, R12, 0xfffdffff, RZ, 0xc0, !PT ;  /* 0xfffdffff0c0c7812 */ /* 0x000fc800078ec0ff */
[----:B------:R-:W-:-:S04]  /*185e0*/  @P3 LOP3.LUT R12, R12, 0x20000, RZ, 0xfc, !PT ;  /* 0x000200000c0c3812 */ /* 0x000fc800078efcff */
[----:B------:R-:W-:-:S04]  /*185f0*/  LOP3.LUT R12, R12, 0xfffeffff, RZ, 0xc0, !PT ;  /* 0xfffeffff0c0c7812 */ /* 0x000fc800078ec0ff */
[----:B------:R-:W-:-:S04]  /*18600*/  @P6 LOP3.LUT R12, R12, 0x10000, RZ, 0xfc, !PT ;  /* 0x000100000c0c6812 */ /* 0x000fc800078efcff */
[----:B------:R-:W-:Y:S02]  /*18610*/  LOP3.LUT R12, R12, 0xffffbfff, RZ, 0xc0, !PT ;  /* 0xffffbfff0c0c7812 */ /* 0x000fe400078ec0ff */
[----:B------:R-:W-:Y:S02]  /*18620*/  LOP3.LUT P6, RZ, R26, 0x4, RZ, 0xc0, !PT ;  /* 0x000000041aff7812 */ /* 0x000fe400078cc0ff */
[----:B------:R-:W-:Y:S01]  /*18630*/  @P5 LOP3.LUT R12, R12, 0x4000, RZ, 0xfc, !PT ;  /* 0x000040000c0c5812 */ /* 0x000fe200078efcff */
[----:B---3--:R-:W-:Y:S02]  /*18640*/  FMUL R8, R226, UR20 ;  /* 0x00000014e2087c20 */ /* 0x008fe40008400000 */
[----:B------:R-:W3:Y:S03]  /*18650*/  LDL.LU R226, [R1+0xbc] ;  /* 0x0000bc0001e27983 */ /* 0x000ee60000300800 */
[----:B------:R-:W-:-:S05]  /*18660*/  F2FP.SATFINITE.E4M3.F32.PACK_AB_MERGE_C R8, RZ, R8, RZ ;  /* 0x00000008ff08723e */ /* 0x000fca00048070ff */
[----:B------:R0:W-:Y:S02]  /*18670*/  @!P2 STG.E.U8 desc[UR14][R10.64+0x9], R8 ;  /* 0x000009080a00a986 */ /* 0x0001e4000c10110e */
[----:B0-----:R-:W0:Y:S02]  /*18680*/  @!P5 LDC.64 R8, c[0x0][0x5c0] ;  /* 0x00017000ff08db82 */ /* 0x001e240000000a00 */
        /* <DEDUP_REMOVED lines=11> */
[----:B------:R-:W-:Y:S02]  /*18740*/  ISETP.LT.OR P2, PT, R32, 0x11, !P0 ;  /* 0x000000112000780c */ /* 0x000fe40004741670 */
[----:B------:R-:W-:Y:S01]  /*18750*/  LOP3.LUT P3, RZ, R25, 0x100000, RZ, 0xc0, !PT ;  /* 0x0010000019ff7812 */ /* 0x000fe2000786c0ff */
[----:B------:R-:W4:Y:S01]  /*18760*/  LDL.LU R225, [R1+0xc4] ;  /* 0x0000c40001e17983 */ /* 0x000f220000300800 */
[----:B------:R-:W-:-:S09]  /*18770*/  F2FP.SATFINITE.E4M3.F32.PACK_AB_MERGE_C R9, RZ, R9, RZ ;  /* 0x00000009ff09723e */ /* 0x000fd200048070ff */
[----:B------:R-:W0:Y:S02]  /*18780*/  @!P2 LDC.64 R10, c[0x0][0x5c0] ;  /* 0x00017000ff0aab82 */ /* 0x000e240000000a00 */
[----:B------:R1:W-:Y:S01]  /*18790*/  @!P3 STG.E.U8 desc[UR14][R30.64+0x11], R9 ;  /* 0x000011091e00b986 */ /* 0x0003e2000c10110e */
[----:B------:R-:W-:Y:S02]  /*187a0*/  ISETP.LT.OR P3, PT, R32, 0x49, !P1 ;  /* 0x000000492000780c */ /* 0x000fe40004f61670 */
[----:B------:R-:W-:-:S04]  /*187b0*/  LOP3.LUT R12, R12, 0xffffdfff, RZ, 0xc0, !PT ;  /* 0xffffdfff0c0c7812 */ /* 0x000fc800078ec0ff */
[----:B------:R-:W-:Y:S02]  /*187c0*/  @P5 LOP3.LUT R12, R12, 0x2000, RZ, 0xfc, !PT ;  /* 0x000020000c0c5812 */ /* 0x000fe400078efcff */
[----:B------:R-:W-:-:S04]  /*187d0*/  @!P2 IADD3 R8, P4, P5, R5, R24, R2 ;  /* 0x000000180508a210 */ /* 0x000fc80007d9e002 */
[----:B------:R-:W-:Y:S02]  /*187e0*/  @!P2 IADD3.X R13, R7, R34, R6, P4, P5 ;  /* 0x00000022070da210 */ /* 0x000fe400027ea406 */
[----:B0-----:R-:W-:Y:S02]  /*187f0*/  @!P2 IADD3 R10, P4, R8, R10, RZ ;  /* 0x0000000a080aa210 */ /* 0x001fe40007f9e0ff */
[----:B-1----:R-:W0:Y:S03]  /*18800*/  @!P3 LDC.64 R8, c[0x0][0x5c0] ;  /* 0x00017000ff08bb82 */ /* 0x002e260000000a00 */
[----:B------:R-:W-:Y:S01]  /*18810*/  @!P2 IMAD.X R11, R13, 0x1, R11, P4 ;  /* 0x000000010d0ba824 */ /* 0x000fe200020e060b */
        /* <DEDUP_REMOVED lines=9> */
[----:B------:R0:W-:Y:S01]  /*188b0*/  @!P2 STG.E.U8 desc[UR14][R10.64+0x10], R8 ;  /* 0x000010080a00a986 */ /* 0x0001e2000c10110e */
[----:B------:R-:W-:-:S13]  /*188c0*/  ISETP.LT.OR P2, PT, R32, 0x12, !P0 ;  /* 0x000000122000780c */ /* 0x000fda0004741670 */
        /* <DEDUP_REMOVED lines=12> */
[----:B------:R0:W-:Y:S06]  /*18990*/  @!P2 STG.E.U8 desc[UR14][R10.64+0x11], R8 ;  /* 0x000011080a00a986 */ /* 0x0001ec000c10110e */
[----:B0-----:R-:W0:Y:S01]  /*189a0*/  @!P5 LDC.64 R8, c[0x0][0x5c0] ;  /* 0x00017000ff08db82 */ /* 0x001e220000000a00 */
[----:B------:R-:W-:-:S04]  /*189b0*/  LOP3.LUT R12, R12, 0xffffefff, RZ, 0xc0, !PT ;  /* 0xffffefff0c0c7812 */ /* 0x000fc800078ec0ff */
[----:B------:R-:W-:-:S04]  /*189c0*/  @P3 LOP3.LUT R12, R12, 0x1000, RZ, 0xfc, !PT ;  /* 0x000010000c0c3812 */ /* 0x000fc800078efcff */
[----:B------:R-:W-:Y:S02]  /*189d0*/  LOP3.LUT R12, R12, 0xfffff7ff, RZ, 0xc0, !PT ;  /* 0xfffff7ff0c0c7812 */ /* 0x000fe400078ec0ff */
[----:B0-----:R-:W-:Y:S01]  /*189e0*/  @!P5 IADD3 R38, P2, P4, R24, R8, R3 ;  /* 0x000000081826d210 */ /* 0x001fe20007c5e003 */
[----:B----4-:R-:W-:Y:S02]  /*189f0*/  FMUL R8, R225, UR20 ;  /* 0x00000014e1087c20 */ /* 0x010fe40008400000 */
[----:B------:R-:W4:Y:S01]  /*18a00*/  LDL.LU R225, [R1+0xd0] ;  /* 0x0000d00001e17983 */ /* 0x000f220000300800 */
[----:B------:R-:W-:-:S04]  /*18a10*/  @P6 LOP3.LUT R12, R12, 0x800, RZ, 0xfc, !PT ;  /* 0x000008000c0c6812 */ /* 0x000fc800078efcff */
[----:B------:R-:W-:Y:S02]  /*18a20*/  LOP3.LUT R12, R12, 0xfffffbff, RZ, 0xc0, !PT ;  /* 0xfffffbff0c0c7812 */ /* 0x000fe400078ec0ff */
[----:B------:R-:W-:Y:S02]  /*18a30*/  LOP3.LUT P6, RZ, R26, 0x2, RZ, 0xc0, !PT ;  /* 0x000000021aff7812 */ /* 0x000fe400078cc0ff */
[----:B------:R-:W-:Y:S02]  /*18a40*/  @P5 LOP3.LUT R12, R12, 0x400, RZ, 0xfc, !PT ;  /* 0x000004000c0c5812 */ /* 0x000fe400078efcff */
[----:B------:R-:W-:Y:S02]  /*18a50*/  @!P5 IADD3.X R39, R34, R9, R4, P2, P4 ;  /* 0x000000092227d210 */ /* 0x000fe400017e8404 */
[----:B------:R-:W-:Y:S02]  /*18a60*/  ISETP.LT.OR P5, PT, R32, 0x52, !P1 ;  /* 0x000000522000780c */ /* 0x000fe40004fa1670 */
[----:B------:R-:W-:-:S05]  /*18a70*/  F2FP.SATFINITE.E4M3.F32.PACK_AB_MERGE_C R8, RZ, R8, RZ ;  /* 0x00000008ff08723e */ /* 0x000fca00048070ff */
[----:B------:R0:W-:Y:S06]  /*18a80*/  @!P6 STG.E.U8 desc[UR14][R118.64+0x18], R8 ;  /* 0x000018087600e986 */ /* 0x0001ec000c10110e */
[----:B0-----:R-:W0:Y:S01]  /*18a90*/  @!P5 LDC.64 R8, c[0x0][0x5c0] ;  /* 0x00017000ff08db82 */ /* 0x001e220000000a00 */
[----:B------:R-:W-:Y:S02]  /*18aa0*/  LOP3.LUT P3, RZ, R25, 0x400000, RZ, 0xc0, !PT ;  /* 0x0040000019ff7812 */ /* 0x000fe4000786c0ff */
[----:B0-----:R-:W-:-:S04]  /*18ab0*/  @!P5 IADD3 R36, P2, P4, R24, R8, R3 ;  /* 0x000000081824d210 */ /* 0x001fc80007c5e003 */
[----:B------:R-:W-:Y:S02]  /*18ac0*/  @!P5 IADD3.X R37, R34, R9, R4, P2, P4 ;  /* 0x000000092225d210 */ /* 0x000fe400017e8404 */
[----:B------:R-:W-:-:S13]  /*18ad0*/  ISETP.LT.OR P2, PT, R32, 0x19, !P0 ;  /* 0x000000192000780c */ /* 0x000fda0004741670 */
        /* <DEDUP_REMOVED lines=8> */
[----:B------:R-:W-:-:S05]  /*18b60*/  F2FP.SATFINITE.E4M3.F32.PACK_AB_MERGE_C R9, RZ, R9, RZ ;  /* 0x00000009ff09723e */ /* 0x000fca00048070ff */
        /* <DEDUP_REMOVED lines=21> */
[----:B0-----:R-:W-:Y:S01]  /*18cc0*/  @!P6 IADD3 R28, P4, P5, R24, R8, R3 ;  /* 0x00000008181ce210 */ /* 0x001fe20007d9e003 */
[----:B----4-:R-:W-:Y:S02]  /*18cd0*/  FMUL R8, R225, UR20 ;  /* 0x00000014e1087c20 */ /* 0x010fe40008400000 */
[----:B------:R-:W4:Y:S01]  /*18ce0*/  LDL.LU R225, [R1+0xdc] ;  /* 0x0000dc0001e17983 */ /* 0x000f220000300800 */
        /* <DEDUP_REMOVED lines=9> */
[----:B------:R-:W-:-:S04]  /*18d80*/  LOP3.LUT R12, R12, 0xffffffbf, RZ, 0xc0, !PT ;  /* 0xffffffbf0c0c7812 */ /* 0x000fc800078ec0ff */
[----:B------:R-:W-:Y:S02]  /*18d90*/  @P5 LOP3.LUT R12, R12, 0x40, RZ, 0xfc, !PT ;  /* 0x000000400c0c5812 */ /* 0x000fe400078efcff */
[----:B0-----:R-:W-:-:S04]  /*18da0*/  @!P5 IADD3 R22, P2, P4, R24, R8, R3 ;  /* 0x000000081816d210 */ /* 0x001fc80007c5e003 */
[----:B------:R-:W-:Y:S02]  /*18db0*/  @!P5 IADD3.X R23, R34, R9, R4, P2, P4 ;  /* 0x000000092217d210 */ /* 0x000fe400017e8404 */
[----:B------:R-:W-:Y:S01]  /*18dc0*/  ISETP.LT.OR P5, PT, R32, 0x62, !P1 ;  /* 0x000000622000780c */ /* 0x000fe20004fa1670 */
[----:B---3--:R-:W-:Y:S02]  /*18dd0*/  FMUL R9, R226, UR20 ;  /* 0x00000014e2097c20 */ /* 0x008fe40008400000 */
[----:B------:R-:W3:Y:S03]  /*18de0*/  LDL.LU R226, [R1+0xe0] ;  /* 0x0000e00001e27983 */ /* 0x000ee60000300800 */
[----:B------:R-:W-:-:S07]  /*18df0*/  F2FP.SATFINITE.E4M3.F32.PACK_AB_MERGE_C R15, RZ, R9, RZ ;  /* 0x00000009ff0f723e */ /* 0x000fce00048070ff */
[----:B------:R-:W0:Y:S02]  /*18e00*/  @!P5 LDC.64 R8, c[0x0][0x5c0] ;  /* 0x00017000ff08db82 */ /* 0x000e240000000a00 */
[----:B0-----:R-:W-:-:S04]  /*18e10*/  @!P5 IADD3 R20, P2, P4, R24, R8, R3 ;  /* 0x000000081814d210 */ /* 0x001fc80007c5e003 */
[----:B------:R-:W-:Y:S01]  /*18e20*/  @!P5 IADD3.X R21, R34, R9, R4, P2, P4 ;  /* 0x000000092215d210 */ /* 0x000fe200017e8404 */
[----:B--2---:R-:W-:Y:S02]  /*18e30*/  FMUL R9, R227, UR20 ;  /* 0x00000014e3097c20 */ /* 0x004fe40008400000 */
[----:B------:R-:W2:Y:S01]  /*18e40*/  LDL.LU R227, [R1+0xe4] ;  /* 0x0000e40001e37983 */ /* 0x000ea20000300800 */
[----:B------:R-:W-:Y:S02]  /*18e50*/  ISETP.LT.OR P2, PT, R32, 0x21, !P0 ;  /* 0x000000212000780c */ /* 0x000fe40004741670 */
[----:B------:R-:W-:Y:S02]  /*18e60*/  LOP3.LUT P6, RZ, R26, 0x1, RZ, 0xc0, !PT ;  /* 0x000000011aff7812 */ /* 0x000fe400078cc0ff */
[----:B------:R-:W-:Y:S02]  /*18e70*/  LOP3.LUT P3, RZ, R25, 0x400, RZ, 0xc0, !PT ;  /* 0x0000040019ff7812 */ /* 0x000fe4000786c0ff */
[----:B------:R-:W-:-:S07]  /*18e80*/  F2FP.SATFINITE.E4M3.F32.PACK_AB_MERGE_C R9, RZ, R9, RZ ;  /* 0x00000009ff09723e */ /* 0x000fce00048070ff */
[----:B------:R-:W0:Y:S02]  /*18e90*/  @!P2 LDC.64 R10, c[0x0][0x5c0] ;  /* 0x00017000ff0aab82 */ /* 0x000e240000000a00 */
[----:B------:R-:W-:Y:S01]  /*18ea0*/  @!P6 STG.E.U8 desc[UR14][R130.64+0x20], R15 ;  /* 0x0000200f8200e986 */ /* 0x000fe2000c10110e */
[----:B------:R-:W-:-:S03]  /*18eb0*/  LOP3.LUT R12, R12, 0xffffffdf, RZ, 0xc0, !PT ;  /* 0xffffffdf0c0c7812 */ /* 0x000fc600078ec0ff */
[----:B------:R1:W-:Y:S01]  /*18ec0*/  @!P3 STG.E.U8 desc[UR14][R124.64+0x21], R9 ;  /* 0x000021097c00b986 */ /* 0x0003e2000c10110e */
[----:B------:R-:W-:Y:S02]  /*18ed0*/  ISETP.LT.OR P3, PT, R32, 0x69, !P1 ;  /* 0x000000692000780c */ /* 0x000fe40004f61670 */
[----:B------:R-:W-:Y:S02]  /*18ee0*/  @P5 LOP3.LUT R12, R12, 0x20, RZ, 0xfc, !PT ;  /* 0x000000200c0c5812 */ /* 0x000fe400078efcff */
[----:B------:R-:W-:-:S04]  /*18ef0*/  @!P2 IADD3 R8, P4, P5, R5, R24, R2 ;  /* 0x000000180508a210 */ /* 0x000fc80007d9e002 */
[----:B------:R-:W-:Y:S02]  /*18f00*/  @!P2 IADD3.X R13, R7, R34, R6, P4, P5 ;  /* 0x00000022070da210 */ /* 0x000fe400027ea406 */
[----:B0-----:R-:W-:-:S03]  /*18f10*/  @!P2 IADD3 R10, P4, R8, R10, RZ ;  /* 0x0000000a080aa210 */ /* 0x001fc60007f9e0ff */
[----:B-1----:R-:W0:Y:S02]  /*18f20*/  @!P3 LDC.64 R8, c[0x0][0x5c0] ;  /* 0x00017000ff08bb82 */ /* 0x002e240000000a00 */
[----:B------:R-:W-:Y:S01]  /*18f30*/  @!P2 IMAD.X R11, R13, 0x1, R11, P4 ;  /* 0x000000010d0ba824 */ /* 0x000fe200020e060b */
[----:B0-----:R-:W-:Y:S01]  /*18f40*/  @!P3 IADD3 R18, P5, P6, R24, R8, R3 ;  /* 0x000000081812b210 */ /* 0x001fe20007ebe003 */
[----:B----4-:R-:W-:-:S03]  /*18f50*/  FMUL R8, R225, UR20 ;  /* 0x00000014e1087c20 */ /* 0x010fc60008400000 */
[----:B------:R-:W-:Y:S01]  /*18f60*/  @!P3 IADD3.X R19, R34, R9, R4, P5, P6 ;  /* 0x000000092213b210 */ /* 0x000fe20002fec404 */
[----:B------:R-:W4:Y:S01]  /*18f70*/  LDL.LU R225, [R1+0xe8] ;  /* 0x0000e80001e17983 */ /* 0x000f220000300800 */
[----:B------:R-:W-:-:S05]  /*18f80*/  F2FP.SATFINITE.E4M3.F32.PACK_AB_MERGE_C R13, RZ, R8, RZ ;  /* 0x00000008ff0d723e */ /* 0x000fca00048070ff */
[----:B------:R0:W-:Y:S01]  /*18f90*/  @!P2 STG.E.U8 desc[UR14][R10.64+0x20], R13 ;  /* 0x0000200d0a00a986 */ /* 0x0001e2000c10110e */
[----:B------:R-:W-:-:S13]  /*18fa0*/  ISETP.LT.OR P2, PT, R32, 0x22, !P0 ;  /* 0x000000222000780c */ /* 0x000fda0004741670 */
[----:B------:R-:W1:Y:S01]  /*18fb0*/  @!P2 LDC.64 R8, c[0x0][0x5c0] ;  /* 0x00017000ff08ab82 */ /* 0x000e620000000a00 */
[----:B------:R-:W-:Y:S02]  /*18fc0*/  ISETP.LT.OR P3, PT, R32, 0x6a, !P1 ;  /* 0x0000006a2000780c */ /* 0x000fe40004f61670 */
[----:B0-----:R-:W-:-:S04]  /*18fd0*/  @!P2 IADD3 R10, P4, P5, R5, R24, R2 ;  /* 0x00000018050aa210 */ /* 0x001fc80007d9e002 */
[----:B------:R-:W-:Y:S02]  /*18fe0*/  @!P2 IADD3.X R11, R7, R34, R6, P4, P5 ;  /* 0x00000022070ba210 */ /* 0x000fe400027ea406 */
[----:B-1----:R-:W-:-:S05]  /*18ff0*/  @!P2 IADD3 R10, P4, R10, R8, RZ ;  /* 0x000000080a0aa210 */ /* 0x002fca0007f9e0ff */
[----:B------:R-:W-:Y:S02]  /*19000*/  @!P2 IMAD.X R11, R11, 0x1, R9, P4 ;  /* 0x000000010b0ba824 */ /* 0x000fe400020e0609 */
[----:B------:R-:W0:Y:S02]  /*19010*/  @!P3 LDC.64 R8, c[0x0][0x5c0] ;  /* 0x00017000ff08bb82 */ /* 0x000e240000000a00 */
[----:B0-----:R-:W-:-:S04]  /*19020*/  @!P3 IADD3 R16, P4, P5, R24, R8, R3 ;  /* 0x000000081810b210 */ /* 0x001fc80007d9e003 */
[----:B------:R-:W-:Y:S02]  /*19030*/  @!P3 IADD3.X R17, R34, R9, R4, P4, P5 ;  /* 0x000000092211b210 */ /* 0x000fe400027ea404 */
[----:B------:R-:W-:Y:S01]  /*19040*/  ISETP.LT.OR P5, PT, R32, 0x71, !P1 ;  /* 0x000000712000780c */ /* 0x000fe20004fa1670 */
[----:B---3--:R-:W-:Y:S02]  /*19050*/  FMUL R8, R226, UR20 ;  /* 0x00000014e2087c20 */ /* 0x008fe40008400000 */
[----:B------:R-:W3:Y:S03]  /*19060*/  LDL.LU R226, [R1+0xec] ;  /* 0x0000ec0001e27983 */ /* 0x000ee60000300800 */
[----:B------:R-:W-:-:S05]  /*19070*/  F2FP.SATFINITE.E4M3.F32.PACK_AB_MERGE_C R8, RZ, R8, RZ ;  /* 0x00000008ff08723e */ /* 0x000fca00048070ff */
[----:B------:R0:W-:Y:S02]  /*19080*/  @!P2 STG.E.U8 desc[UR14][R10.64+0x21], R8 ;  /* 0x000021080a00a986 */ /* 0x0001e4000c10110e */
[----:B0-----:R-:W0:Y:S02]  /*19090*/  @!P5 LDC.64 R8, c[0x0][0x5c0] ;  /* 0x00017000ff08db82 */ /* 0x001e240000000a00 */
[----:B0-----:R-:W-:-:S04]  /*190a0*/  @!P5 IADD3 R14, P2, P4, R24, R8, R3 ;  /* 0x00000008180ed210 */ /* 0x001fc80007c5e003 */
[----:B------:R-:W-:Y:S01]  /*190b0*/  @!P5 IADD3.X R15, R34, R9, R4, P2, P4 ;  /* 0x00000009220fd210 */ /* 0x000fe200017e8404 */
[----:B--2---:R-:W-:Y:S02]  /*190c0*/  FMUL R9, R227, UR20 ;  /* 0x00000014e3097c20 */ /* 0x004fe40008400000 */
[----:B------:R-:W2:Y:S01]  /*190d0*/  LDL.LU R227, [R1+0xf0] ;  /* 0x0000f00001e37983 */ /* 0x000ea20000300800 */
[----:B------:R-:W-:Y:S02]  /*190e0*/  ISETP.LT.OR P5, PT, R32, 0x72, !P1 ;  /* 0x000000722000780c */ /* 0x000fe40004fa1670 */
[----:B------:R-:W-:-:S11]  /*190f0*/  F2FP.SATFINITE.E4M3.F32.PACK_AB_MERGE_C R27, RZ, R9, RZ ;  /* 0x00000009ff1b723e */ /* 0x000fd600048070ff */
[----:B------:R-:W0:Y:S01]  /*19100*/  @!P5 LDC.64 R8, c[0x0][0x5c0] ;  /* 0x00017000ff08db82 */ /* 0x000e220000000a00 */
[----:B------:R-:W-:Y:S02]  /*19110*/  LOP3.LUT P6, RZ, R25, 0x1, RZ, 0xc0, !PT ;  /* 0x0000000119ff7812 */ /* 0x000fe400078cc0ff */
[----:B------:R-:W-:Y:S02]  /*19120*/  LOP3.LUT P3, RZ, R0, 0x80000000, RZ, 0xc0, !PT ;  /* 0x8000000000ff7812 */ /* 0x000fe4000786c0ff */
[----:B0-----:R-:W-:-:S04]  /*19130*/  @!P5 IADD3 R10, P2, P4, R24, R8, R3 ;  /* 0x00000008180ad210 */ /* 0x001fc80007c5e003 */
[----:B------:R-:W-:Y:S02]  /*19140*/  @!P5 IADD3.X R11, R34, R9, R4, P2, P4 ;  /* 0x00000009220bd210 */ /* 0x000fe400017e8404 */
[----:B------:R-:W-:-:S03]  /*19150*/  ISETP.LT.OR P2, PT, R32, 0x29, !P0 ;  /* 0x000000292000780c */ /* 0x000fc60004741670 */
[----:B------:R-:W-:Y:S01]  /*19160*/  @!P6 STG.E.U8 desc[UR14][R134.64+0x28], R27 ;  /* 0x0000281b8600e986 */ /* 0x000fe2000c10110e */
[----:B----4-:R-:W-:-:S09]  /*19170*/  FMUL R8, R225, UR20 ;  /* 0x00000014e1087c20 */ /* 0x010fd20008400000 */
[----:B------:R-:W-:Y:S01]  /*19180*/  @!P2 IADD3 R13, P4, P5, R5, R24, R2 ;  /* 0x00000018050da210 */ /* 0x000fe20007d9e002 */
[----:B------:R-:W4:Y:S01]  /*19190*/  LDL.LU R225, [R1+0xf4] ;  /* 0x0000f40001e17983 */ /* 0x000f220000300800 */
[----:B------:R-:W-:-:S05]  /*191a0*/  F2FP.SATFINITE.E4M3.F32.PACK_AB_MERGE_C R8, RZ, R8, RZ ;  /* 0x00000008ff08723e */ /* 0x000fca00048070ff */
[----:B------:R0:W-:Y:S02]  /*191b0*/  @!P3 STG.E.U8 desc[UR14][R136.64+0x29], R8 ;  /* 0x000029088800b986 */ /* 0x0001e4000c10110e */
[----:B0-----:R-:W0:Y:S01]  /*191c0*/  @!P2 LDC.64 R8, c[0x0][0x5c0] ;  /* 0x00017000ff08ab82 */ /* 0x001e220000000a00 */
[----:B------:R-:W-:Y:S02]  /*191d0*/  @!P2 IADD3.X R26, R7, R34, R6, P4, P5 ;  /* 0x00000022071aa210 */ /* 0x000fe400027ea406 */
[----:B0-----:R-:W-:-:S05]  /*191e0*/  @!P2 IADD3 R8, P4, R13, R8, RZ ;  /* 0x000000080d08a210 */ /* 0x001fca0007f9e0ff */
[----:B------:R-:W-:Y:S02]  /*191f0*/  @!P2 IMAD.X R9, R26, 0x1, R9, P4 ;  /* 0x000000011a09a824 */ /* 0x000fe400020e0609 */
[----:B---3--:R-:W-:Y:S02]  /*19200*/  FMUL R26, R226, UR20 ;  /* 0x00000014e21a7c20 */ /* 0x008fe40008400000 */
[----:B------:R-:W3:Y:S03]  /*19210*/  LDL.LU R226, [R1+0xf8] ;  /* 0x0000f80001e27983 */ /* 0x000ee60000300800 */
[----:B------:R-:W-:Y:S01]  /*19220*/  F2FP.SATFINITE.E4M3.F32.PACK_AB_MERGE_C R97, RZ, R26, RZ ;  /* 0x0000001aff61723e */ /* 0x000fe200048070ff */
[----:B--2---:R-:W-:Y:S02]  /*19230*/  FMUL R26, R227, UR20 ;  /* 0x00000014e31a7c20 */ /* 0x004fe40008400000 */
[----:B------:R-:W2:Y:S01]  /*19240*/  LDL.LU R227, [R1+0xfc] ;  /* 0x0000fc0001e37983 */ /* 0x000ea20000300800 */
[----:B------:R-:W-:-:S03]  /*19250*/  ISETP.LT.OR P3, PT, R32, 0x2a, !P0 ;  /* 0x0000002a2000780c */ /* 0x000fc60004761670 */
[----:B------:R0:W-:Y:S01]  /*19260*/  @!P2 STG.E.U8 desc[UR14][R8.64+0x28], R97 ;  /* 0x000028610800a986 */ /* 0x0001e2000c10110e */
[----:B------:R-:W-:-:S09]  /*19270*/  ISETP.LT.OR P2, PT, R32, 0x31, !P0 ;  /* 0x000000312000780c */ /* 0x000fd20004741670 */
[----:B0-----:R-:W0:Y:S01]  /*19280*/  @!P3 LDC.64 R8, c[0x0][0x5c0] ;  /* 0x00017000ff08bb82 */ /* 0x001e220000000a00 */
[----:B------:R-:W-:-:S04]  /*19290*/  @!P3 IADD3 R27, P5, P6, R5, R24, R2 ;  /* 0x00000018051bb210 */ /* 0x000fc80007ebe002 */
[----:B------:R-:W-:Y:S02]  /*192a0*/  @!P3 IADD3.X R13, R7, R34, R6, P5, P6 ;  /* 0x00000022070db210 */ /* 0x000fe40002fec406 */
[----:B------:R-:W-:Y:S02]  /*192b0*/  ISETP.LT.OR P6, PT, R32, 0x32, !P0 ;  /* 0x000000322000780c */ /* 0x000fe400047c1670 */
[----:B------:R-:W-:-:S04]  /*192c0*/  @!P2 IADD3 R95, P4, P5, R5, R24, R2 ;  /* 0x00000018055fa210 */ /* 0x000fc80007d9e002 */
[----:B------:R-:W-:Y:S02]  /*192d0*/  @!P2 IADD3.X R35, R7, R34, R6, P4, P5 ;  /* 0x000000220723a210 */ /* 0x000fe400027ea406 */
[----:B0-----:R-:W-:-:S05]  /*192e0*/  @!P3 IADD3 R8, P4, R27, R8, RZ ;  /* 0x000000081b08b210 */ /* 0x001fca0007f9e0ff */
[----:B------:R-:W-:Y:S01]  /*192f0*/  @!P3 IMAD.X R9, R13, 0x1, R9, P4 ;  /* 0x000000010d09b824 */ /* 0x000fe200020e0609 */
[----:B------:R-:W-:-:S04]  /*19300*/  @!P6 IADD3 R27, P4, P5, R5, R24, R2 ;  /* 0x00000018051be210 */ /* 0x000fc80007d9e002 */
[----:B------:R-:W-:Y:S02]  /*19310*/  @!P6 IADD3.X R13, R7, R34, R6, P4, P5 ;  /* 0x00000022070de210 */ /* 0x000fe400027ea406 */
[----:B------:R-:W-:Y:S02]  /*19320*/  ISETP.LT.OR P5, PT, R32, 0x39, !P0 ;  /* 0x000000392000780c */ /* 0x000fe400047a1670 */
[----:B------:R-:W-:Y:S02]  /*19330*/  F2FP.SATFINITE.E4M3.F32.PACK_AB_MERGE_C R26, RZ, R26, RZ ;  /* 0x0000001aff1a723e */ /* 0x000fe400048070ff */
[----:B------:R-:W-:-:S03]  /*19340*/  LOP3.LUT R0, R0, 0xffffbfff, RZ, 0xc0, !PT ;  /* 0xffffbfff00007812 */ /* 0x000fc600078ec0ff */
[----:B------:R0:W-:Y:S01]  /*19350*/  @!P3 STG.E.U8 desc[UR14][R8.64+0x29], R26 ;  /* 0x0000291a0800b986 */ /* 0x0001e2000c10110e */
[----:B------:R-:W-:Y:S02]  /*19360*/  @P1 LOP3.LUT R0, R0, 0x4000, RZ, 0xfc, !PT ;  /* 0x0000400000001812 */ /* 0x000fe400078efcff */
[----:B------:R-:W-:-:S03]  /*19370*/  LOP3.LUT P1, RZ, R25, 0x2000000, RZ, 0xc0, !PT ;  /* 0x0200000019ff7812 */ /* 0x000fc6000782c0ff */
[----:B0-----:R-:W-:-:S04]  /*19380*/  @!P5 IADD3 R26, P3, P4, R5, R24, R2 ;  /* 0x00000018051ad210 */ /* 0x001fc80007c7e002 */
[----:B------:R-:W-:Y:S02]  /*19390*/  @!P5 IADD3.X R94, R7, R34, R6, P3, P4 ;  /* 0x00000022075ed210 */ /* 0x000fe40001fe8406 */
[----:B------:R-:W-:Y:S01]  /*193a0*/  LOP3.LUT P4, RZ, R25, 0x1000000, RZ, 0xc0, !PT ;  /* 0x0100000019ff7812 */ /* 0x000fe2000788c0ff */
[----:B----4-:R-:W-:-:S05]  /*193b0*/  FMUL R96, R225, UR20 ;  /* 0x00000014e1607c20 */ /* 0x010fca0008400000 */
[----:B------:R-:W-:-:S07]  /*193c0*/  F2FP.SATFINITE.E4M3.F32.PACK_AB_MERGE_C R101, RZ, R96, RZ ;  /* 0x00000060ff65723e */ /* 0x000fce00048070ff */
[----:B------:R-:W-:Y:S01]  /*193d0*/  @!P4 STG.E.U8 desc[UR14][R138.64+0x30], R101 ;  /* 0x000030658a00c986 */ /* 0x000fe2000c10110e */
[----:B---3--:R-:W-:-:S03]  /*193e0*/  FMUL R8, R226, UR20 ;  /* 0x00000014e2087c20 */ /* 0x008fc60008400000 */
[----:B------:R-:W3:Y:S02]  /*193f0*/  LDL.LU R226, [R1+0x100] ;  /* 0x0001000001e27983 */ /* 0x000ee40000300800 */
[----:B------:R-:W-:Y:S02]  /*19400*/  F2FP.SATFINITE.E4M3.F32.PACK_AB_MERGE_C R8, RZ, R8, RZ ;  /* 0x00000008ff08723e */ /* 0x000fe400048070ff */
[----:B------:R-:W4:Y:S04]  /*19410*/  LDL.LU R225, [R1+0x104] ;  /* 0x0001040001e17983 */ /* 0x000f280000300800 */
[----:B------:R0:W-:Y:S02]  /*19420*/  @!P1 STG.E.U8 desc[UR14][R128.64+0x31], R8 ;  /* 0x0000310880009986 */ /* 0x0001e4000c10110e */
[----:B0-----:R-:W0:Y:S02]  /*19430*/  @!P2 LDC.64 R8, c[0x0][0x5c0] ;  /* 0x00017000ff08ab82 */ /* 0x001e240000000a00 */
[----:B0-----:R-:W-:-:S05]  /*19440*/  @!P2 IADD3 R8, P1, R95, R8, RZ ;  /* 0x000000085f08a210 */ /* 0x001fca0007f3e0ff */
[----:B------:R-:W-:Y:S02]  /*19450*/  @!P2 IMAD.X R9, R35, 0x1, R9, P1 ;  /* 0x000000012309a824 */ /* 0x000fe400008e0609 */
[----:B--2---:R-:W-:Y:S02]  /*19460*/  FMUL R35, R227, UR20 ;  /* 0x00000014e3237c20 */ /* 0x004fe40008400000 */
[----:B------:R-:W2:Y:S01]  /*19470*/  LDL.LU R227, [R1+0x108] ;  /* 0x0001080001e37983 */ /* 0x000ea20000300800 */
[----:B------:R-:W-:-:S04]  /*19480*/  LOP3.LUT R0, R0, 0xbfffffff, RZ, 0xc0, !PT ;  /* 0xbfffffff00007812 */ /* 0x000fc800078ec0ff */
[----:B------:R-:W-:Y:S02]  /*19490*/  @P5 LOP3.LUT R0, R0, 0x40000000, RZ, 0xfc, !PT ;  /* 0x4000000000005812 */ /* 0x000fe400078efcff */
[----:B------:R-:W-:-:S13]  /*194a0*/  ISETP.LT.OR P5, PT, R32, 0x3a, !P0 ;  /* 0x0000003a2000780c */ /* 0x000fda00047a1670 */
[----:B------:R-:W-:-:S04]  /*194b0*/  @!P5 IADD3 R96, P3, P4, R5, R24, R2 ;  /* 0x000000180560d210 */ /* 0x000fc80007c7e002 */
[----:B------:R-:W-:Y:S02]  /*194c0*/  @!P5 IADD3.X R97, R7, R34, R6, P3, P4 ;  /* 0x000000220761d210 */ /* 0x000fe40001fe8406 */
[----:B------:R-:W-:Y:S02]  /*194d0*/  ISETP.LT.OR P5, PT, R32, 0x41, !P0 ;  /* 0x000000412000780c */ /* 0x000fe400047a1670 */
[----:B------:R-:W-:-:S11]  /*194e0*/  F2FP.SATFINITE.E4M3.F32.PACK_AB_MERGE_C R125, RZ, R35, RZ ;  /* 0x00000023ff7d723e */ /* 0x000fd600048070ff */
[----:B------:R-:W-:-:S04]  /*194f0*/  @!P5 IADD3 R109, P3, P4, R5, R24, R2 ;  /* 0x00000018056dd210 */ /* 0x000fc80007c7e002 */
[----:B------:R-:W-:Y:S02]  /*19500*/  @!P5 IADD3.X R121, R7, R34, R6, P3, P4 ;  /* 0x000000220779d210 */ /* 0x000fe40001fe8406 */
[----:B------:R-:W-:Y:S01]  /*19510*/  ISETP.LT.OR P4, PT, R32, 0x42, !P0 ;  /* 0x000000422000780c */ /* 0x000fe20004781670 */
[----:B------:R0:W-:Y:S02]  /*19520*/  @!P2 STG.E.U8 desc[UR14][R8.64+0x30], R125 ;  /* 0x0000307d0800a986 */ /* 0x0001e4000c10110e */
[----:B0-----:R-:W0:Y:S10]  /*19530*/  @!P6 LDC.64 R8, c[0x0][0x5c0] ;  /* 0x00017000ff08eb82 */ /* 0x001e340000000a00 */
[----:B------:R-:W-:-:S04]  /*19540*/  @!P4 IADD3 R95, P5, P3, R5, R24, R2 ;  /* 0x00000018055fc210 */ /* 0x000fc80007bbe002 */
[----:B------:R-:W-:Y:S02]  /*19550*/  @!P4 IADD3.X R119, R7, R34, R6, P5, P3 ;  /* 0x000000220777c210 */ /* 0x000fe40002fe6406 */
[----:B------:R-:W-:-:S13]  /*19560*/  ISETP.LT.OR P3, PT, R32, 0x49, !P0 ;  /* 0x000000492000780c */ /* 0x000fda0004761670 */
[----:B------:R-:W-:-:S04]  /*19570*/  @!P3 IADD3 R35, P5, P2, R5, R24, R2 ;  /* 0x000000180523b210 */ /* 0x000fc80007abe002 */
[----:B------:R-:W-:Y:S02]  /*19580*/  @!P3 IADD3.X R108, R7, R34, R6, P5, P2 ;  /* 0x00000022076cb210 */ /* 0x000fe40002fe4406 */
[----:B0-----:R-:W-:-:S05]  /*19590*/  @!P6 IADD3 R8, P2, R27, R8, RZ ;  /* 0x000000081b08e210 */ /* 0x001fca0007f5e0ff */
[----:B------:R-:W-:Y:S02]  /*195a0*/  @!P6 IMAD.X R9, R13, 0x1, R9, P2 ;  /* 0x000000010d09e824 */ /* 0x000fe400010e0609 */
[----:B---3--:R-:W-:Y:S02]  /*195b0*/  FMUL R27, R226, UR20 ;  /* 0x00000014e21b7c20 */ /* 0x008fe40008400000 */
[----:B------:R-:W3:Y:S03]  /*195c0*/  LDL.LU R226, [R1+0x10c] ;  /* 0x00010c0001e27983 */ /* 0x000ee60000300800 */
[----:B------:R-:W-:-:S05]  /*195d0*/  F2FP.SATFINITE.E4M3.F32.PACK_AB_MERGE_C R27, RZ, R27, RZ ;  /* 0x0000001bff1b723e */ /* 0x000fca00048070ff */
[----:B------:R2:W-:Y:S02]  /*195e0*/  @!P6 STG.E.U8 desc[UR14][R8.64+0x31], R27 ;  /* 0x0000311b0800e986 */ /* 0x0005e4000c10110e */
[----:B--2---:R-:W-:Y:S02]  /*195f0*/  FMUL R8, R227, UR20 ;  /* 0x00000014e3087c20 */ /* 0x004fe40008400000 */
[----:B------:R-:W2:Y:S01]  /*19600*/  LDL.LU R227, [R1+0x110] ;  /* 0x0001100001e37983 */ /* 0x000ea20000300800 */
[----:B------:R-:W-:Y:S02]  /*19610*/  LOP3.LUT R0, R0, 0xefffffff, RZ, 0xc0, !PT ;  /* 0xefffffff00007812 */ /* 0x000fe400078ec0ff */
[----:B------:R-:W-:Y:S02]  /*19620*/  ISETP.LT.OR P2, PT, R32, 0x4a, !P0 ;  /* 0x0000004a2000780c */ /* 0x000fe40004741670 */
[----:B------:R-:W-:-:S04]  /*19630*/  @P4 LOP3.LUT R0, R0, 0x10000000, RZ, 0xfc, !PT ;  /* 0x1000000000004812 */ /* 0x000fc800078efcff */
[----:B------:R-:W-:-:S04]  /*19640*/  LOP3.LUT R0, R0, 0xf7ffffff, RZ, 0xc0, !PT ;  /* 0xf7ffffff00007812 */ /* 0x000fc800078ec0ff */
[----:B------:R-:W-:-:S03]  /*19650*/  @P3 LOP3.LUT R0, R0, 0x8000000, RZ, 0xfc, !PT ;  /* 0x0800000000003812 */ /* 0x000fc600078efcff */
[----:B------:R-:W-:Y:S02]  /*19660*/  @!P2 IADD3 R13, P3, P5, R5, R24, R2 ;  /* 0x00000018050da210 */ /* 0x000fe40007d7e002 */
[C---:B------:R-:W-:Y:S02]  /*19670*/  LOP3.LUT P4, RZ, R25.reuse, 0x4000000, RZ, 0xc0, !PT ;  /* 0x0400000019ff7812 */ /* 0x040fe4000788c0ff */
[----:B------:R-:W-:Y:S02]  /*19680*/  LOP3.LUT P1, RZ, R25, 0x8000000, RZ, 0xc0, !PT ;  /* 0x0800000019ff7812 */ /* 0x000fe4000782c0ff */
[----:B------:R-:W-:Y:S01]  /*19690*/  @!P2 IADD3.X R101, R7, R34, R6, P3, P5 ;  /* 0x000000220765a210 */ /* 0x000fe20001fea406 */
[----:B----4-:R-:W-:Y:S01]  /*196a0*/  FMUL R100, R225, UR20 ;  /* 0x00000014e1647c20 */ /* 0x010fe20008400000 */
[----:B------:R-:W-:Y:S01]  /*196b0*/  LOP3.LUT P5, RZ, R0, 0x40000000, RZ, 0xc0, !PT ;  /* 0x4000000000ff7812 */ /* 0x000fe200078ac0ff */
[----:B------:R-:W4:Y:S01]  /*196c0*/  LDL.LU R225, [R1+0x114] ;  /* 0x0001140001e17983 */ /* 0x000f220000300800 */
[----:B------:R-:W-:-:S02]  /*196d0*/  F2FP.SATFINITE.E4M3.F32.PACK_AB_MERGE_C R8, RZ, R8, RZ ;  /* 0x00000008ff08723e */ /* 0x000fc400048070ff */
[----:B------:R-:W-:-:S05]  /*196e0*/  F2FP.SATFINITE.E4M3.F32.PACK_AB_MERGE_C R125, RZ, R100, RZ ;  /* 0x00000064ff7d723e */ /* 0x000fca00048070ff */
[----:B------:R-:W-:Y:S04]  /*196f0*/  @!P4 STG.E.U8 desc[UR14][R132.64+0x38], R125 ;  /* 0x0000387d8400c986 */ /* 0x000fe8000c10110e */
[----:B------:R0:W-:Y:S02]  /*19700*/  @!P1 STG.E.U8 desc[UR14][R126.64+0x39], R8 ;  /* 0x000039087e009986 */ /* 0x0001e4000c10110e */
[----:B0-----:R-:W0:Y:S02]  /*19710*/  @!P5 LDC.64 R8, c[0x0][0x5c0] ;  /* 0x00017000ff08db82 */ /* 0x001e240000000a00 */
[----:B0-----:R-:W-:-:S05]  /*19720*/  @!P5 IADD3 R8, P1, R26, R8, RZ ;  /* 0x000000081a08d210 */ /* 0x001fca0007f3e0ff */
[----:B------:R-:W-:Y:S02]  /*19730*/  @!P5 IMAD.X R9, R94, 0x1, R9, P1 ;  /* 0x000000015e09d824 */ /* 0x000fe400008e0609 */
[----:B---3--:R-:W-:Y:S02]  /*19740*/  FMUL R94, R226, UR20 ;  /* 0x00000014e25e7c20 */ /* 0x008fe40008400000 */
[----:B------:R-:W3:Y:S03]  /*19750*/  LDL.LU R226, [R1+0x118] ;  /* 0x0001180001e27983 */ /* 0x000ee60000300800 */
[----:B------:R-:W-:Y:S01]  /*19760*/  F2FP.SATFINITE.E4M3.F32.PACK_AB_MERGE_C R131, RZ, R94, RZ ;  /* 0x0000005eff83723e */ /* 0x000fe200048070ff */
[----:B--2---:R-:W-:Y:S02]  /*19770*/  FMUL R94, R227, UR20 ;  /* 0x00000014e35e7c20 */ /* 0x004fe40008400000 */
[----:B------:R-:W2:Y:S01]  /*19780*/  LDL.LU R227, [R1+0x11c] ;  /* 0x00011c0001e37983 */ /* 0x000ea20000300800 */
[----:B------:R-:W-:-:S02]  /*19790*/  ISETP.LT.OR P3, PT, R32, 0x51, !P0 ;  /* 0x000000512000780c */ /* 0x000fc40004761670 */
[----:B------:R-:W-:Y:S02]  /*197a0*/  LOP3.LUT R0, R0, 0xdfffffff, RZ, 0xc0, !PT ;  /* 0xdfffffff00007812 */ /* 0x000fe400078ec0ff */
[----:B------:R-:W-:Y:S02]  /*197b0*/  LOP3.LUT R25, R25, 0xffffffef, RZ, 0xc0, !PT ;  /* 0xffffffef19197812 */ /* 0x000fe400078ec0ff */
[----:B------:R-:W-:-:S07]  /*197c0*/  @P2 LOP3.LUT R0, R0, 0x20000000, RZ, 0xfc, !PT ;  /* 0x2000000000002812 */ /* 0x000fce00078efcff */
[----:B------:R-:W-:Y:S02]  /*197d0*/  @!P3 IADD3 R27, P2, P6, R5, R24, R2 ;  /* 0x00000018051bb210 */ /* 0x000fe40007e5e002 */
[----:B------:R-:W-:Y:S02]  /*197e0*/  @P3 LOP3.LUT R25, R25, 0x10, RZ, 0xfc, !PT ;  /* 0x0000001019193812 */ /* 0x000fe400078efcff */
[----:B------:R-:W-:Y:S02]  /*197f0*/  @!P3 IADD3.X R118, R7, R34, R6, P2, P6 ;  /* 0x000000220776b210 */ /* 0x000fe400017ec406 */
[----:B------:R-:W-:Y:S02]  /*19800*/  ISETP.LT.OR P3, PT, R32, 0x52, !P0 ;  /* 0x000000522000780c */ /* 0x000fe40004761670 */
[----:B------:R-:W-:-:S11]  /*19810*/  LOP3.LUT R25, R25, 0xffffffdf, RZ, 0xc0, !PT ;  /* 0xffffffdf19197812 */ /* 0x000fd600078ec0ff */
        /* <DEDUP_REMOVED lines=9> */
[C---:B------:R-:W-:Y:S02]  /*198b0*/  LOP3.LUT P4, RZ, R25.reuse, 0x800, RZ, 0xc0, !PT ;  /* 0x0000080019ff7812 */ /* 0x040fe4000788c0ff */
[----:B------:R-:W-:-:S09]  /*198c0*/  LOP3.LUT R25, R25, 0xfbffffff, RZ, 0xc0, !PT ;  /* 0xfbffffff19197812 */ /* 0x000fd200078ec0ff */
[----:B------:R-:W-:Y:S02]  /*198d0*/  @!P3 IADD3 R26, P2, P6, R5, R24, R2 ;  /* 0x00000018051ab210 */ /* 0x000fe40007e5e002 */
[----:B------:R-:W-:Y:S02]  /*198e0*/  @P3 LOP3.LUT R25, R25, 0x4000000, RZ, 0xfc, !PT ;  /* 0x0400000019193812 */ /* 0x000fe400078efcff */
[----:B------:R-:W-:Y:S02]  /*198f0*/  @!P3 IADD3.X R125, R7, R34, R6, P2, P6 ;  /* 0x00000022077db210 */ /* 0x000fe400017ec406 */
[C---:B------:R-:W-:Y:S01]  /*19900*/  ISETP.LT.OR P3, PT, R32.reuse, 0x3a, !P0 ;  /* 0x0000003a2000780c */ /* 0x040fe20004761670 */
[----:B------:R0:W-:Y:S01]  /*19910*/  @!P5 STG.E.U8 desc[UR14][R8.64+0x38], R131 ;  /* 0x000038830800d986 */ /* 0x0001e2000c10110e */
[----:B------:R-:W-:-:S11]  /*19920*/  ISETP.LT.OR P2, PT, R32, 0x61, !P0 ;  /* 0x000000612000780c */ /* 0x000fd60004741670 */
[----:B0-----:R-:W0:Y:S02]  /*19930*/  @!P3 LDC.64 R8, c[0x0][0x5c0] ;  /* 0x00017000ff08bb82 */ /* 0x001e240000000a00 */
[----:B------:R-:W-:-:S04]  /*19940*/  @!P2 IADD3 R126, P5, P6, R5, R24, R2 ;  /* 0x00000018057ea210 */ /* 0x000fc80007ebe002 */
[----:B------:R-:W-:Y:S02]  /*19950*/  @!P2 IADD3.X R129, R7, R34, R6, P5, P6 ;  /* 0x000000220781a210 */ /* 0x000fe40002fec406 */
[----:B------:R-:W-:Y:S02]  /*19960*/  F2FP.SATFINITE.E4M3.F32.PACK_AB_MERGE_C R94, RZ, R94, RZ ;  /* 0x0000005eff5e723e */ /* 0x000fe400048070ff */
[----:B0-----:R-:W-:Y:S01]  /*19970*/  @!P3 IADD3 R8, P5, R96, R8, RZ ;  /* 0x000000086008b210 */ /* 0x001fe20007fbe0ff */
[----:B----4-:R-:W-:Y:S02]  /*19980*/  FMUL R96, R225, UR20 ;  /* 0x00000014e1607c20 */ /* 0x010fe40008400000 */
[----:B------:R-:W4:Y:S02]  /*19990*/  LDL.LU R225, [R1+0x120] ;  /* 0x0001200001e17983 */ /* 0x000f240000300800 */
[----:B------:R-:W-:-:S05]  /*199a0*/  @!P3 IMAD.X R9, R97, 0x1, R9, P5 ;  /* 0x000000016109b824 */ /* 0x000fca00028e0609 */
[----:B------:R3:W-:Y:S02]  /*199b0*/  @!P3 STG.E.U8 desc[UR14][R8.64+0x39], R94 ;  /* 0x0000395e0800b986 */ /* 0x0007e4000c10110e */
[----:B---3--:R-:W-:Y:S02]  /*199c0*/  FMUL R8, R226, UR20 ;  /* 0x00000014e2087c20 */ /* 0x008fe40008400000 */
[----:B------:R-:W3:Y:S01]  /*199d0*/  LDL.LU R226, [R1+0x124] ;  /* 0x0001240001e27983 */ /* 0x000ee20000300800 */
[----:B--2---:R-:W-:-:S03]  /*199e0*/  FMUL R94, R227, UR20 ;  /* 0x00000014e35e7c20 */ /* 0x004fc60008400000 */
[----:B------:R-:W2:Y:S01]  /*199f0*/  LDL.LU R227, [R1+0x128] ;  /* 0x0001280001e37983 */ /* 0x000ea20000300800 */
[C---:B------:R-:W-:Y:S02]  /*19a00*/  LOP3.LUT P1, RZ, R25.reuse, 0x20000000, RZ, 0xc0, !PT ;  /* 0x2000000019ff7812 */ /* 0x040fe4000782c0ff */
[----:B------:R-:W-:Y:S01]  /*19a10*/  LOP3.LUT R25, R25, 0xfffffffd, RZ, 0xc0, !PT ;  /* 0xfffffffd19197812 */ /* 0x000fe200078ec0ff */
[----:B------:R-:W3:Y:S03]  /*19a20*/  LDL.LU R224, [R1+0x12c] ;  /* 0x00012c0001e07983 */ /* 0x000ee60000300800 */
[----:B------:R-:W-:Y:S02]  /*19a30*/  @P2 LOP3.LUT R25, R25, 0x2, RZ, 0xfc, !PT ;  /* 0x0000000219192812 */ /* 0x000fe400078efcff */
[C---:B------:R-:W-:Y:S02]  /*19a40*/  ISETP.LT.OR P2, PT, R32.reuse, 0x62, !P0 ;  /* 0x000000622000780c */ /* 0x040fe40004741670 */
[----:B------:R-:W-:-:S02]  /*19a50*/  ISETP.LT.OR P3, PT, R32, 0x69, !P0 ;  /* 0x000000692000780c */ /* 0x000fc40004761670 */
[----:B------:R-:W-:-:S09]  /*19a60*/  LOP3.LUT R12, R12, 0xfffffffe, RZ, 0xc0, !PT ;  /* 0xfffffffe0c0c7812 */ /* 0x000fd200078ec0ff */
[----:B------:R-:W-:-:S04]  /*19a70*/  @!P2 IADD3 R127, P5, P6, R5, R24, R2 ;  /* 0x00000018057fa210 */ /* 0x000fc80007ebe002 */
[----:B------:R-:W-:Y:S02]  /*19a80*/  @!P2 IADD3.X R130, R7, R34, R6, P5, P6 ;  /* 0x000000220782a210 */ /* 0x000fe40002fec406 */
[----:B------:R-:W-:Y:S02]  /*19a90*/  @!P3 IADD3 R131, P5, P6, R5, R24, R2 ;  /* 0x000000180583b210 */ /* 0x000fe40007ebe002 */
[----:B------:R-:W-:Y:S02]  /*19aa0*/  @P3 LOP3.LUT R12, R12, 0x1, RZ, 0xfc, !PT ;  /* 0x000000010c0c3812 */ /* 0x000fe400078efcff */
[----:B------:R-:W-:Y:S02]  /*19ab0*/  @!P3 IADD3.X R132, R7, R34, R6, P5, P6 ;  /* 0x000000220784b210 */ /* 0x000fe40002fec406 */
[----:B------:R-:W-:Y:S02]  /*19ac0*/  ISETP.LT.OR P3, PT, R32, 0x6a, !P0 ;  /* 0x0000006a2000780c */ /* 0x000fe40004761670 */
[----:B------:R-:W-:-:S02]  /*19ad0*/  LOP3.LUT R25, R25, 0xefffffff, RZ, 0xc0, !PT ;  /* 0xefffffff19197812 */ /* 0x000fc400078ec0ff */
[----:B------:R-:W-:Y:S02]  /*19ae0*/  F2FP.SATFINITE.E4M3.F32.PACK_AB_MERGE_C R97, RZ, R96, RZ ;  /* 0x00000060ff61723e */ /* 0x000fe400048070ff */
[----:B------:R-:W-:-:S03]  /*19af0*/  @P2 LOP3.LUT R25, R25, 0x10000000, RZ, 0xfc, !PT ;  /* 0x1000000019192812 */ /* 0x000fc600078efcff */
[----:B------:R0:W-:Y:S01]  /*19b00*/  @!P4 STG.E.U8 desc[UR14][R122.64+0x40], R97 ;  /* 0x000040617a00c986 */ /* 0x0001e2000c10110e */
[----:B------:R-:W-:-:S04]  /*19b10*/  LOP3.LUT R25, R25, 0x7fffffff, RZ, 0xc0, !PT ;  /* 0x7fffffff19197812 */ /* 0x000fc800078ec0ff */
[----:B------:R-:W-:Y:S02]  /*19b20*/  @P3 LOP3.LUT R25, R25, 0x80000000, RZ, 0xfc, !PT ;  /* 0x8000000019193812 */ /* 0x000fe400078efcff */
[----:B0-----:R-:W-:-:S04]  /*19b30*/  @!P3 IADD3 R122, P5, P6, R5, R24, R2 ;  /* 0x00000018057ab210 */ /* 0x001fc80007ebe002 */
[----:B------:R-:W-:Y:S02]  /*19b40*/  @!P3 IADD3.X R133, R7, R34, R6, P5, P6 ;  /* 0x000000220785b210 */ /* 0x000fe40002fec406 */
[----:B------:R-:W-:Y:S02]  /*19b50*/  ISETP.LT.OR P3, PT, R32, 0x71, !P0 ;  /* 0x000000712000780c */ /* 0x000fe40004761670 */
[----:B------:R-:W-:-:S11]  /*19b60*/  LOP3.LUT R25, R25, 0xbfffffff, RZ, 0xc0, !PT ;  /* 0xbfffffff19197812 */ /* 0x000fd600078ec0ff */
[----:B------:R-:W-:Y:S02]  /*19b70*/  @!P3 IADD3 R138, P5, P6, R5, R24, R2 ;  /* 0x00000018058ab210 */ /* 0x000fe40007ebe002 */
[----:B------:R-:W-:Y:S02]  /*19b80*/  @P3 LOP3.LUT R25, R25, 0x40000000, RZ, 0xfc, !PT ;  /* 0x4000000019193812 */ /* 0x000fe400078efcff */
[----:B------:R-:W-:Y:S02]  /*19b90*/  @!P3 IADD3.X R144, R7, R34, R6, P5, P6 ;  /* 0x000000220790b210 */ /* 0x000fe40002fec406 */
[----:B------:R-:W-:Y:S02]  /*19ba0*/  ISETP.LT.OR P3, PT, R32, 0x41, !P0 ;  /* 0x000000412000780c */ /* 0x000fe40004761670 */
[----:B------:R-:W-:-:S05]  /*19bb0*/  F2FP.SATFINITE.E4M3.F32.PACK_AB_MERGE_C R8, RZ, R8, RZ ;  /* 0x00000008ff08723e */ /* 0x000fca00048070ff */
[----:B------:R0:W-:Y:S01]  /*19bc0*/  @!P1 STG.E.U8 desc[UR14][R114.64+0x41], R8 ;  /* 0x0000410872009986 */ /* 0x0001e2000c10110e */
[----:B------:R-:W-:-:S05]  /*19bd0*/  ISETP.LT.OR P4, PT, R32, 0x72, !P0 ;  /* 0x000000722000780c */ /* 0x000fca0004781670 */
[----:B0-----:R-:W0:Y:S01]  /*19be0*/  @!P3 LDC.64 R8, c[0x0][0x5c0] ;  /* 0x00017000ff08bb82 */ /* 0x001e220000000a00 */
[----:B------:R-:W-:-:S07]  /*19bf0*/  LOP3.LUT R25, R25, 0xdfffffff, RZ, 0xc0, !PT ;  /* 0xdfffffff19197812 */ /* 0x000fce00078ec0ff */
[----:B------:R-:W-:Y:S02]  /*19c00*/  @!P4 IADD3 R134, P5, P6, R5, R24, R2 ;  /* 0x000000180586c210 */ /* 0x000fe40007ebe002 */
[----:B------:R-:W-:Y:S02]  /*19c10*/  @P4 LOP3.LUT R25, R25, 0x20000000, RZ, 0xfc, !PT ;  /* 0x2000000019194812 */ /* 0x000fe400078efcff */
[----:B------:R-:W-:Y:S02]  /*19c20*/  @!P4 IADD3.X R141, R7, R34, R6, P5, P6 ;  /* 0x00000022078dc210 */ /* 0x000fe40002fec406 */
[----:B------:R-:W-:Y:S02]  /*19c30*/  LOP3.LUT P4, RZ, R0, 0x10000000, RZ, 0xc0, !PT ;  /* 0x1000000000ff7812 */ /* 0x000fe4000788c0ff */
[----:B------:R-:W-:Y:S02]  /*19c40*/  F2FP.SATFINITE.E4M3.F32.PACK_AB_MERGE_C R97, RZ, R94, RZ ;  /* 0x0000005eff61723e */ /* 0x000fe400048070ff */
[----:B0-----:R-:W-:-:S05]  /*19c50*/  @!P3 IADD3 R8, P1, R109, R8, RZ ;  /* 0x000000086d08b210 */ /* 0x001fca0007f3e0ff */
[----:B------:R-:W-:-:S05]  /*19c60*/  @!P3 IMAD.X R9, R121, 0x1, R9, P1 ;  /* 0x000000017909b824 */ /* 0x000fca00008e0609 */
[----:B------:R0:W-:Y:S01]  /*19c70*/  @!P3 STG.E.U8 desc[UR14][R8.64+0x40], R97 ;  /* 0x000040610800b986 */ /* 0x0001e2000c10110e */
[----:B------:R-:W-:Y:S01]  /*19c80*/  ISETP.LT.OR P3, PT, R32, 0x79, !P0 ;  /* 0x000000792000780c */ /* 0x000fe20004761670 */
[----:B0-----:R-:W0:-:S12]  /*19c90*/  @!P4 LDC.64 R8, c[0x0][0x5c0] ;  /* 0x00017000ff08cb82 */ /* 0x001e180000000a00 */
[----:B------:R-:W-:Y:S01]  /*19ca0*/  @!P3 IADD3 R123, P5, P6, R5, R24, R2 ;  /* 0x00000018057bb210 */ /* 0x000fe20007ebe002 */
[----:B----4-:R-:W-:Y:S02]  /*19cb0*/  FMUL R94, R225, UR20 ;  /* 0x00000014e15e7c20 */ /* 0x010fe40008400000 */
[----:B------:R-:W4:Y:S01]  /*19cc0*/  LDL.LU R225, [R1+0x130] ;  /* 0x0001300001e17983 */ /* 0x000f220000300800 */
[----:B------:R-:W-:Y:S02]  /*19cd0*/  @!P3 IADD3.X R137, R7, R34, R6, P5, P6 ;  /* 0x000000220789b210 */ /* 0x000fe40002fec406 */
[----:B------:R-:W-:Y:S02]  /*19ce0*/  F2FP.SATFINITE.E4M3.F32.PACK_AB_MERGE_C R94, RZ, R94, RZ ;  /* 0x0000005eff5e723e */ /* 0x000fe400048070ff */
[----:B0-----:R-:W-:-:S05]  /*19cf0*/  @!P4 IADD3 R8, P5, R95, R8, RZ ;  /* 0x000000085f08c210 */ /* 0x001fca0007fbe0ff */
[----:B------:R-:W-:-:S05]  /*19d00*/  @!P4 IMAD.X R9, R119, 0x1, R9, P5 ;  /* 0x000000017709c824 */ /* 0x000fca00028e0609 */
[----:B------:R2:W-:Y:S02]  /*19d10*/  @!P4 STG.E.U8 desc[UR14][R8.64+0x41], R94 ;  /* 0x0000415e0800c986 */ /* 0x0005e4000c10110e */
[----:B--2---:R-:W-:Y:S02]  /*19d20*/  FMUL R9, R227, UR20 ;  /* 0x00000014e3097c20 */ /* 0x004fe40008400000 */
[----:B------:R-:W2:Y:S01]  /*19d30*/  LDL.LU R227, [R1+0x134] ;  /* 0x0001340001e37983 */ /* 0x000ea20000300800 */
[----:B------:R-:W-:-:S04]  /*19d40*/  LOP3.LUT R25, R25, 0xf7ffffff, RZ, 0xc0, !PT ;  /* 0xf7ffffff19197812 */ /* 0x000fc800078ec0ff */
[----:B------:R-:W-:Y:S02]  /*19d50*/  @P3 LOP3.LUT R25, R25, 0x8000000, RZ, 0xfc, !PT ;  /* 0x0800000019193812 */ /* 0x000fe400078efcff */
[----:B------:R-:W-:Y:S02]  /*19d60*/  ISETP.LT.OR P3, PT, R32, 0x7a, !P0 ;  /* 0x0000007a2000780c */ /* 0x000fe40004761670 */
[C---:B------:R-:W-:Y:S02]  /*19d70*/  LOP3.LUT P6, RZ, R25.reuse, 0x1000, RZ, 0xc0, !PT ;  /* 0x0000100019ff7812 */ /* 0x040fe400078cc0ff */
[----:B------:R-:W-:-:S09]  /*19d80*/  LOP3.LUT R25, R25, 0xfdffffff, RZ, 0xc0, !PT ;  /* 0xfdffffff19197812 */ /* 0x000fd200078ec0ff */
[----:B------:R-:W-:-:S04]  /*19d90*/  @!P3 IADD3 R121, P0, P5, R5, R24, R2 ;  /* 0x000000180579b210 */ /* 0x000fc80007d1e002 */
[----:B------:R-:W-:Y:S02]  /*19da0*/  @!P3 IADD3.X R136, R7, R34, R6, P0, P5 ;  /* 0x000000220788b210 */ /* 0x000fe400007ea406 */
[----:B------:R-:W-:Y:S02]  /*19db0*/  ISETP.GE.AND P0, PT, R33, 0x109, PT ;  /* 0x000001092100780c */ /* 0x000fe40003f06270 */
[----:B------:R-:W-:Y:S02]  /*19dc0*/  @P3 LOP3.LUT R25, R25, 0x2000000, RZ, 0xfc, !PT ;  /* 0x0200000019193812 */ /* 0x000fe400078efcff */
[----:B------:R-:W-:-:S13]  /*19dd0*/  ISETP.LT.OR P3, PT, R32, 0x1, !P0 ;  /* 0x000000012000780c */ /* 0x000fda0004761670 */
[----:B------:R-:W-:-:S04]  /*19de0*/  @!P3 IADD3 R119, P4, P5, R3, R24, R2 ;  /* 0x000000180377b210 */ /* 0x000fc80007d9e002 */
[----:B------:R-:W-:Y:S02]  /*19df0*/  @!P3 IADD3.X R135, R4, R34, R6, P4, P5 ;  /* 0x000000220487b210 */ /* 0x000fe400027ea406 */
[----:B------:R-:W-:Y:S01]  /*19e00*/  ISETP.LT.OR P3, PT, R32, 0x2, !P0 ;  /* 0x000000022000780c */ /* 0x000fe20004761670 */
[----:B---3--:R-:W-:Y:S01]  /*19e10*/  FMUL R8, R226, UR20 ;  /* 0x00000014e2087c20 */ /* 0x008fe20008400000 */
[----:B------:R-:W-:Y:S02]  /*19e20*/  LOP3.LUT P1, RZ, R12, 0x8000, RZ, 0xc0, !PT ;  /* 0x000080000cff7812 */ /* 0x000fe4000782c0ff */
[----:B------:R-:W-:Y:S02]  /*19e30*/  F2FP.SATFINITE.E4M3.F32.PACK_AB_MERGE_C R95, RZ, R9, RZ ;  /* 0x00000009ff5f723e */ /* 0x000fe400048070ff */
[----:B------:R-:W-:Y:S01]  /*19e40*/  LOP3.LUT P2, RZ, R0, 0x20000000, RZ, 0xc0, !PT ;  /* 0x2000000000ff7812 */ /* 0x000fe2000784c0ff */
[----:B------:R-:W-:-:S06]  /*19e50*/  FMUL R33, R224, UR20 ;  /* 0x00000014e0217c20 */ /* 0x000fcc0008400000 */
[----:B------:R-:W-:Y:S01]  /*19e60*/  @!P3 IADD3 R143, P4, P5, R3, R24, R2 ;  /* 0x00000018038fb210 */ /* 0x000fe20007d9e002 */
[----:B------:R-:W3:Y:S03]  /*19e70*/  LDL.LU R226, [R1+0x138] ;  /* 0x0001380001e27983 */ /* 0x000ee60000300800 */
[----:B------:R-:W-:Y:S01]  /*19e80*/  @!P3 IADD3.X R150, R4, R34, R6, P4, P5 ;  /* 0x000000220496b210 */ /* 0x000fe200027ea406 */
[----:B------:R-:W3:Y:S01]  /*19e90*/  LDL.LU R224, [R1+0x13c] ;  /* 0x00013c0001e07983 */ /* 0x000ee20000300800 */
[----:B------:R-:W-:Y:S02]  /*19ea0*/  LOP3.LUT P3, RZ, R0, 0x8000000, RZ, 0xc0, !PT ;  /* 0x0800000000ff7812 */ /* 0x000fe4000786c0ff */
[----:B------:R-:W-:-:S05]  /*19eb0*/  F2FP.SATFINITE.E4M3.F32.PACK_AB_MERGE_C R8, RZ, R8, RZ ;  /* 0x00000008ff08723e */ /* 0x000fca00048070ff */
[----:B------:R0:W-:Y:S01]  /*19ec0*/  @!P6 STG.E.U8 desc[UR14][R116.64+0x48], R8 ;  /* 0x000048087400e986 */ /* 0x0001e2000c10110e */
[----:B------:R-:W-:-:S03]  /*19ed0*/  ISETP.LT.OR P6, PT, R32, 0x9, !P0 ;  /* 0x000000092000780c */ /* 0x000fc600047c1670 */
[----:B------:R-:W-:Y:S01]  /*19ee0*/  @!P1 STG.E.U8 desc[UR14][R112.64+0x49], R95 ;  /* 0x0000495f70009986 */ /* 0x000fe2000c10110e */
[----:B------:R-:W-:Y:S01]  /*19ef0*/  ISETP.LT.OR P1, PT, R32, 0xa, !P0 ;  /* 0x0000000a2000780c */ /* 0x000fe20004721670 */
[----:B0-----:R-:W0:Y:S08]  /*19f00*/  @!P3 LDC.64 R8, c[0x0][0x5c0] ;  /* 0x00017000ff08bb82 */ /* 0x001e300000000a00 */
[----:B------:R-:W-:-:S04]  /*19f10*/  @!P6 IADD3 R146, P4, P5, R3, R24, R2 ;  /* 0x000000180392e210 */ /* 0x000fc80007d9e002 */
[----:B------:R-:W-:Y:S02]  /*19f20*/  @!P6 IADD3.X R152, R4, R34, R6, P4, P5 ;  /* 0x000000220498e210 */ /* 0x000fe400027ea406 */
[----:B------:R-:W-:-:S04]  /*19f30*/  @!P1 IADD3 R149, P4, P5, R3, R24, R2 ;  /* 0x0000001803959210 */ /* 0x000fc80007d9e002 */
[----:B------:R-:W-:Y:S02]  /*19f40*/  @!P1 IADD3.X R157, R4, R34, R6, P4, P5 ;  /* 0x00000022049d9210 */ /* 0x000fe400027ea406 */
[----:B------:R-:W-:Y:S02]  /*19f50*/  F2FP.SATFINITE.E4M3.F32.PACK_AB_MERGE_C R33, RZ, R33, RZ ;  /* 0x00000021ff21723e */ /* 0x000fe400048070ff */
[----:B0-----:R-:W-:-:S05]  /*19f60*/  @!P3 IADD3 R8, P4, R35, R8, RZ ;  /* 0x000000082308b210 */ /* 0x001fca0007f9e0ff */
[----:B------:R-:W-:-:S05]  /*19f70*/  @!P3 IMAD.X R9, R108, 0x1, R9, P4 ;  /* 0x000000016c09b824 */ /* 0x000fca00020e0609 */
[----:B------:R0:W-:Y:S02]  /*19f80*/  @!P3 STG.E.U8 desc[UR14][R8.64+0x48], R33 ;  /* 0x000048210800b986 */ /* 0x0001e4000c10110e */
[----:B0-----:R-:W0:Y:S02]  /*19f90*/  @!P2 LDC.64 R8, c[0x0][0x5c0] ;  /* 0x00017000ff08ab82 */ /* 0x001e240000000a00 */
[----:B0-----:R-:W-:Y:S01]  /*19fa0*/  @!P2 IADD3 R8, P3, R13, R8, RZ ;  /* 0x000000080d08a210 */ /* 0x001fe20007f7e0ff */
[----:B----4-:R-:W-:-:S04]  /*19fb0*/  FMUL R13, R225, UR20 ;  /* 0x00000014e10d7c20 */ /* 0x010fc80008400000 */
[----:B------:R-:W-:Y:S01]  /*19fc0*/  @!P2 IMAD.X R9, R101, 0x1, R9, P3 ;  /* 0x000000016509a824 */ /* 0x000fe200018e0609 */
[----:B------:R-:W-:-:S05]  /*19fd0*/  F2FP.SATFINITE.E4M3.F32.PACK_AB_MERGE_C R13, RZ, R13, RZ ;  /* 0x0000000dff0d723e */ /* 0x000fca00048070ff */
[----:B------:R2:W-:Y:S02]  /*19fe0*/  @!P2 STG.E.U8 desc[UR14][R8.64+0x49], R13 ;  /* 0x0000490d0800a986 */ /* 0x0005e4000c10110e */
[----:B--2---:R-:W-:Y:S02]  /*19ff0*/  FMUL R8, R227, UR20 ;  /* 0x00000014e3087c20 */ /* 0x004fe40008400000 */
[----:B------:R-:W2:Y:S01]  /*1a000*/  LDL.LU R227, [R1+0x140] ;  /* 0x0001400001e37983 */ /* 0x000ea20000300800 */
[----:B------:R-:W-:Y:S02]  /*1a010*/  LOP3.LUT P6, RZ, R12, 0x100000, RZ, 0xc0, !PT ;  /* 0x001000000cff7812 */ /* 0x000fe400078cc0ff */
[----:B------:R-:W-:-:S11]  /*1a020*/  LOP3.LUT R0, R0, 0xfbffffff, RZ, 0xc0, !PT ;  /* 0xfbffffff00007812 */ /* 0x000fd600078ec0ff */
[----:B------:R-:W-:Y:S02]  /*1a030*/  @P6 LOP3.LUT R0, R0, 0x4000000, RZ, 0xfc, !PT ;  /* 0x0400000000006812 */ /* 0x000fe400078efcff */
[----:B------:R-:W-:-:S13]  /*1a040*/  ISETP.LT.OR P6, PT, R32, 0x11, !P0 ;  /* 0x000000112000780c */ /* 0x000fda00047c1670 */
[----:B------:R-:W-:-:S04]  /*1a050*/  @!P6 IADD3 R148, P4, P5, R3, R24, R2 ;  /* 0x000000180394e210 */ /* 0x000fc80007d9e002 */
[----:B------:R-:W-:Y:S02]  /*1a060*/  @!P6 IADD3.X R156, R4, R34, R6, P4, P5 ;  /* 0x00000022049ce210 */ /* 0x000fe400027ea406 */
[----:B------:R-:W-:-:S13]  /*1a070*/  ISETP.LT.OR P6, PT, R32, 0x12, !P0 ;  /* 0x000000122000780c */ /* 0x000fda00047c1670 */
[----:B------:R-:W-:-:S04]  /*1a080*/  @!P6 IADD3 R145, P4, P5, R3, R24, R2 ;  /* 0x000000180391e210 */ /* 0x000fc80007d9e002 */
[----:B------:R-:W-:Y:S02]  /*1a090*/  @!P6 IADD3.X R151, R4, R34, R6, P4, P5 ;  /* 0x000000220497e210 */ /* 0x000fe400027ea406 */
[----:B------:R-:W-:Y:S01]  /*1a0a0*/  ISETP.LT.OR P4, PT, R32, 0x19, !P0 ;  /* 0x000000192000780c */ /* 0x000fe20004781670 */
[----:B---3--:R-:W-:Y:S02]  /*1a0b0*/  FMUL R9, R226, UR20 ;  /* 0x00000014e2097c20 */ /* 0x008fe40008400000 */
[----:B------:R-:W3:Y:S10]  /*1a0c0*/  LDL.LU R226, [R1+0x144] ;  /* 0x0001440001e27983 */ /* 0x000ef40000300800 */
[----:B------:R-:W-:Y:S01]  /*1a0d0*/  @!P4 IADD3 R142, P2, P3, R3, R24, R2 ;  /* 0x00000018038ec210 */ /* 0x000fe20007b5e002 */
[----:B------:R-:W4:Y:S03]  /*1a0e0*/  LDL.LU R225, [R1+0x148] ;  /* 0x0001480001e17983 */ /* 0x000f260000300800 */
[----:B------:R-:W-:-:S02]  /*1a0f0*/  @!P4 IADD3.X R147, R4, R34, R6, P2, P3 ;  /* 0x000000220493c210 */ /* 0x000fc400017e6406 */
[----:B------:R-:W-:Y:S02]  /*1a100*/  ISETP.LT.OR P4, PT, R32, 0x1a, !P0 ;  /* 0x0000001a2000780c */ /* 0x000fe40004781670 */
[----:B------:R-:W-:Y:S02]  /*1a110*/  LOP3.LUT P6, RZ, R0, 0x4000000, RZ, 0xc0, !PT ;  /* 0x0400000000ff7812 */ /* 0x000fe400078cc0ff */
[----:B------:R-:W-:Y:S02]  /*1a120*/  LOP3.LUT P5, RZ, R25, 0x10, RZ, 0xc0, !PT ;  /* 0x0000001019ff7812 */ /* 0x000fe400078ac0ff */
[----:B------:R-:W-:Y:S02]  /*1a130*/  LOP3.LUT P1, RZ, R12, 0x80000, RZ, 0xc0, !PT ;  /* 0x000800000cff7812 */ /* 0x000fe4000782c0ff */
[----:B------:R-:W-:Y:S02]  /*1a140*/  F2FP.SATFINITE.E4M3.F32.PACK_AB_MERGE_C R8, RZ, R8, RZ ;  /* 0x00000008ff08723e */ /* 0x000fe400048070ff */
[----:B------:R-:W-:-:S03]  /*1a150*/  F2FP.SATFINITE.E4M3.F32.PACK_AB_MERGE_C R33, RZ, R9, RZ ;  /* 0x00000009ff21723e */ /* 0x000fc600048070ff */
[C---:B------:R-:W-:Y:S02]  /*1a160*/  @!P4 IADD3 R155, P2, P3, R3.reuse, R24, R2 ;  /* 0x00000018039bc210 */ /* 0x040fe40007b5e002 */
[----:B------:R0:W-:Y:S02]  /*1a170*/  @!P6 STG.E.U8 desc[UR14][R110.64+0x50], R8 ;  /* 0x000050086e00e986 */ /* 0x0001e4000c10110e */
[----:B------:R-:W-:Y:S02]  /*1a180*/  @!P4 IADD3.X R160, R4, R34, R6, P2, P3 ;  /* 0x0000002204a0c210 */ /* 0x000fe400017e6406 */
[C---:B------:R-:W-:Y:S01]  /*1a190*/  ISETP.LT.OR P4, PT, R32.reuse, 0x21, !P0 ;  /* 0x000000212000780c */ /* 0x040fe20004781670 */
[----:B------:R-:W-:Y:S01]  /*1a1a0*/  @!P1 STG.E.U8 desc[UR14][R104.64+0x51], R33 ;  /* 0x0000512168009986 */ /* 0x000fe2000c10110e */
[----:B------:R-:W-:Y:S01]  /*1a1b0*/  ISETP.LT.OR P1, PT, R32, 0x22, !P0 ;  /* 0x000000222000780c */ /* 0x000fe20004721670 */
[----:B0-----:R-:W0:Y:S10]  /*1a1c0*/  @!P5 LDC.64 R8, c[0x0][0x5c0] ;  /* 0x00017000ff08db82 */ /* 0x001e340000000a00 */
[----:B------:R-:W-:-:S04]  /*1a1d0*/  @!P4 IADD3 R158, P2, P3, R3, R24, R2 ;  /* 0x00000018039ec210 */ /* 0x000fc80007b5e002 */
[----:B------:R-:W-:Y:S02]  /*1a1e0*/  @!P4 IADD3.X R161, R4, R34, R6, P2, P3 ;  /* 0x0000002204a1c210 */ /* 0x000fe400017e6406 */
[----:B------:R-:W-:-:S04]  /*1a1f0*/  @!P1 IADD3 R159, P2, P3, R3, R24, R2 ;  /* 0x00000018039f9210 */ /* 0x000fc80007b5e002 */
[----:B------:R-:W-:Y:S02]  /*1a200*/  @!P1 IADD3.X R162, R4, R34, R6, P2, P3 ;  /* 0x0000002204a29210 */ /* 0x000fe400017e6406 */
[----:B0-----:R-:W-:Y:S01]  /*1a210*/  @!P5 IADD3 R8, P2, R27, R8, RZ ;  /* 0x000000081b08d210 */ /* 0x001fe20007f5e0ff */
[----:B--2---:R-:W-:Y:S02]  /*1a220*/  FMUL R27, R227, UR20 ;  /* 0x00000014e31b7c20 */ /* 0x004fe40008400000 */
[----:B------:R-:W2:Y:S01]  /*1a230*/  LDL.LU R227, [R1+0x14c] ;  /* 0x00014c0001e37983 */ /* 0x000ea20000300800 */
[----:B------:R-:W-:Y:S02]  /*1a240*/  LOP3.LUT P6, RZ, R12, 0x2000000, RZ, 0xc0, !PT ;  /* 0x020000000cff7812 */ /* 0x000fe400078cc0ff */
[----:B------:R-:W-:Y:S01]  /*1a250*/  LOP3.LUT R0, R0, 0xfdffffff, RZ, 0xc0, !PT ;  /* 0xfdffffff00007812 */ /* 0x000fe200078ec0ff */
[----:B------:R-:W-:Y:S01]  /*1a260*/  FMUL R13, R224, UR20 ;  /* 0x00000014e00d7c20 */ /* 0x000fe20008400000 */
[----:B------:R-:W-:-:S09]  /*1a270*/  @!P5 IMAD.X R9, R118, 0x1, R9, P2 ;  /* 0x000000017609d824 */ /* 0x000fd200010e0609 */
[----:B------:R-:W-:Y:S02]  /*1a280*/  @P6 LOP3.LUT R0, R0, 0x2000000, RZ, 0xfc, !PT ;  /* 0x0200000000006812 */ /* 0x000fe400078efcff */
[----:B------:R-:W-:Y:S02]  /*1a290*/  LOP3.LUT P6, RZ, R25, 0x20, RZ, 0xc0, !PT ;  /* 0x0000002019ff7812 */ /* 0x000fe400078cc0ff */
[----:B------:R-:W-:-:S05]  /*1a2a0*/  F2FP.SATFINITE.E4M3.F32.PACK_AB_MERGE_C R13, RZ, R13, RZ ;  /* 0x0000000dff0d723e */ /* 0x000fca00048070ff */
[----:B------:R0:W-:Y:S01]  /*1a2b0*/  @!P5 STG.E.U8 desc[UR14][R8.64+0x50], R13 ;  /* 0x0000500d0800d986 */ /* 0x0001e2000c10110e */
[----:B------:R-:W-:-:S05]  /*1a2c0*/  ISETP.LT.OR P4, PT, R32, 0x29, !P0 ;  /* 0x000000292000780c */ /* 0x000fca0004781670 */
[----:B0-----:R-:W0:Y:S08]  /*1a2d0*/  @!P6 LDC.64 R8, c[0x0][0x5c0] ;  /* 0x00017000ff08eb82 */ /* 0x001e300000000a00 */
[----:B------:R-:W-:-:S04]  /*1a2e0*/  @!P4 IADD3 R154, P2, P3, R3, R24, R2 ;  /* 0x00000018039ac210 */ /* 0x000fc80007b5e002 */
[----:B------:R-:W-:Y:S02]  /*1a2f0*/  @!P4 IADD3.X R153, R4, R34, R6, P2, P3 ;  /* 0x000000220499c210 */ /* 0x000fe400017e6406 */
[----:B------:R-:W-:Y:S02]  /*1a300*/  F2FP.SATFINITE.E4M3.F32.PACK_AB_MERGE_C R27, RZ, R27, RZ ;  /* 0x0000001bff1b723e */ /* 0x000fe400048070ff */
[----:B0-----:R-:W-:-:S05]  /*1a310*/  @!P6 IADD3 R8, P4, R100, R8, RZ ;  /* 0x000000086408e210 */ /* 0x001fca0007f9e0ff */
[----:B------:R-:W-:-:S05]  /*1a320*/  @!P6 IMAD.X R9, R120, 0x1, R9, P4 ;  /* 0x000000017809e824 */ /* 0x000fca00020e0609 */
[----:B------:R3:W-:Y:S02]  /*1a330*/  @!P6 STG.E.U8 desc[UR14][R8.64+0x51], R27 ;  /* 0x0000511b0800e986 */ /* 0x0007e4000c10110e */
[----:B---3--:R-:W-:Y:S02]  /*1a340*/  FMUL R8, R226, UR20 ;  /* 0x00000014e2087c20 */ /* 0x008fe40008400000 */
[----:B------:R-:W3:Y:S01]  /*1a350*/  LDL.LU R226, [R1+0x150] ;  /* 0x0001500001e27983 */ /* 0x000ee20000300800 */
[----:B----4-:R-:W-:-:S03]  /*1a360*/  FMUL R9, R225, UR20 ;  /* 0x00000014e1097c20 */ /* 0x010fc60008400000 */
[----:B------:R-:W4:Y:S01]  /*1a370*/  LDL.LU R225, [R1+0x154] ;  /* 0x0001540001e17983 */ /* 0x000f220000300800 */
[C---:B------:R-:W-:Y:S02]  /*1a380*/  ISETP.LT.OR P5, PT, R32.reuse, 0x2a, !P0 ;  /* 0x0000002a2000780c */ /* 0x040fe400047a1670 */
[----:B------:R-:W-:-:S11]  /*1a390*/  ISETP.LT.OR P6, PT, R32, 0x31, !P0 ;  /* 0x000000312000780c */ /* 0x000fd600047c1670 */
[----:B------:R-:W-:-:S04]  /*1a3a0*/  @!P5 IADD3 R140, P2, P3, R3, R24, R2 ;  /* 0x00000018038cd210 */ /* 0x000fc80007b5e002 */
[----:B------:R-:W-:Y:S02]  /*1a3b0*/  @!P5 IADD3.X R139, R4, R34, R6, P2, P3 ;  /* 0x00000022048bd210 */ /* 0x000fe400017e6406 */
[----:B------:R-:W-:-:S04]  /*1a3c0*/  @!P6 IADD3 R118, P3, P2, R3, R24, R2 ;  /* 0x000000180376e210 */ /* 0x000fc80007a7e002 */
[----:B------:R-:W-:Y:S02]  /*1a3d0*/  @!P6 IADD3.X R117, R4, R34, R6, P3, P2 ;  /* 0x000000220475e210 */ /* 0x000fe40001fe4406 */
[----:B------:R-:W-:Y:S01]  /*1a3e0*/  ISETP.LT.OR P6, PT, R32, 0x32, !P0 ;  /* 0x000000322000780c */ /* 0x000fe200047c1670 */
[----:B--2---:R-:W-:Y:S02]  /*1a3f0*/  FMUL R33, R227, UR20 ;  /* 0x00000014e3217c20 */ /* 0x004fe40008400000 */
[----:B------:R-:W2:Y:S10]  /*1a400*/  LDL.LU R227, [R1+0x158] ;  /* 0x0001580001e37983 */ /* 0x000eb40000300800 */
[----:B------:R-:W-:-:S04]  /*1a410*/  @!P6 IADD3 R116, P3, P2, R3, R24, R2 ;  /* 0x000000180374e210 */ /* 0x000fc80007a7e002 */
[----:B------:R-:W-:Y:S02]  /*1a420*/  @!P6 IADD3.X R115, R4, R34, R6, P3, P2 ;  /* 0x000000220473e210 */ /* 0x000fe40001fe4406 */
[----:B------:R-:W-:Y:S02]  /*1a430*/  LOP3.LUT P6, RZ, R0, 0x2000000, RZ, 0xc0, !PT ;  /* 0x0200000000ff7812 */ /* 0x000fe400078cc0ff */
[----:B------:R-:W-:Y:S02]  /*1a440*/  F2FP.SATFINITE.E4M3.F32.PACK_AB_MERGE_C R8, RZ, R8, RZ ;  /* 0x00000008ff08723e */ /* 0x000fe400048070ff */
[----:B------:R-:W-:-:S09]  /*1a450*/  LOP3.LUT P4, RZ, R25, 0x40, RZ, 0xc0, !PT ;  /* 0x0000004019ff7812 */ /* 0x000fd2000788c0ff */
[----:B------:R0:W-:Y:S01]  /*1a460*/  @!P6 STG.E.U8 desc[UR14][R106.64+0x58], R8 ;  /* 0x000058086a00e986 */ /* 0x0001e2000c10110e */
[----:B------:R-:W-:Y:S02]  /*1a470*/  ISETP.LT.OR P6, PT, R32, 0x39, !P0 ;  /* 0x000000392000780c */ /* 0x000fe400047c1670 */
[----:B------:R-:W-:Y:S02]  /*1a480*/  F2FP.SATFINITE.E4M3.F32.PACK_AB_MERGE_C R35, RZ, R9, RZ ;  /* 0x00000009ff23723e */ /* 0x000fe400048070ff */
[----:B0-----:R-:W0:Y:S09]  /*1a490*/  @!P4 LDC.64 R8, c[0x0][0x5c0] ;  /* 0x00017000ff08cb82 */ /* 0x001e320000000a00 */
[----:B------:R-:W-:-:S04]  /*1a4a0*/  @!P6 IADD3 R114, P3, P2, R3, R24, R2 ;  /* 0x000000180372e210 */ /* 0x000fc80007a7e002 */
[----:B------:R-:W-:Y:S02]  /*1a4b0*/  @!P6 IADD3.X R113, R4, R34, R6, P3, P2 ;  /* 0x000000220471e210 */ /* 0x000fe40001fe4406 */
[----:B------:R-:W-:Y:S02]  /*1a4c0*/  ISETP.LT.OR P6, PT, R32, 0x3a, !P0 ;  /* 0x0000003a2000780c */ /* 0x000fe400047c1670 */
[----:B------:R-:W-:Y:S02]  /*1a4d0*/  LOP3.LUT P1, RZ, R12, 0x4000000, RZ, 0xc0, !PT ;  /* 0x040000000cff7812 */ /* 0x000fe4000782c0ff */
[----:B------:R-:W-:-:S09]  /*1a4e0*/  LOP3.LUT P5, RZ, R25, 0x4000000, RZ, 0xc0, !PT ;  /* 0x0400000019ff7812 */ /* 0x000fd200078ac0ff */
[----:B------:R-:W-:-:S04]  /*1a4f0*/  @!P6 IADD3 R112, P3, P2, R3, R24, R2 ;  /* 0x000000180370e210 */ /* 0x000fc80007a7e002 */
[----:B------:R-:W-:Y:S02]  /*1a500*/  @!P6 IADD3.X R111, R4, R34, R6, P3, P2 ;  /* 0x00000022046fe210 */ /* 0x000fe40001fe4406 */
[----:B0-----:R-:W-:Y:S02]  /*1a510*/  @!P4 IADD3 R8, P2, R124, R8, RZ ;  /* 0x000000087c08c210 */ /* 0x001fe40007f5e0ff */
[----:B------:R-:W-:-:S03]  /*1a520*/  F2FP.SATFINITE.E4M3.F32.PACK_AB_MERGE_C R33, RZ, R33, RZ ;  /* 0x00000021ff21723e */ /* 0x000fc600048070ff */
[----:B------:R-:W-:Y:S01]  /*1a530*/  @!P4 IMAD.X R9, R128, 0x1, R9, P2 ;  /* 0x000000018009c824 */ /* 0x000fe200010e0609 */
[----:B------:R-:W-:Y:S04]  /*1a540*/  @!P1 STG.E.U8 desc[UR14][R102.64+0x59], R35 ;  /* 0x0000592366009986 */ /* 0x000fe8000c10110e */
[----:B------:R0:W-:Y:S02]  /*1a550*/  @!P4 STG.E.U8 desc[UR14][R8.64+0x58], R33 ;  /* 0x000058210800c986 */ /* 0x0001e4000c10110e */
[----:B0-----:R-:W0:Y:S01]  /*1a560*/  @!P5 LDC.64 R8, c[0x0][0x5c0] ;  /* 0x00017000ff08db82 */ /* 0x001e220000000a00 */
[----:B---3--:R-:W-:Y:S02]  /*1a570*/  FMUL R35, R226, UR20 ;  /* 0x00000014e2237c20 */ /* 0x008fe40008400000 */
[----:B------:R-:W3:Y:S03]  /*1a580*/  LDL.LU R226, [R1+0x15c] ;  /* 0x00015c0001e27983 */ /* 0x000ee60000300800 */
[----:B------:R-:W-:-:S02]  /*1a590*/  F2FP.SATFINITE.E4M3.F32.PACK_AB_MERGE_C R97, RZ, R35, RZ ;  /* 0x00000023ff61723e */ /* 0x000fc400048070ff */
[----:B0-----:R-:W-:-:S05]  /*1a5a0*/  @!P5 IADD3 R8, P4, R26, R8, RZ ;  /* 0x000000081a08d210 */ /* 0x001fca0007f9e0ff */
[----:B------:R-:W-:-:S05]  /*1a5b0*/  @!P5 IMAD.X R9, R125, 0x1, R9, P4 ;  /* 0x000000017d09d824 */ /* 0x000fca00020e0609 */
[----:B------:R4:W-:Y:S02]  /*1a5c0*/  @!P5 STG.E.U8 desc[UR14][R8.64+0x59], R97 ;  /* 0x000059610800d986 */ /* 0x0009e4000c10110e */
[----:B----4-:R-:W-:Y:S02]  /*1a5d0*/  FMUL R8, R225, UR20 ;  /* 0x00000014e1087c20 */ /* 0x010fe40008400000 */
[----:B------:R-:W4:Y:S01]  /*1a5e0*/  LDL.LU R225, [R1+0x160] ;  /* 0x0001600001e17983 */ /* 0x000f220000300800 */
[C---:B------:R-:W-:Y:S01]  /*1a5f0*/  LOP3.LUT P1, RZ, R0.reuse, 0x2, RZ, 0xc0, !PT ;  /* 0x0000000200ff7812 */ /* 0x040fe2000782c0ff */
[----:B--2---:R-:W-:Y:S02]  /*1a600*/  FMUL R9, R227, UR20 ;  /* 0x00000014e3097c20 */ /* 0x004fe40008400000 */
[----:B------:R-:W2:Y:S01]  /*1a610*/  LDL.LU R227, [R1+0x164] ;  /* 0x0001640001e37983 */ /* 0x000ea20000300800 */
[----:B------:R-:W-:-:S09]  /*1a620*/  LOP3.LUT R0, R0, 0xfeffffff, RZ, 0xc0, !PT ;  /* 0xfeffffff00007812 */ /* 0x000fd200078ec0ff */
[----:B------:R-:W-:Y:S02]  /*1a630*/  @P1 LOP3.LUT R0, R0, 0x1000000, RZ, 0xfc, !PT ;  /* 0x0100000000001812 */ /* 0x000fe400078efcff */
[C---:B------:R-:W-:Y:S02]  /*1a640*/  ISETP.LT.OR P1, PT, R32.reuse, 0x41, !P0 ;  /* 0x000000412000780c */ /* 0x040fe40004721670 */
[----:B------:R-:W-:-:S11]  /*1a650*/  ISETP.LT.OR P5, PT, R32, 0x49, !P0 ;  /* 0x000000492000780c */ /* 0x000fd600047a1670 */
[----:B------:R-:W-:-:S04]  /*1a660*/  @!P1 IADD3 R13, P3, P2, R3, R24, R2 ;  /* 0x00000018030d9210 */ /* 0x000fc80007a7e002 */
[----:B------:R-:W-:Y:S02]  /*1a670*/  @!P1 IADD3.X R27, R4, R34, R6, P3, P2 ;  /* 0x00000022041b9210 */ /* 0x000fe40001fe4406 */
[----:B------:R-:W-:Y:S02]  /*1a680*/  ISETP.LT.OR P1, PT, R32, 0x42, !P0 ;  /* 0x000000422000780c */ /* 0x000fe40004721670 */
[----:B------:R-:W-:-:S11]  /*1a690*/  LOP3.LUT P4, RZ, R25, 0x2, RZ, 0xc0, !PT ;  /* 0x0000000219ff7812 */ /* 0x000fd6000788c0ff */
[----:B------:R-:W-:-:S04]  /*1a6a0*/  @!P1 IADD3 R26, P3, P2, R3, R24, R2 ;  /* 0x00000018031a9210 */ /* 0x000fc80007a7e002 */
[----:B------:R-:W-:Y:S02]  /*1a6b0*/  @!P1 IADD3.X R33, R4, R34, R6, P3, P2 ;  /* 0x0000002204219210 */ /* 0x000fe40001fe4406 */
[----:B------:R-:W-:Y:S02]  /*1a6c0*/  @!P5 IADD3 R95, P3, P2, R3, R24, R2 ;  /* 0x00000018035fd210 */ /* 0x000fe40007a7e002 */
[----:B------:R-:W-:Y:S02]  /*1a6d0*/  LOP3.LUT P1, RZ, R0, 0x1000000, RZ, 0xc0, !PT ;  /* 0x0100000000ff7812 */ /* 0x000fe4000782c0ff */
[----:B------:R-:W-:Y:S02]  /*1a6e0*/  @!P5 IADD3.X R96, R4, R34, R6, P3, P2 ;  /* 0x000000220460d210 */ /* 0x000fe40001fe4406 */
[----:B------:R-:W-:Y:S02]  /*1a6f0*/  ISETP.LT.OR P5, PT, R32, 0x4a, !P0 ;  /* 0x0000004a2000780c */ /* 0x000fe400047a1670 */
[----:B------:R-:W-:-:S02]  /*1a700*/  F2FP.SATFINITE.E4M3.F32.PACK_AB_MERGE_C R8, RZ, R8, RZ ;  /* 0x00000008ff08723e */ /* 0x000fc400048070ff */
[----:B------:R-:W-:-:S05]  /*1a710*/  F2FP.SATFINITE.E4M3.F32.PACK_AB_MERGE_C R103, RZ, R9, RZ ;  /* 0x00000009ff67723e */ /* 0x000fca00048070ff */
[----:B------:R0:W-:Y:S01]  /*1a720*/  @!P1 STG.E.U8 desc[UR14][R98.64+0x60], R8 ;  /* 0x0000600862009986 */ /* 0x0001e2000c10110e */
[----:B------:R-:W-:-:S03]  /*1a730*/  ISETP.LT.OR P1, PT, R32, 0x51, !P0 ;  /* 0x000000512000780c */ /* 0x000fc60004721670 */
[----:B------:R-:W-:Y:S02]  /*1a740*/  @!P5 IADD3 R35, P3, P2, R3, R24, R2 ;  /* 0x000000180323d210 */ /* 0x000fe40007a7e002 */
[----:B------:R-:W-:Y:S01]  /*1a750*/  LOP3.LUT P6, RZ, R0, 0x1, RZ, 0xc0, !PT ;  /* 0x0000000100ff7812 */ /* 0x000fe200078cc0ff */
[----:B0-----:R-:W0:Y:S01]  /*1a760*/  @!P4 LDC.64 R8, c[0x0][0x5c0] ;  /* 0x00017000ff08cb82 */ /* 0x001e220000000a00 */
[----:B------:R-:W-:Y:S02]  /*1a770*/  @!P5 IADD3.X R94, R4, R34, R6, P3, P2 ;  /* 0x00000022045ed210 */ /* 0x000fe40001fe4406 */
[----:B------:R-:W-:-:S04]  /*1a780*/  ISETP.LT.OR P5, PT, R32, 0x52, !P0 ;  /* 0x000000522000780c */ /* 0x000fc800047a1670 */
[----:B------:R-:W-:Y:S02]  /*1a790*/  @!P1 IADD3 R97, P3, P2, R3, R24, R2 ;  /* 0x0000001803619210 */ /* 0x000fe40007a7e002 */
[----:B------:R-:W-:-:S03]  /*1a7a0*/  LOP3.LUT R0, R0, 0xfff7ffff, RZ, 0xc0, !PT ;  /* 0xfff7ffff00007812 */ /* 0x000fc600078ec0ff */
[----:B------:R1:W-:Y:S01]  /*1a7b0*/  @!P6 STG.E.U8 desc[UR14][R90.64+0x61], R103 ;  /* 0x000061675a00e986 */ /* 0x0003e2000c10110e */
[----:B------:R-:W-:Y:S02]  /*1a7c0*/  @!P1 IADD3.X R98, R4, R34, R6, P3, P2 ;  /* 0x0000002204629210 */ /* 0x000fe40001fe4406 */
[----:B------:R-:W-:Y:S02]  /*1a7d0*/  @P1 LOP3.LUT R0, R0, 0x80000, RZ, 0xfc, !PT ;  /* 0x0008000000001812 */ /* 0x000fe400078efcff */
[----:B------:R-:W-:Y:S01]  /*1a7e0*/  LOP3.LUT P1, RZ, R25, 0x10000000, RZ, 0xc0, !PT ;  /* 0x1000000019ff7812 */ /* 0x000fe2000782c0ff */
[----:B---3--:R-:W-:Y:S02]  /*1a7f0*/  FMUL R101, R226, UR20 ;  /* 0x00000014e2657c20 */ /* 0x008fe40008400000 */
[----:B------:R-:W3:Y:S01]  /*1a800*/  LDL.LU R226, [R1+0x168] ;  /* 0x0001680001e27983 */ /* 0x000ee20000300800 */
[----:B-1----:R-:W-:-:S04]  /*1a810*/  @!P5 IADD3 R90, P3, P2, R3, R24, R2 ;  /* 0x00000018035ad210 */ /* 0x002fc80007a7e002 */
[----:B------:R-:W-:Y:S02]  /*1a820*/  @!P5 IADD3.X R91, R4, R34, R6, P3, P2 ;  /* 0x00000022045bd210 */ /* 0x000fe40001fe4406 */
[----:B0-----:R-:W-:Y:S02]  /*1a830*/  @!P4 IADD3 R8, P2, R126, R8, RZ ;  /* 0x000000087e08c210 */ /* 0x001fe40007f5e0ff */
[----:B------:R-:W-:-:S03]  /*1a840*/  F2FP.SATFINITE.E4M3.F32.PACK_AB_MERGE_C R101, RZ, R101, RZ ;  /* 0x00000065ff65723e */ /* 0x000fc600048070ff */
[----:B------:R-:W-:-:S05]  /*1a850*/  @!P4 IMAD.X R9, R129, 0x1, R9, P2 ;  /* 0x000000018109c824 */ /* 0x000fca00010e0609 */
[----:B------:R0:W-:Y:S02]  /*1a860*/  @!P4 STG.E.U8 desc[UR14][R8.64+0x60], R101 ;  /* 0x000060650800c986 */ /* 0x0001e4000c10110e */
[----:B0-----:R-:W0:Y:S01]  /*1a870*/  @!P1 LDC.64 R8, c[0x0][0x5c0] ;  /* 0x00017000ff089b82 */ /* 0x001e220000000a00 */
[----:B----4-:R-:W-:-:S05]  /*1a880*/  FMUL R103, R225, UR20 ;  /* 0x00000014e1677c20 */ /* 0x010fca0008400000 */
[----:B------:R-:W-:Y:S02]  /*1a890*/  F2FP.SATFINITE.E4M3.F32.PACK_AB_MERGE_C R107, RZ, R103, RZ ;  /* 0x00000067ff6b723e */ /* 0x000fe400048070ff */
[----:B0-----:R-:W-:-:S05]  /*1a8a0*/  @!P1 IADD3 R8, P4, R127, R8, RZ ;  /* 0x000000087f089210 */ /* 0x001fca0007f9e0ff */
[----:B------:R-:W-:-:S05]  /*1a8b0*/  @!P1 IMAD.X R9, R130, 0x1, R9, P4 ;  /* 0x0000000182099824 */ /* 0x000fca00020e0609 */
[----:B------:R2:W-:Y:S02]  /*1a8c0*/  @!P1 STG.E.U8 desc[UR14][R8.64+0x61], R107 ;  /* 0x0000616b08009986 */ /* 0x0005e4000c10110e */
[----:B--2---:R-:W-:Y:S02]  /*1a8d0*/  FMUL R8, R227, UR20 ;  /* 0x00000014e3087c20 */ /* 0x004fe40008400000 */
[----:B------:R-:W2:Y:S01]  /*1a8e0*/  LDL.LU R227, [R1+0x16c] ;  /* 0x00016c0001e37983 */ /* 0x000ea20000300800 */
[----:B---3--:R-:W-:-:S03]  /*1a8f0*/  FMUL R9, R226, UR20 ;  /* 0x00000014e2097c20 */ /* 0x008fc60008400000 */
[----:B------:R-:W3:Y:S04]  /*1a900*/  LDL.LU R226, [R1+0x170] ;  /* 0x0001700001e27983 */ /* 0x000ee80000300800 */
[----:B------:R-:W4:Y:S01]  /*1a910*/  LDL.LU R223, [R1+0x174] ;  /* 0x0001740001df7983 */ /* 0x000f220000300800 */
[C---:B------:R-:W-:Y:S02]  /*1a920*/  LOP3.LUT P5, RZ, R0.reuse, 0x80, RZ, 0xc0, !PT ;  /* 0x0000008000ff7812 */ /* 0x040fe400078ac0ff */
[----:B------:R-:W-:Y:S02]  /*1a930*/  LOP3.LUT R0, R0, 0xff7fffff, RZ, 0xc0, !PT ;  /* 0xff7fffff00007812 */ /* 0x000fe400078ec0ff */
[C---:B------:R-:W-:Y:S02]  /*1a940*/  ISETP.LT.OR P6, PT, R32.reuse, 0x59, !P0 ;  /* 0x000000592000780c */ /* 0x040fe400047c1670 */
[----:B------:R-:W-:-:S07]  /*1a950*/  ISETP.LT.OR P1, PT, R32, 0x61, !P0 ;  /* 0x000000612000780c */ /* 0x000fce0004721670 */
[----:B------:R-:W-:Y:S02]  /*1a960*/  @P5 LOP3.LUT R0, R0, 0x800000, RZ, 0xfc, !PT ;  /* 0x0080000000005812 */ /* 0x000fe400078efcff */
[----:B------:R-:W-:Y:S02]  /*1a970*/  ISETP.LT.OR P5, PT, R32, 0x5a, !P0 ;  /* 0x0000005a2000780c */ /* 0x000fe400047a1670 */
[----:B------:R-:W-:-:S04]  /*1a980*/  @!P6 IADD3 R99, P3, P2, R3, R24, R2 ;  /* 0x000000180363e210 */ /* 0x000fc80007a7e002 */
[----:B------:R-:W-:-:S07]  /*1a990*/  @!P6 IADD3.X R100, R4, R34, R6, P3, P2 ;  /* 0x000000220464e210 */ /* 0x000fce0001fe4406 */
[----:B------:R-:W-:-:S04]  /*1a9a0*/  @!P5 IADD3 R101, P3, P2, R3, R24, R2 ;  /* 0x000000180365d210 */ /* 0x000fc80007a7e002 */
[----:B------:R-:W-:Y:S02]  /*1a9b0*/  @!P5 IADD3.X R102, R4, R34, R6, P3, P2 ;  /* 0x000000220466d210 */ /* 0x000fe40001fe4406 */
[----:B------:R-:W-:-:S04]  /*1a9c0*/  @!P1 IADD3 R105, P3, P2, R3, R24, R2 ;  /* 0x0000001803699210 */ /* 0x000fc80007a7e002 */
[----:B------:R-:W-:Y:S02]  /*1a9d0*/  @!P1 IADD3.X R106, R4, R34, R6, P3, P2 ;  /* 0x00000022046a9210 */ /* 0x000fe40001fe4406 */
[----:B------:R-:W-:Y:S02]  /*1a9e0*/  ISETP.LT.OR P2, PT, R32, 0x62, !P0 ;  /* 0x000000622000780c */ /* 0x000fe40004741670 */
[C---:B------:R-:W-:Y:S02]  /*1a9f0*/  LOP3.LUT P6, RZ, R0.reuse, 0x100, RZ, 0xc0, !PT ;  /* 0x0000010000ff7812 */ /* 0x040fe400078cc0ff */
[C---:B------:R-:W-:Y:S02]  /*1aa00*/  LOP3.LUT P5, RZ, R0.reuse, 0x800000, RZ, 0xc0, !PT ;  /* 0x0080000000ff7812 */ /* 0x040fe400078ac0ff */
[----:B------:R-:W-:Y:S01]  /*1aa10*/  LOP3.LUT R0, R0, 0xffff7fff, RZ, 0xc0, !PT ;  /* 0xffff7fff00007812 */ /* 0x000fe200078ec0ff */
[----:B--2---:R-:W-:Y:S02]  /*1aa20*/  FMUL R109, R227, UR20 ;  /* 0x00000014e36d7c20 */ /* 0x004fe40008400000 */
[----:B------:R-:W2:Y:S04]  /*1aa30*/  LDL.LU R227, [R1+0x178] ;  /* 0x0001780001e37983 */ /* 0x000ea80000300800 */
[----:B------:R-:W-:-:S02]  /*1aa40*/  @!P2 IADD3 R103, P4, P3, R3, R24, R2 ;  /* 0x000000180367a210 */ /* 0x000fc40007b9e002 */
[----:B------:R-:W-:Y:S01]  /*1aa50*/  @P2 LOP3.LUT R0, R0, 0x8000, RZ, 0xfc, !PT ;  /* 0x0000800000002812 */ /* 0x000fe200078efcff */
[----:B------:R-:W2:Y:S01]  /*1aa60*/  LDL.LU R224, [R1+0x17c] ;  /* 0x00017c0001e07983 */ /* 0x000ea20000300800 */
[----:B------:R-:W-:Y:S02]  /*1aa70*/  @!P2 IADD3.X R104, R4, R34, R6, P4, P3 ;  /* 0x000000220468a210 */ /* 0x000fe400027e6406 */
[----:B------:R-:W-:Y:S01]  /*1aa80*/  LOP3.LUT P2, RZ, R12, 0x1, RZ, 0xc0, !PT ;  /* 0x000000010cff7812 */ /* 0x000fe2000784c0ff */
[----:B------:R-:W2:Y:S01]  /*1aa90*/  LDL.LU R225, [R1+0x180] ;  /* 0x0001800001e17983 */ /* 0x000ea20000300800 */
[----:B------:R-:W-:Y:S02]  /*1aaa0*/  ISETP.LT.OR P3, PT, R32, 0x69, !P0 ;  /* 0x000000692000780c */ /* 0x000fe40004761670 */
[----:B------:R-:W-:Y:S01]  /*1aab0*/  F2FP.SATFINITE.E4M3.F32.PACK_AB_MERGE_C R8, RZ, R8, RZ ;  /* 0x00000008ff08723e */ /* 0x000fe200048070ff */
[----:B------:R-:W2:Y:S01]  /*1aac0*/  LDL.LU R222, [R1+0x184] ;  /* 0x0001840001de7983 */ /* 0x000ea20000300800 */
[----:B------:R-:W-:-:S03]  /*1aad0*/  F2FP.SATFINITE.E4M3.F32.PACK_AB_MERGE_C R125, RZ, R9, RZ ;  /* 0x00000009ff7d723e */ /* 0x000fc600048070ff */
[----:B------:R0:W-:Y:S04]  /*1aae0*/  @!P5 STG.E.U8 desc[UR14][R92.64+0x68], R8 ;  /* 0x000068085c00d986 */ /* 0x0001e8000c10110e */
[----:B0-----:R-:W0:Y:S02]  /*1aaf0*/  @!P2 LDC.64 R8, c[0x0][0x5c0] ;  /* 0x00017000ff08ab82 */ /* 0x001e240000000a00 */
[----:B------:R-:W-:-:S04]  /*1ab00*/  @!P3 IADD3 R92, P5, P4, R3, R24, R2 ;  /* 0x00000018035cb210 */ /* 0x000fc80007cbe002 */
[----:B------:R-:W-:Y:S02]  /*1ab10*/  @!P3 IADD3.X R93, R4, R34, R6, P5, P4 ;  /* 0x00000022045db210 */ /* 0x000fe40002fe8406 */
[----:B------:R-:W-:Y:S01]  /*1ab20*/  ISETP.LT.OR P4, PT, R32, 0x6a, !P0 ;  /* 0x0000006a2000780c */ /* 0x000fe20004781670 */
[----:B------:R1:W-:-:S12]  /*1ab30*/  @!P6 STG.E.U8 desc[UR14][R88.64+0x69], R125 ;  /* 0x0000697d5800e986 */ /* 0x0003d8000c10110e */
[----:B-1----:R-:W-:-:S04]  /*1ab40*/  @!P4 IADD3 R88, P6, P5, R3, R24, R2 ;  /* 0x000000180358c210 */ /* 0x002fc80007dde002 */
[----:B------:R-:W-:Y:S02]  /*1ab50*/  @!P4 IADD3.X R89, R4, R34, R6, P6, P5 ;  /* 0x000000220459c210 */ /* 0x000fe400037ea406 */
[----:B0-----:R-:W-:Y:S02]  /*1ab60*/  @!P2 IADD3 R8, P5, R131, R8, RZ ;  /* 0x000000088308a210 */ /* 0x001fe40007fbe0ff */
[----:B------:R-:W-:-:S03]  /*1ab70*/  LOP3.LUT R0, R0, 0xffffdfff, RZ, 0xc0, !PT ;  /* 0xffffdfff00007812 */ /* 0x000fc600078ec0ff */
[----:B------:R-:W-:Y:S01]  /*1ab80*/  @!P2 IMAD.X R9, R132, 0x1, R9, P5 ;  /* 0x000000018409a824 */ /* 0x000fe200028e0609 */
[----:B------:R-:W-:Y:S02]  /*1ab90*/  ISETP.LT.OR P5, PT, R32, 0x71, !P0 ;  /* 0x000000712000780c */ /* 0x000fe400047a1670 */
[----:B------:R-:W-:-:S04]  /*1aba0*/  @P3 LOP3.LUT R0, R0, 0x2000, RZ, 0xfc, !PT ;  /* 0x0000200000003812 */ /* 0x000fc800078efcff */
[----:B------:R-:W-:-:S04]  /*1abb0*/  LOP3.LUT R0, R0, 0xfffeffff, RZ, 0xc0, !PT ;  /* 0xfffeffff00007812 */ /* 0x000fc800078ec0ff */
[----:B------:R-:W-:-:S03]  /*1abc0*/  @P4 LOP3.LUT R0, R0, 0x10000, RZ, 0xfc, !PT ;  /* 0x0001000000004812 */ /* 0x000fc600078efcff */
[----:B------:R-:W-:-:S04]  /*1abd0*/  @!P5 IADD3 R108, P3, P6, R3, R24, R2 ;  /* 0x00000018036cd210 */ /* 0x000fc80007e7e002 */
[----:B------:R-:W-:Y:S02]  /*1abe0*/  @!P5 IADD3.X R107, R4, R34, R6, P3, P6 ;  /* 0x00000022046bd210 */ /* 0x000fe40001fec406 */
[C---:B------:R-:W-:Y:S02]  /*1abf0*/  LOP3.LUT P3, RZ, R0.reuse, 0x400, RZ, 0xc0, !PT ;  /* 0x0000040000ff7812 */ /* 0x040fe4000786c0ff */
[----:B------:R-:W-:Y:S02]  /*1ac00*/  LOP3.LUT R0, R0, 0xffbfffff, RZ, 0xc0, !PT ;  /* 0xffbfffff00007812 */ /* 0x000fe400078ec0ff */
[----:B------:R-:W-:-:S09]  /*1ac10*/  ISETP.LT.OR P6, PT, R32, 0x72, !P0 ;  /* 0x000000722000780c */ /* 0x000fd200047c1670 */
[----:B------:R-:W-:-:S04]  /*1ac20*/  @P3 LOP3.LUT R0, R0, 0x400000, RZ, 0xfc, !PT ;  /* 0x0040000000003812 */ /* 0x000fc800078efcff */
[----:B------:R-:W-:Y:S02]  /*1ac30*/  LOP3.LUT R0, R0, 0xfffdffff, RZ, 0xc0, !PT ;  /* 0xfffdffff00007812 */ /* 0x000fe400078ec0ff */
[----:B------:R-:W-:Y:S02]  /*1ac40*/  F2FP.SATFINITE.E4M3.F32.PACK_AB_MERGE_C R109, RZ, R109, RZ ;  /* 0x0000006dff6d723e */ /* 0x000fe400048070ff */
[----:B------:R-:W-:-:S04]  /*1ac50*/  @P5 LOP3.LUT R0, R0, 0x20000, RZ, 0xfc, !PT ;  /* 0x0002000000005812 */ /* 0x000fc800078efcff */
[C---:B------:R-:W-:Y:S02]  /*1ac60*/  LOP3.LUT P5, RZ, R0.reuse, 0x800, RZ, 0xc0, !PT ;  /* 0x0000080000ff7812 */ /* 0x040fe400078ac0ff */
[----:B------:R-:W-:Y:S01]  /*1ac70*/  LOP3.LUT R0, R0, 0xffefffff, RZ, 0xc0, !PT ;  /* 0xffefffff00007812 */ /* 0x000fe200078ec0ff */
[----:B------:R0:W-:Y:S01]  /*1ac80*/  @!P2 STG.E.U8 desc[UR14][R8.64+0x68], R109 ;  /* 0x0000686d0800a986 */ /* 0x0001e2000c10110e */
[----:B------:R-:W-:Y:S02]  /*1ac90*/  LOP3.LUT P1, RZ, R25, 0x80000000, RZ, 0xc0, !PT ;  /* 0x8000000019ff7812 */ /* 0x000fe4000782c0ff */
[----:B------:R-:W-:Y:S02]  /*1aca0*/  @!P6 IADD3 R110, P2, P3, R3, R24, R2 ;  /* 0x00000018036ee210 */ /* 0x000fe40007b5e002 */
[----:B------:R-:W-:Y:S02]  /*1acb0*/  @P0 LOP3.LUT R0, R0, 0x100000, RZ, 0xfc, !PT ;  /* 0x0010000000000812 */ /* 0x000fe400078efcff */
[----:B0-----:R-:W-:-:S02]  /*1acc0*/  @!P6 IADD3.X R109, R4, R34, R6, P2, P3 ;  /* 0x00000022046de210 */ /* 0x001fc400017e6406 */
[----:B------:R-:W-:-:S05]  /*1acd0*/  LOP3.LUT P3, RZ, R0, 0x400000, RZ, 0xc0, !PT ;  /* 0x0040000000ff7812 */ /* 0x000fca000786c0ff */
[----:B------:R-:W0:Y:S01]  /*1ace0*/  @!P1 LDC.64 R8, c[0x0][0x5c0] ;  /* 0x00017000ff089b82 */ /* 0x000e220000000a00 */
[----:B------:R-:W-:-:S04]  /*1acf0*/  LOP3.LUT R0, R0, 0xfffbffff, RZ, 0xc0, !PT ;  /* 0xfffbffff00007812 */ /* 0x000fc800078ec0ff */
[----:B------:R-:W-:-:S04]  /*1ad00*/  @P6 LOP3.LUT R0, R0, 0x40000, RZ, 0xfc, !PT ;  /* 0x0004000000006812 */ /* 0x000fc800078efcff */
[C---:B------:R-:W-:Y:S02]  /*1ad10*/  LOP3.LUT P6, RZ, R0.reuse, 0x200, RZ, 0xc0, !PT ;  /* 0x0000020000ff7812 */ /* 0x040fe400078cc0ff */
[----:B------:R-:W-:Y:S01]  /*1ad20*/  LOP3.LUT R0, R0, 0xffdfffff, RZ, 0xc0, !PT ;  /* 0xffdfffff00007812 */ /* 0x000fe200078ec0ff */
[----:B---3--:R-:W-:Y:S02]  /*1ad30*/  FMUL R120, R226, UR20 ;  /* 0x00000014e2787c20 */ /* 0x008fe40008400000 */
[----:B------:R-:W3:Y:S08]  /*1ad40*/  LDL.LU R226, [R1+0x188] ;  /* 0x0001880001e27983 */ /* 0x000ef00000300800 */
[----:B------:R-:W-:-:S02]  /*1ad50*/  @P6 LOP3.LUT R0, R0, 0x200000, RZ, 0xfc, !PT ;  /* 0x0020000000006812 */ /* 0x000fc400078efcff */
[----:B------:R-:W-:Y:S02]  /*1ad60*/  LOP3.LUT P6, RZ, R25, 0x80000000, RZ, 0xc0, !PT ;  /* 0x8000000019ff7812 */ /* 0x000fe400078cc0ff */
[----:B0-----:R-:W-:Y:S02]  /*1ad70*/  @!P1 IADD3 R8, P1, R122, R8, RZ ;  /* 0x000000087a089210 */ /* 0x001fe40007f3e0ff */
[----:B------:R-:W-:Y:S01]  /*1ad80*/  F2FP.SATFINITE.E4M3.F32.PACK_AB_MERGE_C R125, RZ, R120, RZ ;  /* 0x00000078ff7d723e */ /* 0x000fe200048070ff */
[----:B----4-:R-:W-:-:S05]  /*1ad90*/  FMUL R120, R223, UR20 ;  /* 0x00000014df787c20 */ /* 0x010fca0008400000 */
[----:B------:R-:W-:-:S03]  /*1ada0*/  F2FP.SATFINITE.E4M3.F32.PACK_AB_MERGE_C R127, RZ, R120, RZ ;  /* 0x00000078ff7f723e */ /* 0x000fc600048070ff */
[----:B------:R-:W-:Y:S01]  /*1adb0*/  @!P6 IMAD.X R9, R133, 0x1, R9, P1 ;  /* 0x000000018509e824 */ /* 0x000fe200008e0609 */
[C---:B------:R-:W-:Y:S02]  /*1adc0*/  LOP3.LUT P4, RZ, R25.reuse, 0x40000000, RZ, 0xc0, !PT ;  /* 0x4000000019ff7812 */ /* 0x040fe4000788c0ff */
[C---:B------:R-:W-:Y:S02]  /*1add0*/  LOP3.LUT P0, RZ, R25.reuse, 0x20000000, RZ, 0xc0, !PT ;  /* 0x2000000019ff7812 */ /* 0x040fe4000780c0ff */
[----:B------:R0:W-:Y:S01]  /*1ade0*/  @!P6 STG.E.U8 desc[UR14][R8.64+0x69], R125 ;  /* 0x0000697d0800e986 */ /* 0x0001e2000c10110e */
[----:B------:R-:W-:-:S03]  /*1adf0*/  LOP3.LUT P2, RZ, R25, 0x8000000, RZ, 0xc0, !PT ;  /* 0x0800000019ff7812 */ /* 0x000fc6000784c0ff */
[----:B------:R-:W-:Y:S01]  /*1ae00*/  @!P5 STG.E.U8 desc[UR14][R86.64+0x70], R127 ;  /* 0x0000707f5600d986 */ /* 0x000fe2000c10110e */
[----:B------:R-:W-:-:S04]  /*1ae10*/  LOP3.LUT P5, RZ, R25, 0x2000000, RZ, 0xc0, !PT ;  /* 0x0200000019ff7812 */ /* 0x000fc800078ac0ff */
[----:B0-----:R-:W0:Y:S01]  /*1ae20*/  @!P4 LDC.64 R8, c[0x0][0x5c0] ;  /* 0x00017000ff08cb82 */ /* 0x001e220000000a00 */
[----:B--2---:R-:W-:Y:S02]  /*1ae30*/  FMUL R25, R227, UR20 ;  /* 0x00000014e3197c20 */ /* 0x004fe40008400000 */
[----:B------:R-:W2:Y:S03]  /*1ae40*/  LDL.LU R227, [R1+0x18c] ;  /* 0x00018c0001e37983 */ /* 0x000ea60000300800 */
[----:B------:R-:W-:Y:S01]  /*1ae50*/  F2FP.SATFINITE.E4M3.F32.PACK_AB_MERGE_C R129, RZ, R25, RZ ;  /* 0x00000019ff81723e */ /* 0x000fe200048070ff */
[----:B------:R-:W-:Y:S02]  /*1ae60*/  FMUL R25, R224, UR20 ;  /* 0x00000014e0197c20 */ /* 0x000fe40008400000 */
[----:B------:R-:W4:Y:S04]  /*1ae70*/  LDL.LU R224, [R1+0x190] ;  /* 0x0001900001e07983 */ /* 0x000f280000300800 */
[----:B------:R-:W4:Y:S01]  /*1ae80*/  LDL.LU R223, [R1+0x194] ;  /* 0x0001940001df7983 */ /* 0x000f220000300800 */
[----:B------:R-:W-:Y:S01]  /*1ae90*/  F2FP.SATFINITE.E4M3.F32.PACK_AB_MERGE_C R125, RZ, R25, RZ ;  /* 0x00000019ff7d723e */ /* 0x000fe200048070ff */
[----:B------:R-:W-:-:S02]  /*1aea0*/  FMUL R25, R225, UR20 ;  /* 0x00000014e1197c20 */ /* 0x000fc40008400000 */
[----:B------:R-:W4:Y:S04]  /*1aeb0*/  LDL.LU R225, [R1+0x198] ;  /* 0x0001980001e17983 */ /* 0x000f280000300800 */
[----:B------:R1:W-:Y:S01]  /*1aec0*/  @!P3 STG.E.U8 desc[UR14][R84.64+0x71], R129 ;  /* 0x000071815400b986 */ /* 0x0003e2000c10110e */
[----:B0-----:R-:W-:Y:S02]  /*1aed0*/  @!P4 IADD3 R8, P3, R138, R8, RZ ;  /* 0x000000088a08c210 */ /* 0x001fe40007f7e0ff */
[----:B-1----:R-:W-:Y:S01]  /*1aee0*/  F2FP.SATFINITE.E4M3.F32.PACK_AB_MERGE_C R85, RZ, R25, RZ ;  /* 0x00000019ff55723e */ /* 0x002fe200048070ff */
[----:B------:R-:W-:-:S05]  /*1aef0*/  FMUL R25, R222, UR20 ;  /* 0x00000014de197c20 */ /* 0x000fca0008400000 */
[----:B------:R-:W-:Y:S01]  /*1af00*/  F2FP.SATFINITE.E4M3.F32.PACK_AB_MERGE_C R87, RZ, R25, RZ ;  /* 0x00000019ff57723e */ /* 0x000fe200048070ff */
[----:B------:R-:W-:-:S05]  /*1af10*/  @!P4 IMAD.X R9, R144, 0x1, R9, P3 ;  /* 0x000000019009c824 */ /* 0x000fca00018e0609 */
[----:B------:R0:W-:Y:S02]  /*1af20*/  @!P4 STG.E.U8 desc[UR14][R8.64+0x70], R125 ;  /* 0x0000707d0800c986 */ /* 0x0001e4000c10110e */
[----:B0-----:R-:W0:Y:S01]  /*1af30*/  @!P0 LDC.64 R8, c[0x0][0x5c0] ;  /* 0x00017000ff088b82 */ /* 0x001e220000000a00 */
[----:B---3--:R-:W-:Y:S02]  /*1af40*/  FMUL R25, R226, UR20 ;  /* 0x00000014e2197c20 */ /* 0x008fe40008400000 */
[----:B------:R-:W3:Y:S03]  /*1af50*/  LDL.LU R226, [R1+0x19c] ;  /* 0x00019c0001e27983 */ /* 0x000ee60000300800 */
[----:B------:R-:W-:Y:S01]  /*1af60*/  F2FP.SATFINITE.E4M3.F32.PACK_AB_MERGE_C R125, RZ, R25, RZ ;  /* 0x00000019ff7d723e */ /* 0x000fe200048070ff */
[----:B--2---:R-:W-:Y:S02]  /*1af70*/  FMUL R25, R227, UR20 ;  /* 0x00000014e3197c20 */ /* 0x004fe40008400000 */
[----:B------:R-:W2:Y:S01]  /*1af80*/  LDL.LU R227, [R1+0x1a0] ;  /* 0x0001a00001e37983 */ /* 0x000ea20000300800 */
[----:B0-----:R-:W-:-:S03]  /*1af90*/  @!P0 IADD3 R8, P6, R134, R8, RZ ;  /* 0x0000000886088210 */ /* 0x001fc60007fde0ff */
[----:B------:R-:W2:Y:S02]  /*1afa0*/  LDL.LU R222, [R1+0x1a4] ;  /* 0x0001a40001de7983 */ /* 0x000ea40000300800 */
[----:B------:R-:W-:-:S05]  /*1afb0*/  @!P0 IMAD.X R9, R141, 0x1, R9, P6 ;  /* 0x000000018d098824 */ /* 0x000fca00030e0609 */
[----:B------:R0:W-:Y:S01]  /*1afc0*/  @!P0 STG.E.U8 desc[UR14][R8.64+0x71], R85 ;  /* 0x0000715508008986 */ /* 0x0001e2000c10110e */
[----:B------:R-:W-:Y:S01]  /*1afd0*/  LOP3.LUT P6, RZ, R0, 0x200000, RZ, 0xc0, !PT ;  /* 0x0020000000ff7812 */ /* 0x000fe200078cc0ff */
[----:B0-----:R-:W0:Y:S01]  /*1afe0*/  @!P2 LDC.64 R8, c[0x0][0x5c0] ;  /* 0x00017000ff08ab82 */ /* 0x001e220000000a00 */
[----:B------:R-:W-:Y:S01]  /*1aff0*/  F2FP.SATFINITE.E4M3.F32.PACK_AB_MERGE_C R85, RZ, R25, RZ ;  /* 0x00000019ff55723e */ /* 0x000fe200048070ff */
[----:B----4-:R-:W-:Y:S01]  /*1b000*/  FMUL R25, R224, UR20 ;  /* 0x00000014e0197c20 */ /* 0x010fe20008400000 */
[----:B------:R-:W-:Y:S01]  /*1b010*/  LOP3.LUT P1, RZ, R0, 0x40, RZ, 0xc0, !PT ;  /* 0x0000004000ff7812 */ /* 0x000fe2000782c0ff */
[----:B------:R-:W4:Y:S08]  /*1b020*/  LDL.LU R224, [R1+0x1a8] ;  /* 0x0001a80001e07983 */ /* 0x000f300000300800 */
[----:B------:R-:W-:Y:S04]  /*1b030*/  @!P6 STG.E.U8 desc[UR14][R82.64+0x78], R87 ;  /* 0x000078575200e986 */ /* 0x000fe8000c10110e */
[----:B------:R1:W-:Y:S01]  /*1b040*/  @!P1 STG.E.U8 desc[UR14][R80.64+0x79], R125 ;  /* 0x0000797d50009986 */ /* 0x0003e2000c10110e */
[----:B0-----:R-:W-:-:S02]  /*1b050*/  @!P2 IADD3 R8, P1, R123, R8, RZ ;  /* 0x000000087b08a210 */ /* 0x001fc40007f3e0ff */
[----:B-1----:R-:W-:Y:S01]  /*1b060*/  F2FP.SATFINITE.E4M3.F32.PACK_AB_MERGE_C R81, RZ, R25, RZ ;  /* 0x00000019ff51723e */ /* 0x002fe200048070ff */
[----:B------:R-:W-:Y:S02]  /*1b070*/  FMUL R25, R223, UR20 ;  /* 0x00000014df197c20 */ /* 0x000fe40008400000 */
[----:B------:R-:W-:-:S03]  /*1b080*/  @!P2 IMAD.X R9, R137, 0x1, R9, P1 ;  /* 0x000000018909a824 */ /* 0x000fc600008e0609 */
[----:B------:R-:W-:Y:S02]  /*1b090*/  F2FP.SATFINITE.E4M3.F32.PACK_AB_MERGE_C R83, RZ, R25, RZ ;  /* 0x00000019ff53723e */ /* 0x000fe400048070ff */
[----:B------:R0:W-:Y:S01]  /*1b0a0*/  @!P2 STG.E.U8 desc[UR14][R8.64+0x78], R85 ;  /* 0x000078550800a986 */ /* 0x0001e2000c10110e */
[----:B------:R-:W-:-:S03]  /*1b0b0*/  FMUL R25, R225, UR20 ;  /* 0x00000014e1197c20 */ /* 0x000fc60008400000 */
[----:B------:R-:W4:Y:S01]  /*1b0c0*/  LDL.LU R225, [R1+0x1ac] ;  /* 0x0001ac0001e17983 */ /* 0x000f220000300800 */
[----:B0-----:R-:W0:Y:S01]  /*1b0d0*/  @!P5 LDC.64 R8, c[0x0][0x5c0] ;  /* 0x00017000ff08db82 */ /* 0x001e220000000a00 */
[----:B------:R-:W-:Y:S02]  /*1b0e0*/  F2FP.SATFINITE.E4M3.F32.PACK_AB_MERGE_C R85, RZ, R25, RZ ;  /* 0x00000019ff55723e */ /* 0x000fe400048070ff */
[----:B0-----:R-:W-:-:S05]  /*1b0f0*/  @!P5 IADD3 R8, P6, R121, R8, RZ ;  /* 0x000000087908d210 */ /* 0x001fca0007fde0ff */
[----:B------:R-:W-:-:S05]  /*1b100*/  @!P5 IMAD.X R9, R136, 0x1, R9, P6 ;  /* 0x000000018809d824 */ /* 0x000fca00030e0609 */
[----:B------:R0:W-:Y:S01]  /*1b110*/  @!P5 STG.E.U8 desc[UR14][R8.64+0x79], R81 ;  /* 0x000079510800d986 */ /* 0x0001e2000c10110e */
[----:B---3--:R-:W-:-:S03]  /*1b120*/  FMUL R25, R226, UR20 ;  /* 0x00000014e2197c20 */ /* 0x008fc60008400000 */
[----:B------:R-:W3:Y:S04]  /*1b130*/  LDL.LU R226, [R1+0x1b0] ;  /* 0x0001b00001e27983 */ /* 0x000ee80000300800 */
[----:B------:R-:W3:Y:S01]  /*1b140*/  LDL.LU R223, [R1+0x1b4] ;  /* 0x0001b40001df7983 */ /* 0x000ee20000300800 */
[----:B0-----:R-:W-:Y:S01]  /*1b150*/  F2FP.SATFINITE.E4M3.F32.PACK_AB_MERGE_C R81, RZ, R25, RZ ;  /* 0x00000019ff51723e */ /* 0x001fe200048070ff */
[----:B--2---:R-:W-:Y:S02]  /*1b160*/  FMUL R25, R227, UR20 ;  /* 0x00000014e3197c20 */ /* 0x004fe40008400000 */
[----:B------:R-:W2:Y:S01]  /*1b170*/  LDL.LU R227, [R1+0x1b8] ;  /* 0x0001b80001e37983 */ /* 0x000ea20000300800 */
[C---:B------:R-:W-:Y:S02]  /*1b180*/  LOP3.LUT P3, RZ, R0.reuse, 0x20, RZ, 0xc0, !PT ;  /* 0x0000002000ff7812 */ /* 0x040fe4000786c0ff */
[----:B------:R-:W-:-:S11]  /*1b190*/  LOP3.LUT P0, RZ, R0, 0x100000, RZ, 0xc0, !PT ;  /* 0x0010000000ff7812 */ /* 0x000fd6000780c0ff */
[----:B------:R-:W-:Y:S01]  /*1b1a0*/  @!P3 STG.E.U8 desc[UR14][R78.64], R83 ;  /* 0x000000534e00b986 */ /* 0x000fe2000c10110e */
[----:B------:R-:W-:Y:S02]  /*1b1b0*/  ISETP.LT.OR P3, PT, R32, 0x1, !P0 ;  /* 0x000000012000780c */ /* 0x000fe40004761670 */
[----:B------:R-:W-:-:S11]  /*1b1c0*/  LOP3.LUT P4, RZ, R0, 0x10, RZ, 0xc0, !PT ;  /* 0x0000001000ff7812 */ /* 0x000fd6000788c0ff */
[----:B------:R-:W0:Y:S02]  /*1b1d0*/  @!P3 LDC.64 R8, c[0x0][0x5c0] ;  /* 0x00017000ff08bb82 */ /* 0x000e240000000a00 */
[----:B------:R1:W-:Y:S01]  /*1b1e0*/  @!P4 STG.E.U8 desc[UR14][R76.64+0x1], R85 ;  /* 0x000001554c00c986 */ /* 0x0003e2000c10110e */
[----:B------:R-:W-:Y:S02]  /*1b1f0*/  ISETP.LT.OR P5, PT, R32, 0x2, !P0 ;  /* 0x000000022000780c */ /* 0x000fe400047a1670 */
[----:B-1----:R-:W-:Y:S01]  /*1b200*/  F2FP.SATFINITE.E4M3.F32.PACK_AB_MERGE_C R77, RZ, R25, RZ ;  /* 0x00000019ff4d723e */ /* 0x002fe200048070ff */
[----:B------:R-:W-:-:S05]  /*1b210*/  FMUL R25, R222, UR20 ;  /* 0x00000014de197c20 */ /* 0x000fca0008400000 */
[----:B------:R-:W-:Y:S01]  /*1b220*/  F2FP.SATFINITE.E4M3.F32.PACK_AB_MERGE_C R79, RZ, R25, RZ ;  /* 0x00000019ff4f723e */ /* 0x000fe200048070ff */
[----:B----4-:R-:W-:Y:S02]  /*1b230*/  FMUL R25, R224, UR20 ;  /* 0x00000014e0197c20 */ /* 0x010fe40008400000 */
[----:B------:R-:W4:Y:S01]  /*1b240*/  LDL.LU R224, [R1+0x1bc] ;  /* 0x0001bc0001e07983 */ /* 0x000f220000300800 */
[----:B0-----:R-:W-:-:S05]  /*1b250*/  @!P3 IADD3 R8, P4, R119, R8, RZ ;  /* 0x000000087708b210 */ /* 0x001fca0007f9e0ff */
[----:B------:R-:W-:-:S05]  /*1b260*/  @!P3 IMAD.X R9, R135, 0x1, R9, P4 ;  /* 0x000000018709b824 */ /* 0x000fca00020e0609 */
[----:B------:R0:W-:Y:S02]  /*1b270*/  @!P3 STG.E.U8 desc[UR14][R8.64], R81 ;  /* 0x000000510800b986 */ /* 0x0001e4000c10110e */
[----:B0-----:R-:W0:Y:S01]  /*1b280*/  @!P5 LDC.64 R8, c[0x0][0x5c0] ;  /* 0x00017000ff08db82 */ /* 0x001e220000000a00 */
[----:B------:R-:W-:Y:S01]  /*1b290*/  F2FP.SATFINITE.E4M3.F32.PACK_AB_MERGE_C R81, RZ, R25, RZ ;  /* 0x00000019ff51723e */ /* 0x000fe200048070ff */
[----:B------:R-:W-:Y:S02]  /*1b2a0*/  FMUL R25, R225, UR20 ;  /* 0x00000014e1197c20 */ /* 0x000fe40008400000 */
[----:B------:R-:W4:Y:S01]  /*1b2b0*/  LDL.LU R225, [R1+0x1c0] ;  /* 0x0001c00001e17983 */ /* 0x000f220000300800 */
[C---:B------:R-:W-:Y:S02]  /*1b2c0*/  LOP3.LUT P1, RZ, R0.reuse, 0x8, RZ, 0xc0, !PT ;  /* 0x0000000800ff7812 */ /* 0x040fe4000782c0ff */
[----:B------:R-:W-:Y:S01]  /*1b2d0*/  LOP3.LUT P2, RZ, R0, 0x4, RZ, 0xc0, !PT ;  /* 0x0000000400ff7812 */ /* 0x000fe2000784c0ff */
[----:B------:R-:W4:Y:S01]  /*1b2e0*/  LDL.LU R222, [R1+0x1c4] ;  /* 0x0001c40001de7983 */ /* 0x000f220000300800 */
[----:B0-----:R-:W-:-:S05]  /*1b2f0*/  @!P5 IADD3 R8, P6, R143, R8, RZ ;  /* 0x000000088f08d210 */ /* 0x001fca0007fde0ff */
[----:B------:R-:W-:-:S05]  /*1b300*/  @!P5 IMAD.X R9, R150, 0x1, R9, P6 ;  /* 0x000000019609d824 */ /* 0x000fca00030e0609 */
[----:B------:R0:W-:Y:S04]  /*1b310*/  @!P5 STG.E.U8 desc[UR14][R8.64+0x1], R77 ;  /* 0x0000014d0800d986 */ /* 0x0001e8000c10110e */
[----:B------:R-:W-:Y:S01]  /*1b320*/  @!P1 STG.E.U8 desc[UR14][R74.64+0x8], R79 ;  /* 0x0000084f4a009986 */ /* 0x000fe2000c10110e */
[----:B0-----:R-:W-:-:S03]  /*1b330*/  F2FP.SATFINITE.E4M3.F32.PACK_AB_MERGE_C R77, RZ, R25, RZ ;  /* 0x00000019ff4d723e */ /* 0x001fc600048070ff */
[----:B------:R0:W-:Y:S01]  /*1b340*/  @!P2 STG.E.U8 desc[UR14][R72.64+0x9], R81 ;  /* 0x000009514800a986 */ /* 0x0001e2000c10110e */
[----:B---3--:R-:W-:-:S03]  /*1b350*/  FMUL R25, R226, UR20 ;  /* 0x00000014e2197c20 */ /* 0x008fc60008400000 */
[----:B------:R-:W3:Y:S02]  /*1b360*/  LDL.LU R226, [R1+0x1c8] ;  /* 0x0001c80001e27983 */ /* 0x000ee40000300800 */
[----:B0-----:R-:W-:Y:S01]  /*1b370*/  F2FP.SATFINITE.E4M3.F32.PACK_AB_MERGE_C R73, RZ, R25, RZ ;  /* 0x00000019ff49723e */ /* 0x001fe200048070ff */
[----:B------:R-:W-:-:S05]  /*1b380*/  FMUL R25, R223, UR20 ;  /* 0x00000014df197c20 */ /* 0x000fca0008400000 */
[----:B------:R-:W-:Y:S01]  /*1b390*/  F2FP.SATFINITE.E4M3.F32.PACK_AB_MERGE_C R75, RZ, R25, RZ ;  /* 0x00000019ff4b723e */ /* 0x000fe200048070ff */
[----:B--2---:R-:W-:Y:S02]  /*1b3a0*/  FMUL R25, R227, UR20 ;  /* 0x00000014e3197c20 */ /* 0x004fe40008400000 */
[----:B------:R-:W2:Y:S01]  /*1b3b0*/  LDL.LU R227, [R1+0x1cc] ;  /* 0x0001cc0001e37983 */ /* 0x000ea20000300800 */
[----:B------:R-:W-:-:S13]  /*1b3c0*/  ISETP.LT.OR P1, PT, R32, 0x9, !P0 ;  /* 0x000000092000780c */ /* 0x000fda0004721670 */
[----:B------:R-:W0:Y:S01]  /*1b3d0*/  @!P1 LDC.64 R8, c[0x0][0x5c0] ;  /* 0x00017000ff089b82 */ /* 0x000e220000000a00 */
[----:B------:R-:W-:Y:S02]  /*1b3e0*/  ISETP.LT.OR P5, PT, R32, 0xa, !P0 ;  /* 0x0000000a2000780c */ /* 0x000fe400047a1670 */
[----:B0-----:R-:W-:-:S05]  /*1b3f0*/  @!P1 IADD3 R8, P2, R146, R8, RZ ;  /* 0x0000000892089210 */ /* 0x001fca0007f5e0ff */
[----:B------:R-:W-:-:S05]  /*1b400*/  @!P1 IMAD.X R9, R152, 0x1, R9, P2 ;  /* 0x0000000198099824 */ /* 0x000fca00010e0609 */
[----:B------:R0:W-:Y:S02]  /*1b410*/  @!P1 STG.E.U8 desc[UR14][R8.64+0x8], R77 ;  /* 0x0000084d08009986 */ /* 0x0001e4000c10110e */
[----:B0-----:R-:W0:Y:S01]  /*1b420*/  @!P5 LDC.64 R8, c[0x0][0x5c0] ;  /* 0x00017000ff08db82 */ /* 0x001e220000000a00 */
[----:B------:R-:W-:Y:S02]  /*1b430*/  LOP3.LUT P4, RZ, R12, 0x80000000, RZ, 0xc0, !PT ;  /* 0x800000000cff7812 */ /* 0x000fe4000788c0ff */
[----:B------:R-:W-:Y:S01]  /*1b440*/  F2FP.SATFINITE.E4M3.F32.PACK_AB_MERGE_C R77, RZ, R25, RZ ;  /* 0x00000019ff4d723e */ /* 0x000fe200048070ff */
[----:B----4-:R-:W-:Y:S02]  /*1b450*/  FMUL R25, R224, UR20 ;  /* 0x00000014e0197c20 */ /* 0x010fe40008400000 */
[----:B------:R-:W4:Y:S04]  /*1b460*/  LDL.LU R224, [R1+0x1d0] ;  /* 0x0001d00001e07983 */ /* 0x000f280000300800 */
[----:B------:R-:W4:Y:S01]  /*1b470*/  LDL.LU R223, [R1+0x1d4] ;  /* 0x0001d40001df7983 */ /* 0x000f220000300800 */
[----:B0-----:R-:W-:-:S05]  /*1b480*/  @!P5 IADD3 R8, P6, R149, R8, RZ ;  /* 0x000000089508d210 */ /* 0x001fca0007fde0ff */
[----:B------:R-:W-:-:S05]  /*1b490*/  @!P5 IMAD.X R9, R157, 0x1, R9, P6 ;  /* 0x000000019d09d824 */ /* 0x000fca00030e0609 */
[----:B------:R0:W-:Y:S04]  /*1b4a0*/  @!P5 STG.E.U8 desc[UR14][R8.64+0x9], R73 ;  /* 0x000009490800d986 */ /* 0x0001e8000c10110e */
[----:B------:R-:W-:Y:S01]  /*1b4b0*/  @!P4 STG.E.U8 desc[UR14][R70.64+0x10], R75 ;  /* 0x0000104b4600c986 */ /* 0x000fe2000c10110e */
[----:B------:R-:W-:Y:S02]  /*1b4c0*/  ISETP.LT.OR P4, PT, R32, 0x11, !P0 ;  /* 0x000000112000780c */ /* 0x000fe40004781670 */
[----:B------:R-:W-:Y:S02]  /*1b4d0*/  LOP3.LUT P3, RZ, R12, 0x40000000, RZ, 0xc0, !PT ;  /* 0x400000000cff7812 */ /* 0x000fe4000786c0ff */
[----:B0-----:R-:W-:Y:S01]  /*1b4e0*/  F2FP.SATFINITE.E4M3.F32.PACK_AB_MERGE_C R73, RZ, R25, RZ ;  /* 0x00000019ff49723e */ /* 0x001fe200048070ff */
[----:B------:R-:W-:-:S02]  /*1b4f0*/  FMUL R25, R225, UR20 ;  /* 0x00000014e1197c20 */ /* 0x000fc40008400000 */
[----:B------:R-:W4:Y:S06]  /*1b500*/  LDL.LU R225, [R1+0x1d8] ;  /* 0x0001d80001e17983 */ /* 0x000f2c0000300800 */
[----:B------:R-:W0:Y:S02]  /*1b510*/  @!P4 LDC.64 R8, c[0x0][0x5c0] ;  /* 0x00017000ff08cb82 */ /* 0x000e240000000a00 */
[----:B------:R1:W-:Y:S02]  /*1b520*/  @!P3 STG.E.U8 desc[UR14][R68.64+0x11], R77 ;  /* 0x0000114d4400b986 */ /* 0x0003e4000c10110e */
[----:B-1----:R-:W-:Y:S01]  /*1b530*/  F2FP.SATFINITE.E4M3.F32.PACK_AB_MERGE_C R69, RZ, R25, RZ ;  /* 0x00000019ff45723e */ /* 0x002fe200048070ff */
[----:B------:R-:W-:-:S05]  /*1b540*/  FMUL R25, R222, UR20 ;  /* 0x00000014de197c20 */ /* 0x000fca0008400000 */
[----:B------:R-:W-:Y:S01]  /*1b550*/  F2FP.SATFINITE.E4M3.F32.PACK_AB_MERGE_C R71, RZ, R25, RZ ;  /* 0x00000019ff47723e */ /* 0x000fe200048070ff */
[----:B---3--:R-:W-:Y:S01]  /*1b560*/  FMUL R25, R226, UR20 ;  /* 0x00000014e2197c20 */ /* 0x008fe20008400000 */
[----:B0-----:R-:W-:Y:S01]  /*1b570*/  @!P4 IADD3 R8, P3, R148, R8, RZ ;  /* 0x000000089408c210 */ /* 0x001fe20007f7e0ff */
[----:B------:R-:W3:Y:S04]  /*1b580*/  LDL.LU R226, [R1+0x1dc] ;  /* 0x0001dc0001e27983 */ /* 0x000ee80000300800 */
[----:B------:R-:W-:-:S05]  /*1b590*/  @!P4 IMAD.X R9, R156, 0x1, R9, P3 ;  /* 0x000000019c09c824 */ /* 0x000fca00018e0609 */
[----:B------:R0:W-:Y:S02]  /*1b5a0*/  @!P4 STG.E.U8 desc[UR14][R8.64+0x10], R73 ;  /* 0x000010490800c986 */ /* 0x0001e4000c10110e */
[----:B0-----:R-:W-:Y:S01]  /*1b5b0*/  F2FP.SATFINITE.E4M3.F32.PACK_AB_MERGE_C R73, RZ, R25, RZ ;  /* 0x00000019ff49723e */ /* 0x001fe200048070ff */
[----:B--2---:R-:W-:Y:S02]  /*1b5c0*/  FMUL R25, R227, UR20 ;  /* 0x00000014e3197c20 */ /* 0x004fe40008400000 */
[----:B------:R-:W2:Y:S01]  /*1b5d0*/  LDL.LU R227, [R1+0x1e0] ;  /* 0x0001e00001e37983 */ /* 0x000ea20000300800 */
[----:B------:R-:W-:Y:S02]  /*1b5e0*/  ISETP.LT.OR P5, PT, R32, 0x12, !P0 ;  /* 0x000000122000780c */ /* 0x000fe400047a1670 */
[----:B------:R-:W-:Y:S01]  /*1b5f0*/  LOP3.LUT P2, RZ, R12, 0x20000000, RZ, 0xc0, !PT ;  /* 0x200000000cff7812 */ /* 0x000fe2000784c0ff */
[----:B------:R-:W2:Y:S10]  /*1b600*/  LDL.LU R222, [R1+0x1e4] ;  /* 0x0001e40001de7983 */ /* 0x000eb40000300800 */
[----:B------:R-:W0:Y:S02]  /*1b610*/  @!P5 LDC.64 R8, c[0x0][0x5c0] ;  /* 0x00017000ff08db82 */ /* 0x000e240000000a00 */
[----:B0-----:R-:W-:-:S05]  /*1b620*/  @!P5 IADD3 R8, P6, R145, R8, RZ ;  /* 0x000000089108d210 */ /* 0x001fca0007fde0ff */
[----:B------:R-:W-:-:S05]  /*1b630*/  @!P5 IMAD.X R9, R151, 0x1, R9, P6 ;  /* 0x000000019709d824 */ /* 0x000fca00030e0609 */
[----:B------:R0:W-:Y:S04]  /*1b640*/  @!P5 STG.E.U8 desc[UR14][R8.64+0x11], R69 ;  /* 0x000011450800d986 */ /* 0x0001e8000c10110e */
[----:B------:R-:W-:Y:S01]  /*1b650*/  @!P2 STG.E.U8 desc[UR14][R66.64+0x18], R71 ;  /* 0x000018474200a986 */ /* 0x000fe2000c10110e */
[----:B------:R-:W-:Y:S02]  /*1b660*/  ISETP.LT.OR P2, PT, R32, 0x19, !P0 ;  /* 0x000000192000780c */ /* 0x000fe40004741670 */
[----:B------:R-:W-:-:S11]  /*1b670*/  LOP3.LUT P1, RZ, R12, 0x10000000, RZ, 0xc0, !PT ;  /* 0x100000000cff7812 */ /* 0x000fd6000782c0ff */
[----:B0-----:R-:W0:Y:S01]  /*1b680*/  @!P2 LDC.64 R8, c[0x0][0x5c0] ;  /* 0x00017000ff08ab82 */ /* 0x001e220000000a00 */
[----:B------:R-:W-:Y:S01]  /*1b690*/  F2FP.SATFINITE.E4M3.F32.PACK_AB_MERGE_C R69, RZ, R25, RZ ;  /* 0x00000019ff45723e */ /* 0x000fe200048070ff */
[----:B----4-:R-:W-:Y:S02]  /*1b6a0*/  FMUL R25, R224, UR20 ;  /* 0x00000014e0197c20 */ /* 0x010fe40008400000 */
[----:B------:R-:W4:Y:S01]  /*1b6b0*/  LDL.LU R224, [R1+0x1e8] ;  /* 0x0001e80001e07983 */ /* 0x000f220000300800 */
[----:B------:R-:W-:-:S03]  /*1b6c0*/  ISETP.LT.OR P5, PT, R32, 0x1a, !P0 ;  /* 0x0000001a2000780c */ /* 0x000fc600047a1670 */
[----:B------:R1:W-:Y:S02]  /*1b6d0*/  @!P1 STG.E.U8 desc[UR14][R64.64+0x19], R73 ;  /* 0x0000194940009986 */ /* 0x0003e4000c10110e */
[----:B-1----:R-:W-:Y:S02]  /*1b6e0*/  F2FP.SATFINITE.E4M3.F32.PACK_AB_MERGE_C R65, RZ, R25, RZ ;  /* 0x00000019ff41723e */ /* 0x002fe400048070ff */
[----:B0-----:R-:W-:Y:S01]  /*1b6f0*/  @!P2 IADD3 R8, P1, R142, R8, RZ ;  /* 0x000000088e08a210 */ /* 0x001fe20007f3e0ff */
[----:B------:R-:W-:-:S04]  /*1b700*/  FMUL R25, R223, UR20 ;  /* 0x00000014df197c20 */ /* 0x000fc80008400000 */
[----:B------:R-:W-:Y:S01]  /*1b710*/  @!P2 IMAD.X R9, R147, 0x1, R9, P1 ;  /* 0x000000019309a824 */ /* 0x000fe200008e0609 */
[----:B------:R-:W-:-:S04]  /*1b720*/  F2FP.SATFINITE.E4M3.F32.PACK_AB_MERGE_C R67, RZ, R25, RZ ;  /* 0x00000019ff43723e */ /* 0x000fc800048070ff */
[----:B------:R0:W-:Y:S01]  /*1b730*/  @!P2 STG.E.U8 desc[UR14][R8.64+0x18], R69 ;  /* 0x000018450800a986 */ /* 0x0001e2000c10110e */
[----:B------:R-:W-:-:S03]  /*1b740*/  FMUL R25, R225, UR20 ;  /* 0x00000014e1197c20 */ /* 0x000fc60008400000 */
[----:B------:R-:W4:Y:S01]  /*1b750*/  LDL.LU R225, [R1+0x1ec] ;  /* 0x0001ec0001e17983 */ /* 0x000f220000300800 */
[----:B0-----:R-:W0:Y:S01]  /*1b760*/  @!P5 LDC.64 R8, c[0x0][0x5c0] ;  /* 0x00017000ff08db82 */ /* 0x001e220000000a00 */
[----:B------:R-:W-:Y:S01]  /*1b770*/  F2FP.SATFINITE.E4M3.F32.PACK_AB_MERGE_C R69, RZ, R25, RZ ;  /* 0x00000019ff45723e */ /* 0x000fe200048070ff */
[----:B---3--:R-:W-:Y:S01]  /*1b780*/  FMUL R25, R226, UR20 ;  /* 0x00000014e2197c20 */ /* 0x008fe20008400000 */
[----:B0-----:R-:W-:Y:S01]  /*1b790*/  @!P5 IADD3 R8, P6, R155, R8, RZ ;  /* 0x000000089b08d210 */ /* 0x001fe20007fde0ff */
[----:B------:R-:W3:Y:S04]  /*1b7a0*/  LDL.LU R226, [R1+0x1f0] ;  /* 0x0001f00001e27983 */ /* 0x000ee80000300800 */
[----:B------:R-:W-:Y:S01]  /*1b7b0*/  @!P5 IMAD.X R9, R160, 0x1, R9, P6 ;  /* 0x00000001a009d824 */ /* 0x000fe200030e0609 */
[----:B------:R-:W3:Y:S04]  /*1b7c0*/  LDL.LU R223, [R1+0x1f4] ;  /* 0x0001f40001df7983 */ /* 0x000ee80000300800 */
[----:B------:R0:W-:Y:S02]  /*1b7d0*/  @!P5 STG.E.U8 desc[UR14][R8.64+0x19], R65 ;  /* 0x000019410800d986 */ /* 0x0001e4000c10110e */
[----:B0-----:R-:W-:Y:S01]  /*1b7e0*/  F2FP.SATFINITE.E4M3.F32.PACK_AB_MERGE_C R65, RZ, R25, RZ ;  /* 0x00000019ff41723e */ /* 0x001fe200048070ff */
[----:B--2---:R-:W-:-:S02]  /*1b7f0*/  FMUL R25, R227, UR20 ;  /* 0x00000014e3197c20 */ /* 0x004fc40008400000 */
[----:B------:R-:W2:Y:S01]  /*1b800*/  LDL.LU R227, [R1+0x1f8] ;  /* 0x0001f80001e37983 */ /* 0x000ea20000300800 */
[C---:B------:R-:W-:Y:S02]  /*1b810*/  LOP3.LUT P3, RZ, R12.reuse, 0x8000000, RZ, 0xc0, !PT ;  /* 0x080000000cff7812 */ /* 0x040fe4000786c0ff */
[----:B------:R-:W-:-:S11]  /*1b820*/  LOP3.LUT P4, RZ, R12, 0x1000000, RZ, 0xc0, !PT ;  /* 0x010000000cff7812 */ /* 0x000fd6000788c0ff */
[----:B------:R-:W-:Y:S01]  /*1b830*/  @!P3 STG.E.U8 desc[UR14][R62.64+0x20], R67 ;  /* 0x000020433e00b986 */ /* 0x000fe2000c10110e */
[----:B------:R-:W-:-:S03]  /*1b840*/  ISETP.LT.OR P3, PT, R32, 0x21, !P0 ;  /* 0x000000212000780c */ /* 0x000fc60004761670 */
[----:B------:R0:W-:Y:S10]  /*1b850*/  @!P4 STG.E.U8 desc[UR14][R60.64+0x21], R69 ;  /* 0x000021453c00c986 */ /* 0x0001f4000c10110e */
[----:B------:R-:W1:Y:S01]  /*1b860*/  @!P3 LDC.64 R8, c[0x0][0x5c0] ;  /* 0x00017000ff08bb82 */ /* 0x000e620000000a00 */
[----:B0-----:R-:W-:Y:S01]  /*1b870*/  F2FP.SATFINITE.E4M3.F32.PACK_AB_MERGE_C R61, RZ, R25, RZ ;  /* 0x00000019ff3d723e */ /* 0x001fe200048070ff */
[----:B------:R-:W-:-:S05]  /*1b880*/  FMUL R25, R222, UR20 ;  /* 0x00000014de197c20 */ /* 0x000fca0008400000 */
[----:B------:R-:W-:Y:S02]  /*1b890*/  F2FP.SATFINITE.E4M3.F32.PACK_AB_MERGE_C R63, RZ, R25, RZ ;  /* 0x00000019ff3f723e */ /* 0x000fe400048070ff */
[----:B------:R-:W-:Y:S02]  /*1b8a0*/  ISETP.LT.OR P5, PT, R32, 0x22, !P0 ;  /* 0x000000222000780c */ /* 0x000fe400047a1670 */
[----:B-1----:R-:W-:-:S05]  /*1b8b0*/  @!P3 IADD3 R8, P4, R158, R8, RZ ;  /* 0x000000089e08b210 */ /* 0x002fca0007f9e0ff */
[----:B------:R-:W-:Y:S02]  /*1b8c0*/  @!P3 IMAD.X R9, R161, 0x1, R9, P4 ;  /* 0x00000001a109b824 */ /* 0x000fe400020e0609 */
[----:B----4-:R-:W-:Y:S02]  /*1b8d0*/  FMUL R25, R224, UR20 ;  /* 0x00000014e0197c20 */ /* 0x010fe40008400000 */
[----:B------:R-:W4:Y:S04]  /*1b8e0*/  LDL.LU R224, [R1+0x1fc] ;  /* 0x0001fc0001e07983 */ /* 0x000f280000300800 */
[----:B------:R0:W-:Y:S02]  /*1b8f0*/  @!P3 STG.E.U8 desc[UR14][R8.64+0x20], R65 ;  /* 0x000020410800b986 */ /* 0x0001e4000c10110e */
[----:B0-----:R-:W0:Y:S01]  /*1b900*/  @!P5 LDC.64 R8, c[0x0][0x5c0] ;  /* 0x00017000ff08db82 */ /* 0x001e220000000a00 */
[----:B------:R-:W-:-:S02]  /*1b910*/  F2FP.SATFINITE.E4M3.F32.PACK_AB_MERGE_C R65, RZ, R25, RZ ;  /* 0x00000019ff41723e */ /* 0x000fc400048070ff */
[C---:B------:R-:W-:Y:S02]  /*1b920*/  LOP3.LUT P1, RZ, R12.reuse, 0x800000, RZ, 0xc0, !PT ;  /* 0x008000000cff7812 */ /* 0x040fe4000782c0ff */
[----:B------:R-:W-:Y:S01]  /*1b930*/  LOP3.LUT P2, RZ, R12, 0x400000, RZ, 0xc0, !PT ;  /* 0x004000000cff7812 */ /* 0x000fe2000784c0ff */
[----:B------:R-:W-:Y:S02]  /*1b940*/  FMUL R25, R225, UR20 ;  /* 0x00000014e1197c20 */ /* 0x000fe40008400000 */
[----:B------:R-:W4:Y:S01]  /*1b950*/  LDL.LU R225, [R1+0x200] ;  /* 0x0002000001e17983 */ /* 0x000f220000300800 */
[----:B0-----:R-:W-:Y:S02]  /*1b960*/  @!P5 IADD3 R8, P6, R159, R8, RZ ;  /* 0x000000089f08d210 */ /* 0x001fe40007fde0ff */
[----:B------:R-:W-:Y:S01]  /*1b970*/  F2FP.SATFINITE.E4M3.F32.PACK_AB_MERGE_C R67, RZ, R25, RZ ;  /* 0x00000019ff43723e */ /* 0x000fe200048070ff */
[----:B------:R-:W4:Y:S02]  /*1b980*/  LDL.LU R222, [R1+0x204] ;  /* 0x0002040001de7983 */ /* 0x000f240000300800 */
[----:B------:R-:W-:-:S05]  /*1b990*/  @!P5 IMAD.X R9, R162, 0x1, R9, P6 ;  /* 0x00000001a209d824 */ /* 0x000fca00030e0609 */
[----:B------:R-:W-:Y:S04]  /*1b9a0*/  @!P5 STG.E.U8 desc[UR14][R8.64+0x21], R61 ;  /* 0x0000213d0800d986 */ /* 0x000fe8000c10110e */
[----:B------:R-:W-:Y:S04]  /*1b9b0*/  @!P1 STG.E.U8 desc[UR14][R58.64+0x28], R63 ;  /* 0x0000283f3a009986 */ /* 0x000fe8000c10110e */
[----:B------:R0:W-:Y:S01]  /*1b9c0*/  @!P2 STG.E.U8 desc[UR14][R56.64+0x29], R65 ;  /* 0x000029413800a986 */ /* 0x0001e2000c10110e */
[----:B---3--:R-:W-:-:S03]  /*1b9d0*/  FMUL R25, R226, UR20 ;  /* 0x00000014e2197c20 */ /* 0x008fc60008400000 */
[----:B------:R-:W3:Y:S02]  /*1b9e0*/  LDL.LU R226, [R1+0x208] ;  /* 0x0002080001e27983 */ /* 0x000ee40000300800 */
[----:B0-----:R-:W-:Y:S01]  /*1b9f0*/  F2FP.SATFINITE.E4M3.F32.PACK_AB_MERGE_C R57, RZ, R25, RZ ;  /* 0x00000019ff39723e */ /* 0x001fe200048070ff */
[----:B------:R-:W-:-:S05]  /*1ba00*/  FMUL R25, R223, UR20 ;  /* 0x00000014df197c20 */ /* 0x000fca0008400000 */
[----:B------:R-:W-:Y:S02]  /*1ba10*/  F2FP.SATFINITE.E4M3.F32.PACK_AB_MERGE_C R59, RZ, R25, RZ ;  /* 0x00000019ff3b723e */ /* 0x000fe400048070ff */
[C---:B------:R-:W-:Y:S02]  /*1ba20*/  ISETP.LT.OR P1, PT, R32.reuse, 0x29, !P0 ;  /* 0x000000292000780c */ /* 0x040fe40004721670 */
[----:B------:R-:W-:-:S11]  /*1ba30*/  ISETP.LT.OR P5, PT, R32, 0x2a, !P0 ;  /* 0x0000002a2000780c */ /* 0x000fd600047a1670 */
[----:B------:R-:W0:Y:S08]  /*1ba40*/  @!P1 LDC.64 R8, c[0x0][0x5c0] ;  /* 0x00017000ff089b82 */ /* 0x000e300000000a00 */
[----:B------:R-:W1:Y:S01]  /*1ba50*/  @!P5 LDC.64 R60, c[0x0][0x5c0] ;  /* 0x00017000ff3cdb82 */ /* 0x000e620000000a00 */
[----:B--2---:R-:W-:Y:S02]  /*1ba60*/  FMUL R25, R227, UR20 ;  /* 0x00000014e3197c20 */ /* 0x004fe40008400000 */
[----:B------:R-:W2:Y:S01]  /*1ba70*/  LDL.LU R227, [R1+0x20c] ;  /* 0x00020c0001e37983 */ /* 0x000ea20000300800 */
[----:B------:R-:W-:-:S02]  /*1ba80*/  LOP3.LUT P4, RZ, R12, 0x200000, RZ, 0xc0, !PT ;  /* 0x002000000cff7812 */ /* 0x000fc4000788c0ff */
[----:B0-----:R-:W-:Y:S02]  /*1ba90*/  @!P1 IADD3 R8, P2, R154, R8, RZ ;  /* 0x000000089a089210 */ /* 0x001fe40007f5e0ff */
[----:B-1----:R-:W-:-:S03]  /*1baa0*/  @!P5 IADD3 R60, P6, R140, R60, RZ ;  /* 0x0000003c8c3cd210 */ /* 0x002fc60007fde0ff */
[----:B------:R-:W-:Y:S02]  /*1bab0*/  @!P1 IMAD.X R9, R153, 0x1, R9, P2 ;  /* 0x0000000199099824 */ /* 0x000fe400010e0609 */
[----:B------:R-:W-:-:S03]  /*1bac0*/  @!P5 IMAD.X R61, R139, 0x1, R61, P6 ;  /* 0x000000018b3dd824 */ /* 0x000fc600030e063d */
[----:B------:R0:W-:Y:S04]  /*1bad0*/  @!P1 STG.E.U8 desc[UR14][R8.64+0x28], R67 ;  /* 0x0000284308009986 */ /* 0x0001e8000c10110e */
[----:B------:R-:W-:Y:S04]  /*1bae0*/  @!P5 STG.E.U8 desc[UR14][R60.64+0x29], R57 ;  /* 0x000029393c00d986 */ /* 0x000fe8000c10110e */
[----:B------:R-:W-:Y:S01]  /*1baf0*/  @!P4 STG.E.U8 desc[UR14][R54.64+0x30], R59 ;  /* 0x0000303b3600c986 */ /* 0x000fe2000c10110e */
[----:B------:R-:W-:Y:S02]  /*1bb00*/  ISETP.LT.OR P4, PT, R32, 0x31, !P0 ;  /* 0x000000312000780c */ /* 0x000fe40004781670 */
[----:B------:R-:W-:-:S11]  /*1bb10*/  LOP3.LUT P3, RZ, R12, 0x40000, RZ, 0xc0, !PT ;  /* 0x000400000cff7812 */ /* 0x000fd6000786c0ff */
[----:B0-----:R-:W0:Y:S01]  /*1bb20*/  @!P4 LDC.64 R8, c[0x0][0x5c0] ;  /* 0x00017000ff08cb82 */ /* 0x001e220000000a00 */
[----:B------:R-:W-:-:S05]  /*1bb30*/  F2FP.SATFINITE.E4M3.F32.PACK_AB_MERGE_C R25, RZ, R25, RZ ;  /* 0x00000019ff19723e */ /* 0x000fca00048070ff */
[----:B------:R1:W-:Y:S01]  /*1bb40*/  @!P3 STG.E.U8 desc[UR14][R52.64+0x31], R25 ;  /* 0x000031193400b986 */ /* 0x0003e2000c10110e */
[----:B0-----:R-:W-:Y:S01]  /*1bb50*/  @!P4 IADD3 R118, P3, R118, R8, RZ ;  /* 0x000000087676c210 */ /* 0x001fe20007f7e0ff */
[----:B----4-:R-:W-:Y:S02]  /*1bb60*/  FMUL R8, R224, UR20 ;  /* 0x00000014e0087c20 */ /* 0x010fe40008400000 */
[----:B------:R-:W4:Y:S04]  /*1bb70*/  LDL.LU R224, [R1+0x210] ;  /* 0x0002100001e07983 */ /* 0x000f280000300800 */
[----:B------:R-:W4:Y:S01]  /*1bb80*/  LDL.LU R223, [R1+0x214] ;  /* 0x0002140001df7983 */ /* 0x000f220000300800 */
[----:B------:R-:W-:Y:S01]  /*1bb90*/  @!P4 IMAD.X R119, R117, 0x1, R9, P3 ;  /* 0x000000017577c824 */ /* 0x000fe200018e0609 */
[----:B------:R-:W-:Y:S01]  /*1bba0*/  F2FP.SATFINITE.E4M3.F32.PACK_AB_MERGE_C R9, RZ, R8, RZ ;  /* 0x00000008ff09723e */ /* 0x000fe200048070ff */
[----:B------:R-:W-:-:S02]  /*1bbb0*/  FMUL R8, R225, UR20 ;  /* 0x00000014e1087c20 */ /* 0x000fc40008400000 */
[----:B------:R-:W4:Y:S03]  /*1bbc0*/  LDL.LU R225, [R1+0x218] ;  /* 0x0002180001e17983 */ /* 0x000f260000300800 */
[----:B-1----:R-:W-:Y:S01]  /*1bbd0*/  F2FP.SATFINITE.E4M3.F32.PACK_AB_MERGE_C R25, RZ, R8, RZ ;  /* 0x00000008ff19723e */ /* 0x002fe200048070ff */
[----:B------:R-:W-:-:S05]  /*1bbe0*/  FMUL R8, R222, UR20 ;  /* 0x00000014de087c20 */ /* 0x000fca0008400000 */
[----:B------:R-:W-:Y:S01]  /*1bbf0*/  F2FP.SATFINITE.E4M3.F32.PACK_AB_MERGE_C R53, RZ, R8, RZ ;  /* 0x00000008ff35723e */ /* 0x000fe200048070ff */
[----:B------:R0:W-:Y:S01]  /*1bc00*/  @!P4 STG.E.U8 desc[UR14][R118.64+0x30], R9 ;  /* 0x000030097600c986 */ /* 0x0001e2000c10110e */
[----:B---3--:R-:W-:-:S03]  /*1bc10*/  FMUL R8, R226, UR20 ;  /* 0x00000014e2087c20 */ /* 0x008fc60008400000 */
[----:B------:R-:W3:Y:S02]  /*1bc20*/  LDL.LU R226, [R1+0x21c] ;  /* 0x00021c0001e27983 */ /* 0x000ee40000300800 */
[----:B0-----:R-:W-:Y:S02]  /*1bc30*/  F2FP.SATFINITE.E4M3.F32.PACK_AB_MERGE_C R9, RZ, R8, RZ ;  /* 0x00000008ff09723e */ /* 0x001fe400048070ff */
[----:B------:R-:W-:-:S13]  /*1bc40*/  ISETP.LT.OR P5, PT, R32, 0x32, !P0 ;  /* 0x000000322000780c */ /* 0x000fda00047a1670 */
[----:B------:R-:W0:Y:S01]  /*1bc50*/  @!P5 LDC.64 R56, c[0x0][0x5c0] ;  /* 0x00017000ff38db82 */ /* 0x000e220000000a00 */
[----:B--2---:R-:W-:Y:S02]  /*1bc60*/  FMUL R8, R227, UR20 ;  /* 0x00000014e3087c20 */ /* 0x004fe40008400000 */
[----:B------:R-:W2:Y:S01]  /*1bc70*/  LDL.LU R227, [R1+0x220] ;  /* 0x0002200001e37983 */ /* 0x000ea20000300800 */
[----:B------:R-:W-:Y:S02]  /*1bc80*/  LOP3.LUT P2, RZ, R12, 0x20000, RZ, 0xc0, !PT ;  /* 0x000200000cff7812 */ /* 0x000fe4000784c0ff */
[----:B0-----:R-:W-:Y:S01]  /*1bc90*/  @!P5 IADD3 R116, P6, R116, R56, RZ ;  /* 0x000000387474d210 */ /* 0x001fe20007fde0ff */
[----:B------:R-:W2:Y:S04]  /*1bca0*/  LDL.LU R222, [R1+0x224] ;  /* 0x0002240001de7983 */ /* 0x000ea80000300800 */
[----:B------:R-:W-:-:S05]  /*1bcb0*/  @!P5 IMAD.X R117, R115, 0x1, R57, P6 ;  /* 0x000000017375d824 */ /* 0x000fca00030e0639 */
[----:B------:R0:W-:Y:S04]  /*1bcc0*/  @!P5 STG.E.U8 desc[UR14][R116.64+0x31], R25 ;  /* 0x000031197400d986 */ /* 0x0001e8000c10110e */
[----:B------:R-:W-:Y:S01]  /*1bcd0*/  @!P2 STG.E.U8 desc[UR14][R50.64+0x38], R53 ;  /* 0x000038353200a986 */ /* 0x000fe2000c10110e */
[----:B------:R-:W-:Y:S02]  /*1bce0*/  ISETP.LT.OR P2, PT, R32, 0x39, !P0 ;  /* 0x000000392000780c */ /* 0x000fe40004741670 */
[----:B------:R-:W-:-:S11]  /*1bcf0*/  LOP3.LUT P1, RZ, R12, 0x10000, RZ, 0xc0, !PT ;  /* 0x000100000cff7812 */ /* 0x000fd6000782c0ff */
[----:B------:R-:W1:Y:S01]  /*1bd00*/  @!P2 LDC.64 R54, c[0x0][0x5c0] ;  /* 0x00017000ff36ab82 */ /* 0x000e620000000a00 */
[----:B------:R-:W-:Y:S01]  /*1bd10*/  ISETP.LT.OR P5, PT, R32, 0x3a, !P0 ;  /* 0x0000003a2000780c */ /* 0x000fe200047a1670 */
[----:B------:R4:W-:Y:S01]  /*1bd20*/  @!P1 STG.E.U8 desc[UR14][R48.64+0x39], R9 ;  /* 0x0000390930009986 */ /* 0x0009e2000c10110e */
[----:B-1----:R-:W-:-:S05]  /*1bd30*/  @!P2 IADD3 R114, P1, R114, R54, RZ ;  /* 0x000000367272a210 */ /* 0x002fca0007f3e0ff */
[----:B------:R-:W-:-:S06]  /*1bd40*/  @!P2 IMAD.X R115, R113, 0x1, R55, P1 ;  /* 0x000000017173a824 */ /* 0x000fcc00008e0637 */
[----:B------:R-:W1:Y:S01]  /*1bd50*/  @!P5 LDC.64 R54, c[0x0][0x5c0] ;  /* 0x00017000ff36db82 */ /* 0x000e620000000a00 */
[----:B0-----:R-:W-:Y:S02]  /*1bd60*/  F2FP.SATFINITE.E4M3.F32.PACK_AB_MERGE_C R25, RZ, R8, RZ ;  /* 0x00000008ff19723e */ /* 0x001fe400048070ff */
[----:B------:R-:W-:Y:S01]  /*1bd70*/  LOP3.LUT P3, RZ, R12, 0x4000, RZ, 0xc0, !PT ;  /* 0x000040000cff7812 */ /* 0x000fe2000786c0ff */
[----:B----4-:R-:W-:Y:S02]  /*1bd80*/  FMUL R8, R224, UR20 ;  /* 0x00000014e0087c20 */ /* 0x010fe40008400000 */
[----:B------:R0:W-:Y:S03]  /*1bd90*/  @!P2 STG.E.U8 desc[UR14][R114.64+0x38], R25 ;  /* 0x000038197200a986 */ /* 0x0001e6000c10110e */
[----:B------:R-:W-:Y:S01]  /*1bda0*/  F2FP.SATFINITE.E4M3.F32.PACK_AB_MERGE_C R49, RZ, R8, RZ ;  /* 0x00000008ff31723e */ /* 0x000fe200048070ff */
[----:B------:R-:W-:Y:S01]  /*1bdb0*/  FMUL R8, R223, UR20 ;  /* 0x00000014df087c20 */ /* 0x000fe20008400000 */
[----:B------:R-:W4:Y:S04]  /*1bdc0*/  LDL.LU R224, [R1+0x228] ;  /* 0x0002280001e07983 */ /* 0x000f280000300800 */
[----:B------:R-:W-:-:S02]  /*1bdd0*/  F2FP.SATFINITE.E4M3.F32.PACK_AB_MERGE_C R51, RZ, R8, RZ ;  /* 0x00000008ff33723e */ /* 0x000fc400048070ff */
[----:B-1----:R-:W-:-:S05]  /*1bde0*/  @!P5 IADD3 R112, P6, R112, R54, RZ ;  /* 0x000000367070d210 */ /* 0x002fca0007fde0ff */
[----:B------:R-:W-:-:S05]  /*1bdf0*/  @!P5 IMAD.X R113, R111, 0x1, R55, P6 ;  /* 0x000000016f71d824 */ /* 0x000fca00030e0637 */
[----:B------:R1:W-:Y:S04]  /*1be00*/  @!P5 STG.E.U8 desc[UR14][R112.64+0x39], R49 ;  /* 0x000039317000d986 */ /* 0x0003e8000c10110e */
[----:B------:R-:W-:Y:S01]  /*1be10*/  @!P3 STG.E.U8 desc[UR14][R46.64+0x40], R51 ;  /* 0x000040332e00b986 */ /* 0x000fe2000c10110e */
[----:B------:R-:W-:Y:S01]  /*1be20*/  ISETP.LT.OR P3, PT, R32, 0x41, !P0 ;  /* 0x000000412000780c */ /* 0x000fe20004761670 */
[----:B------:R-:W-:Y:S01]  /*1be30*/  FMUL R8, R225, UR20 ;  /* 0x00000014e1087c20 */ /* 0x000fe20008400000 */
[----:B------:R-:W-:Y:S01]  /*1be40*/  LOP3.LUT P4, RZ, R12, 0x2000, RZ, 0xc0, !PT ;  /* 0x000020000cff7812 */ /* 0x000fe2000788c0ff */
[----:B------:R-:W4:Y:S03]  /*1be50*/  LDL.LU R225, [R1+0x22c] ;  /* 0x00022c0001e17983 */ /* 0x000f260000300800 */
[----:B0-----:R-:W-:Y:S01]  /*1be60*/  F2FP.SATFINITE.E4M3.F32.PACK_AB_MERGE_C R25, RZ, R8, RZ ;  /* 0x00000008ff19723e */ /* 0x001fe200048070ff */
[----:B------:R-:W4:Y:S06]  /*1be70*/  LDL.LU R223, [R1+0x230] ;  /* 0x0002300001df7983 */ /* 0x000f2c0000300800 */
[----:B------:R-:W0:Y:S02]  /*1be80*/  @!P3 LDC.64 R8, c[0x0][0x5c0] ;  /* 0x00017000ff08bb82 */ /* 0x000e240000000a00 */
[----:B------:R2:W-:Y:S01]  /*1be90*/  @!P4 STG.E.U8 desc[UR14][R44.64+0x41], R25 ;  /* 0x000041192c00c986 */ /* 0x0005e2000c10110e */
[----:B0-----:R-:W-:Y:S01]  /*1bea0*/  @!P3 IADD3 R8, P4, R13, R8, RZ ;  /* 0x000000080d08b210 */ /* 0x001fe20007f9e0ff */
[----:B---3--:R-:W-:-:S02]  /*1beb0*/  FMUL R13, R226, UR20 ;  /* 0x00000014e20d7c20 */ /* 0x008fc40008400000 */
[----:B------:R-:W3:Y:S03]  /*1bec0*/  LDL.LU R226, [R1+0x234] ;  /* 0x0002340001e27983 */ /* 0x000ee60000300800 */
[----:B-1----:R-:W-:Y:S01]  /*1bed0*/  F2FP.SATFINITE.E4M3.F32.PACK_AB_MERGE_C R49, RZ, R13, RZ ;  /* 0x0000000dff31723e */ /* 0x002fe200048070ff */
[----:B--2---:R-:W-:Y:S02]  /*1bee0*/  FMUL R13, R227, UR20 ;  /* 0x00000014e30d7c20 */ /* 0x004fe40008400000 */
[----:B------:R-:W2:Y:S01]  /*1bef0*/  LDL.LU R227, [R1+0x238] ;  /* 0x0002380001e37983 */ /* 0x000ea20000300800 */
[----:B------:R-:W-:Y:S01]  /*1bf00*/  @!P3 IMAD.X R9, R27, 0x1, R9, P4 ;  /* 0x000000011b09b824 */ /* 0x000fe200020e0609 */
[----:B------:R-:W-:-:S13]  /*1bf10*/  ISETP.LT.OR P4, PT, R32, 0x42, !P0 ;  /* 0x000000422000780c */ /* 0x000fda0004781670 */
[----:B------:R-:W0:Y:S01]  /*1bf20*/  @!P4 LDC.64 R52, c[0x0][0x5c0] ;  /* 0x00017000ff34cb82 */ /* 0x000e220000000a00 */
[----:B------:R-:W-:Y:S02]  /*1bf30*/  LOP3.LUT P1, RZ, R12, 0x1000, RZ, 0xc0, !PT ;  /* 0x000010000cff7812 */ /* 0x000fe4000782c0ff */
[----:B------:R-:W-:Y:S01]  /*1bf40*/  F2FP.SATFINITE.E4M3.F32.PACK_AB_MERGE_C R25, RZ, R13, RZ ;  /* 0x0000000dff19723e */ /* 0x000fe200048070ff */
[----:B------:R-:W-:Y:S01]  /*1bf50*/  FMUL R13, R222, UR20 ;  /* 0x00000014de0d7c20 */ /* 0x000fe20008400000 */
[----:B------:R1:W-:Y:S01]  /*1bf60*/  @!P3 STG.E.U8 desc[UR14][R8.64+0x40], R49 ;  /* 0x000040310800b986 */ /* 0x0003e2000c10110e */
[----:B0-----:R-:W-:-:S05]  /*1bf70*/  @!P4 IADD3 R26, P6, R26, R52, RZ ;  /* 0x000000341a1ac210 */ /* 0x001fca0007fde0ff */
[----:B------:R-:W-:Y:S01]  /*1bf80*/  @!P4 IMAD.X R27, R33, 0x1, R53, P6 ;  /* 0x00000001211bc824 */ /* 0x000fe200030e0635 */
[----:B------:R-:W-:-:S04]  /*1bf90*/  F2FP.SATFINITE.E4M3.F32.PACK_AB_MERGE_C R33, RZ, R13, RZ ;  /* 0x0000000dff21723e */ /* 0x000fc800048070ff */
[----:B------:R0:W-:Y:S04]  /*1bfa0*/  @!P4 STG.E.U8 desc[UR14][R26.64+0x41], R25 ;  /* 0x000041191a00c986 */ /* 0x0001e8000c10110e */
[----:B------:R0:W-:Y:S01]  /*1bfb0*/  @!P1 STG.E.U8 desc[UR14][R42.64+0x48], R33 ;  /* 0x000048212a009986 */ /* 0x0001e2000c10110e */
[C---:B------:R-:W-:Y:S02]  /*1bfc0*/  ISETP.LT.OR P1, PT, R32.reuse, 0x49, !P0 ;  /* 0x000000492000780c */ /* 0x040fe40004721670 */
[----:B------:R-:W-:-:S11]  /*1bfd0*/  ISETP.LT.OR P6, PT, R32, 0x4a, !P0 ;  /* 0x0000004a2000780c */ /* 0x000fd600047c1670 */
[----:B-1----:R-:W1:Y:S01]  /*1bfe0*/  @!P1 LDC.64 R8, c[0x0][0x5c0] ;  /* 0x00017000ff089b82 */ /* 0x002e620000000a00 */
[----:B------:R-:W-:Y:S01]  /*1bff0*/  LOP3.LUT P2, RZ, R12, 0x800, RZ, 0xc0, !PT ;  /* 0x000008000cff7812 */ /* 0x000fe2000784c0ff */
[----:B----4-:R-:W-:Y:S02]  /*1c000*/  FMUL R13, R224, UR20 ;  /* 0x00000014e00d7c20 */ /* 0x010fe40008400000 */
[----:B------:R-:W4:Y:S04]  /*1c010*/  LDL.LU R224, [R1+0x23c] ;  /* 0x00023c0001e07983 */ /* 0x000f280000300800 */
[----:B0-----:R-:W0:Y:S01]  /*1c020*/  @!P6 LDC.64 R26, c[0x0][0x5c0] ;  /* 0x00017000ff1aeb82 */ /* 0x001e220000000a00 */
[----:B------:R-:W-:-:S05]  /*1c030*/  F2FP.SATFINITE.E4M3.F32.PACK_AB_MERGE_C R45, RZ, R13, RZ ;  /* 0x0000000dff2d723e */ /* 0x000fca00048070ff */
[----:B------:R-:W-:Y:S01]  /*1c040*/  @!P2 STG.E.U8 desc[UR14][R40.64+0x49], R45 ;  /* 0x0000492d2800a986 */ /* 0x000fe2000c10110e */
[----:B-1----:R-:W-:-:S05]  /*1c050*/  @!P1 IADD3 R8, P2, R95, R8, RZ ;  /* 0x000000085f089210 */ /* 0x002fca0007f5e0ff */
[----:B------:R-:W-:Y:S02]  /*1c060*/  @!P1 IMAD.X R9, R96, 0x1, R9, P2 ;  /* 0x0000000160099824 */ /* 0x000fe400010e0609 */
[----:B------:R-:W-:Y:S02]  /*1c070*/  FMUL R13, R225, UR20 ;  /* 0x00000014e10d7c20 */ /* 0x000fe40008400000 */
[----:B------:R-:W4:Y:S03]  /*1c080*/  LDL.LU R225, [R1+0x240] ;  /* 0x0002400001e17983 */ /* 0x000f260000300800 */
[----:B------:R-:W-:Y:S01]  /*1c090*/  F2FP.SATFINITE.E4M3.F32.PACK_AB_MERGE_C R25, RZ, R13, RZ ;  /* 0x0000000dff19723e */ /* 0x000fe200048070ff */
[----:B------:R-:W-:Y:S01]  /*1c0a0*/  FMUL R13, R223, UR20 ;  /* 0x00000014df0d7c20 */ /* 0x000fe20008400000 */
[----:B------:R-:W4:Y:S04]  /*1c0b0*/  LDL.LU R222, [R1+0x244] ;  /* 0x0002440001de7983 */ /* 0x000f280000300800 */
[----:B------:R-:W-:Y:S01]  /*1c0c0*/  F2FP.SATFINITE.E4M3.F32.PACK_AB_MERGE_C R33, RZ, R13, RZ ;  /* 0x0000000dff21723e */ /* 0x000fe200048070ff */
[----:B------:R1:W-:Y:S01]  /*1c0d0*/  @!P1 STG.E.U8 desc[UR14][R8.64+0x48], R25 ;  /* 0x0000481908009986 */ /* 0x0003e2000c10110e */
[----:B0-----:R-:W-:Y:S01]  /*1c0e0*/  @!P6 IADD3 R26, P1, R35, R26, RZ ;  /* 0x0000001a231ae210 */ /* 0x001fe20007f3e0ff */
[----:B---3--:R-:W-:-:S02]  /*1c0f0*/  FMUL R13, R226, UR20 ;  /* 0x00000014e20d7c20 */ /* 0x008fc40008400000 */
[----:B------:R-:W3:Y:S03]  /*1c100*/  LDL.LU R226, [R1+0x248] ;  /* 0x0002480001e27983 */ /* 0x000ee60000300800 */
[----:B------:R-:W-:Y:S01]  /*1c110*/  F2FP.SATFINITE.E4M3.F32.PACK_AB_MERGE_C R35, RZ, R13, RZ ;  /* 0x0000000dff23723e */ /* 0x000fe200048070ff */
[----:B--2---:R-:W-:Y:S02]  /*1c120*/  FMUL R13, R227, UR20 ;  /* 0x00000014e30d7c20 */ /* 0x004fe40008400000 */
[----:B------:R-:W2:Y:S01]  /*1c130*/  LDL.LU R227, [R1+0x24c] ;  /* 0x00024c0001e37983 */ /* 0x000ea20000300800 */
[----:B------:R-:W-:Y:S01]  /*1c140*/  @!P6 IMAD.X R27, R94, 0x1, R27, P1 ;  /* 0x000000015e1be824 */ /* 0x000fe200008e061b */
[----:B------:R-:W-:Y:S02]  /*1c150*/  LOP3.LUT P1, RZ, R0, 0x80000, RZ, 0xc0, !PT ;  /* 0x0008000000ff7812 */ /* 0x000fe4000782c0ff */
[----:B------:R-:W-:Y:S01]  /*1c160*/  LOP3.LUT P5, RZ, R12, 0x400, RZ, 0xc0, !PT ;  /* 0x000004000cff7812 */ /* 0x000fe200078ac0ff */
[----:B------:R-:W2:Y:S04]  /*1c170*/  LDL.LU R223, [R1+0x250] ;  /* 0x0002500001df7983 */ /* 0x000ea80000300800 */
[----:B------:R0:W-:Y:S06]  /*1c180*/  @!P6 STG.E.U8 desc[UR14][R26.64+0x49], R33 ;  /* 0x000049211a00e986 */ /* 0x0001ec000c10110e */
[----:B-1----:R-:W1:Y:S02]  /*1c190*/  @!P1 LDC.64 R8, c[0x0][0x5c0] ;  /* 0x00017000ff089b82 */ /* 0x002e640000000a00 */
[----:B------:R-:W-:Y:S01]  /*1c1a0*/  @!P5 STG.E.U8 desc[UR14][R38.64+0x50], R35 ;  /* 0x000050232600d986 */ /* 0x000fe2000c10110e */
[----:B------:R-:W-:-:S02]  /*1c1b0*/  ISETP.LT.OR P5, PT, R32, 0x52, !P0 ;  /* 0x000000522000780c */ /* 0x000fc400047a1670 */
[----:B------:R-:W-:Y:S02]  /*1c1c0*/  LOP3.LUT P3, RZ, R12, 0x200, RZ, 0xc0, !PT ;  /* 0x000002000cff7812 */ /* 0x000fe4000786c0ff */
[----:B------:R-:W-:-:S09]  /*1c1d0*/  F2FP.SATFINITE.E4M3.F32.PACK_AB_MERGE_C R25, RZ, R13, RZ ;  /* 0x0000000dff19723e */ /* 0x000fd200048070ff */
[----:B0-----:R-:W0:Y:S02]  /*1c1e0*/  @!P5 LDC.64 R26, c[0x0][0x5c0] ;  /* 0x00017000ff1adb82 */ /* 0x001e240000000a00 */
[----:B------:R4:W-:Y:S01]  /*1c1f0*/  @!P3 STG.E.U8 desc[UR14][R36.64+0x51], R25 ;  /* 0x000051192400b986 */ /* 0x0009e2000c10110e */
[----:B-1----:R-:W-:-:S05]  /*1c200*/  @!P1 IADD3 R8, P3, R97, R8, RZ ;  /* 0x0000000861089210 */ /* 0x002fca0007f7e0ff */
[----:B------:R-:W-:Y:S01]  /*1c210*/  @!P1 IMAD.X R9, R98, 0x1, R9, P3 ;  /* 0x0000000162099824 */ /* 0x000fe200018e0609 */
[C---:B------:R-:W-:Y:S02]  /*1c220*/  LOP3.LUT P4, RZ, R12.reuse, 0x100, RZ, 0xc0, !PT ;  /* 0x000001000cff7812 */ /* 0x040fe4000788c0ff */
[C---:B------:R-:W-:Y:S02]  /*1c230*/  LOP3.LUT P2, RZ, R12.reuse, 0x80, RZ, 0xc0, !PT ;  /* 0x000000800cff7812 */ /* 0x040fe4000784c0ff */
[----:B------:R-:W-:Y:S02]  /*1c240*/  LOP3.LUT P3, RZ, R12, 0x40, RZ, 0xc0, !PT ;  /* 0x000000400cff7812 */ /* 0x000fe4000786c0ff */
[----:B0-----:R-:W-:Y:S01]  /*1c250*/  @!P5 IADD3 R90, P6, R90, R26, RZ ;  /* 0x0000001a5a5ad210 */ /* 0x001fe20007fde0ff */
[----:B----4-:R-:W-:Y:S02]  /*1c260*/  FMUL R13, R224, UR20 ;  /* 0x00000014e00d7c20 */ /* 0x010fe40008400000 */
[----:B------:R-:W4:Y:S03]  /*1c270*/  LDL.LU R224, [R1+0x254] ;  /* 0x0002540001e07983 */ /* 0x000f260000300800 */
[----:B------:R-:W-:-:S05]  /*1c280*/  F2FP.SATFINITE.E4M3.F32.PACK_AB_MERGE_C R13, RZ, R13, RZ ;  /* 0x0000000dff0d723e */ /* 0x000fca00048070ff */
[----:B------:R0:W-:Y:S01]  /*1c290*/  @!P1 STG.E.U8 desc[UR14][R8.64+0x50], R13 ;  /* 0x0000500d08009986 */ /* 0x0001e2000c10110e */
[----:B------:R-:W-:Y:S01]  /*1c2a0*/  LOP3.LUT P1, RZ, R12, 0x20, RZ, 0xc0, !PT ;  /* 0x000000200cff7812 */ /* 0x000fe2000782c0ff */
[----:B------:R-:W-:Y:S02]  /*1c2b0*/  @!P5 IMAD.X R91, R91, 0x1, R27, P6 ;  /* 0x000000015b5bd824 */ /* 0x000fe400030e061b */
[----:B------:R-:W-:Y:S02]  /*1c2c0*/  FMUL R12, R225, UR20 ;  /* 0x00000014e10c7c20 */ /* 0x000fe40008400000 */
[----:B------:R-:W4:Y:S03]  /*1c2d0*/  LDL.LU R225, [R1+0x258] ;  /* 0x0002580001e17983 */ /* 0x000f260000300800 */
[----:B------:R-:W-:Y:S01]  /*1c2e0*/  F2FP.SATFINITE.E4M3.F32.PACK_AB_MERGE_C R25, RZ, R12, RZ ;  /* 0x0000000cff19723e */ /* 0x000fe200048070ff */
[----:B------:R-:W-:-:S05]  /*1c2f0*/  FMUL R12, R222, UR20 ;  /* 0x00000014de0c7c20 */ /* 0x000fca0008400000 */
[----:B------:R-:W-:Y:S01]  /*1c300*/  F2FP.SATFINITE.E4M3.F32.PACK_AB_MERGE_C R27, RZ, R12, RZ ;  /* 0x0000000cff1b723e */ /* 0x000fe200048070ff */
[----:B---3--:R-:W-:Y:S02]  /*1c310*/  FMUL R12, R226, UR20 ;  /* 0x00000014e20c7c20 */ /* 0x008fe40008400000 */
[----:B------:R-:W3:Y:S03]  /*1c320*/  LDL.LU R226, [R1+0x25c] ;  /* 0x00025c0001e27983 */ /* 0x000ee60000300800 */
[----:B------:R-:W-:Y:S01]  /*1c330*/  F2FP.SATFINITE.E4M3.F32.PACK_AB_MERGE_C R33, RZ, R12, RZ ;  /* 0x0000000cff21723e */ /* 0x000fe200048070ff */
[----:B--2---:R-:W-:Y:S02]  /*1c340*/  FMUL R12, R227, UR20 ;  /* 0x00000014e30c7c20 */ /* 0x004fe40008400000 */
[----:B------:R-:W2:Y:S04]  /*1c350*/  LDL.LU R227, [R1+0x260] ;  /* 0x0002600001e37983 */ /* 0x000ea80000300800 */
[----:B------:R1:W-:Y:S04]  /*1c360*/  @!P5 STG.E.U8 desc[UR14][R90.64+0x51], R25 ;  /* 0x000051195a00d986 */ /* 0x0003e8000c10110e */
[----:B------:R1:W-:Y:S01]  /*1c370*/  @!P4 STG.E.U8 desc[UR14][R30.64+0x58], R27 ;  /* 0x0000581b1e00c986 */ /* 0x0003e2000c10110e */
[----:B------:R-:W-:-:S02]  /*1c380*/  ISETP.LT.OR P4, PT, R32, 0x59, !P0 ;  /* 0x000000592000780c */ /* 0x000fc40004781670 */
[----:B------:R-:W-:Y:S01]  /*1c390*/  F2FP.SATFINITE.E4M3.F32.PACK_AB_MERGE_C R35, RZ, R12, RZ ;  /* 0x0000000cff23723e */ /* 0x000fe200048070ff */
[----:B------:R-:W2:Y:S10]  /*1c3a0*/  LDL.LU R222, [R1+0x264] ;  /* 0x0002640001de7983 */ /* 0x000eb40000300800 */
[----:B0-----:R-:W0:Y:S01]  /*1c3b0*/  @!P4 LDC.64 R8, c[0x0][0x5c0] ;  /* 0x00017000ff08cb82 */ /* 0x001e220000000a00 */
[----:B------:R4:W-:Y:S01]  /*1c3c0*/  @!P2 STG.E.U8 desc[UR14][R28.64+0x59], R33 ;  /* 0x000059211c00a986 */ /* 0x0009e2000c10110e */
[----:B0-----:R-:W-:-:S05]  /*1c3d0*/  @!P4 IADD3 R8, P2, R99, R8, RZ ;  /* 0x000000086308c210 */ /* 0x001fca0007f5e0ff */
[----:B------:R-:W-:Y:S01]  /*1c3e0*/  @!P4 IMAD.X R9, R100, 0x1, R9, P2 ;  /* 0x000000016409c824 */ /* 0x000fe200010e0609 */
[----:B------:R-:W-:Y:S01]  /*1c3f0*/  ISETP.LT.OR P2, PT, R32, 0x5a, !P0 ;  /* 0x0000005a2000780c */ /* 0x000fe20004741670 */
[----:B-1----:R-:W-:Y:S02]  /*1c400*/  FMUL R25, R223, UR20 ;  /* 0x00000014df197c20 */ /* 0x002fe40008400000 */
[----:B------:R-:W2:Y:S10]  /*1c410*/  LDL.LU R223, [R1+0x268] ;  /* 0x0002680001df7983 */ /* 0x000eb40000300800 */
[----:B------:R-:W0:Y:S01]  /*1c420*/  @!P2 LDC.64 R12, c[0x0][0x5c0] ;  /* 0x00017000ff0cab82 */ /* 0x000e220000000a00 */
[----:B------:R-:W-:Y:S01]  /*1c430*/  F2FP.SATFINITE.E4M3.F32.PACK_AB_MERGE_C R27, RZ, R25, RZ ;  /* 0x00000019ff1b723e */ /* 0x000fe200048070ff */
[----:B------:R-:W-:Y:S01]  /*1c440*/  @!P4 STG.E.U8 desc[UR14][R8.64+0x58], R35 ;  /* 0x000058230800c986 */ /* 0x000fe2000c10110e */
[----:B----4-:R-:W-:-:S03]  /*1c450*/  FMUL R25, R224, UR20 ;  /* 0x00000014e0197c20 */ /* 0x010fc60008400000 */
[----:B------:R-:W4:Y:S02]  /*1c460*/  LDL.LU R224, [R1+0x26c] ;  /* 0x00026c0001e07983 */ /* 0x000f240000300800 */
[----:B------:R-:W-:Y:S02]  /*1c470*/  F2FP.SATFINITE.E4M3.F32.PACK_AB_MERGE_C R29, RZ, R25, RZ ;  /* 0x00000019ff1d723e */ /* 0x000fe400048070ff */
[----:B0-----:R-:W-:-:S05]  /*1c480*/  @!P2 IADD3 R12, P4, R101, R12, RZ ;  /* 0x0000000c650ca210 */ /* 0x001fca0007f9e0ff */
[----:B------:R-:W-:Y:S02]  /*1c490*/  @!P2 IMAD.X R13, R102, 0x1, R13, P4 ;  /* 0x00000001660da824 */ /* 0x000fe400020e060d */
[----:B------:R-:W-:Y:S02]  /*1c4a0*/  FMUL R25, R225, UR20 ;  /* 0x00000014e1197c20 */ /* 0x000fe40008400000 */
[----:B------:R-:W4:Y:S03]  /*1c4b0*/  LDL.LU R225, [R1+0x270] ;  /* 0x0002700001e17983 */ /* 0x000f260000300800 */
[----:B------:R-:W-:Y:S01]  /*1c4c0*/  F2FP.SATFINITE.E4M3.F32.PACK_AB_MERGE_C R31, RZ, R25, RZ ;  /* 0x00000019ff1f723e */ /* 0x000fe200048070ff */
[----:B------:R-:W-:Y:S04]  /*1c4d0*/  @!P2 STG.E.U8 desc[UR14][R12.64+0x59], R27 ;  /* 0x0000591b0c00a986 */ /* 0x000fe8000c10110e */
[----:B------:R2:W-:Y:S01]  /*1c4e0*/  @!P3 STG.E.U8 desc[UR14][R22.64+0x60], R29 ;  /* 0x0000601d1600b986 */ /* 0x0005e2000c10110e */
[----:B---3--:R-:W-:-:S03]  /*1c4f0*/  FMUL R25, R226, UR20 ;  /* 0x00000014e2197c20 */ /* 0x008fc60008400000 */
[----:B------:R-:W3:Y:S01]  /*1c500*/  LDL.LU R226, [R1+0x274] ;  /* 0x0002740001e27983 */ /* 0x000ee20000300800 */
[----:B--2---:R-:W-:-:S03]  /*1c510*/  FMUL R22, R227, UR20 ;  /* 0x00000014e3167c20 */ /* 0x004fc60008400000 */
[----:B------:R-:W2:Y:S01]  /*1c520*/  LDL.LU R227, [R1+0x278] ;  /* 0x0002780001e37983 */ /* 0x000ea20000300800 */
[----:B------:R-:W-:Y:S02]  /*1c530*/  ISETP.LT.OR P3, PT, R32, 0x61, !P0 ;  /* 0x000000612000780c */ /* 0x000fe40004761670 */
[----:B------:R-:W-:-:S11]  /*1c540*/  LOP3.LUT P2, RZ, R0, 0x8000, RZ, 0xc0, !PT ;  /* 0x0000800000ff7812 */ /* 0x000fd6000784c0ff */
[----:B------:R-:W0:Y:S08]  /*1c550*/  @!P3 LDC.64 R8, c[0x0][0x5c0] ;  /* 0x00017000ff08bb82 */ /* 0x000e300000000a00 */
[----:B------:R-:W1:Y:S01]  /*1c560*/  @!P2 LDC.64 R12, c[0x0][0x5c0] ;  /* 0x00017000ff0cab82 */ /* 0x000e620000000a00 */
[----:B------:R0:W-:Y:S01]  /*1c570*/  @!P1 STG.E.U8 desc[UR14][R20.64+0x61], R31 ;  /* 0x0000611f14009986 */ /* 0x0001e2000c10110e */
[----:B------:R-:W-:-:S02]  /*1c580*/  F2FP.SATFINITE.E4M3.F32.PACK_AB_MERGE_C R25, RZ, R25, RZ ;  /* 0x00000019ff19723e */ /* 0x000fc400048070ff */
[----:B0-----:R-:W-:-:S05]  /*1c590*/  @!P3 IADD3 R8, P1, R105, R8, RZ ;  /* 0x000000086908b210 */ /* 0x001fca0007f3e0ff */
[----:B------:R-:W-:Y:S02]  /*1c5a0*/  @!P3 IMAD.X R9, R106, 0x1, R9, P1 ;  /* 0x000000016a09b824 */ /* 0x000fe400008e0609 */
[----:B------:R-:W-:Y:S02]  /*1c5b0*/  FMUL R20, R222, UR20 ;  /* 0x00000014de147c20 */ /* 0x000fe40008400000 */
[----:B------:R-:W2:Y:S04]  /*1c5c0*/  LDL.LU R222, [R1+0x27c] ;  /* 0x00027c0001de7983 */ /* 0x000ea80000300800 */
[----:B------:R0:W-:Y:S01]  /*1c5d0*/  @!P3 STG.E.U8 desc[UR14][R8.64+0x60], R25 ;  /* 0x000060190800b986 */ /* 0x0001e2000c10110e */
[----:B-1----:R-:W-:Y:S02]  /*1c5e0*/  @!P2 IADD3 R12, P3, R103, R12, RZ ;  /* 0x0000000c670ca210 */ /* 0x002fe40007f7e0ff */
[----:B------:R-:W-:-:S02]  /*1c5f0*/  F2FP.SATFINITE.E4M3.F32.PACK_AB_MERGE_C R21, RZ, R22, RZ ;  /* 0x00000016ff15723e */ /* 0x000fc400048070ff */
[----:B------:R-:W-:Y:S01]  /*1c600*/  F2FP.SATFINITE.E4M3.F32.PACK_AB_MERGE_C R23, RZ, R20, RZ ;  /* 0x00000014ff17723e */ /* 0x000fe200048070ff */
[----:B------:R-:W-:Y:S01]  /*1c610*/  @!P2 IMAD.X R13, R104, 0x1, R13, P3 ;  /* 0x00000001680da824 */ /* 0x000fe200018e060d */
[----:B------:R-:W-:Y:S01]  /*1c620*/  LOP3.LUT P1, RZ, R0, 0x4000, RZ, 0xc0, !PT ;  /* 0x0000400000ff7812 */ /* 0x000fe2000782c0ff */
[----:B------:R-:W-:Y:S02]  /*1c630*/  FMUL R20, R223, UR20 ;  /* 0x00000014df147c20 */ /* 0x000fe40008400000 */
[----:B------:R-:W2:Y:S01]  /*1c640*/  LDL.LU R223, [R1+0x280] ;  /* 0x0002800001df7983 */ /* 0x000ea20000300800 */
[----:B------:R-:W-:-:S03]  /*1c650*/  ISETP.LT.OR P3, PT, R32, 0x69, !P1 ;  /* 0x000000692000780c */ /* 0x000fc60004f61670 */
[----:B------:R1:W-:Y:S01]  /*1c660*/  @!P2 STG.E.U8 desc[UR14][R12.64+0x61], R21 ;  /* 0x000061150c00a986 */ /* 0x0003e2000c10110e */
[----:B------:R-:W-:Y:S02]  /*1c670*/  ISETP.LT.OR P2, PT, R32, 0x6a, !P1 ;  /* 0x0000006a2000780c */ /* 0x000fe40004f41670 */
[----:B0-----:R-:W-:Y:S01]  /*1c680*/  F2FP.SATFINITE.E4M3.F32.PACK_AB_MERGE_C R9, RZ, R20, RZ ;  /* 0x00000014ff09723e */ /* 0x001fe200048070ff */
[----:B----4-:R-:W-:Y:S02]  /*1c690*/  FMUL R8, R224, UR20 ;  /* 0x00000014e0087c20 */ /* 0x010fe40008400000 */
[----:B------:R-:W4:Y:S03]  /*1c6a0*/  LDL.LU R224, [R1+0x284] ;  /* 0x0002840001e07983 */ /* 0x000f260000300800 */
[----:B-1----:R-:W-:Y:S01]  /*1c6b0*/  F2FP.SATFINITE.E4M3.F32.PACK_AB_MERGE_C R13, RZ, R8, RZ ;  /* 0x00000008ff0d723e */ /* 0x002fe200048070ff */
[----:B------:R-:W-:Y:S04]  /*1c6c0*/  @!P3 STG.E.U8 desc[UR14][R18.64+0x68], R23 ;  /* 0x000068171200b986 */ /* 0x000fe8000c10110e */
[----:B------:R0:W-:Y:S01]  /*1c6d0*/  @!P2 STG.E.U8 desc[UR14][R16.64+0x69], R9 ;  /* 0x000069091000a986 */ /* 0x0001e2000c10110e */
[----:B------:R-:W-:-:S03]  /*1c6e0*/  FMUL R8, R225, UR20 ;  /* 0x00000014e1087c20 */ /* 0x000fc60008400000 */
[----:B------:R-:W4:Y:S02]  /*1c6f0*/  LDL.LU R225, [R1+0x288] ;  /* 0x0002880001e17983 */ /* 0x000f240000300800 */
[----:B0-----:R-:W-:Y:S01]  /*1c700*/  F2FP.SATFINITE.E4M3.F32.PACK_AB_MERGE_C R9, RZ, R8, RZ ;  /* 0x00000008ff09723e */ /* 0x001fe200048070ff */
[----:B---3--:R-:W-:Y:S02]  /*1c710*/  FMUL R8, R226, UR20 ;  /* 0x00000014e2087c20 */ /* 0x008fe40008400000 */
[----:B------:R-:W3:Y:S03]  /*1c720*/  LDL.LU R226, [R1+0x28c] ;  /* 0x00028c0001e27983 */ /* 0x000ee60000300800 */
[----:B------:R-:W-:Y:S01]  /*1c730*/  F2FP.SATFINITE.E4M3.F32.PACK_AB_MERGE_C R17, RZ, R8, RZ ;  /* 0x00000008ff11723e */ /* 0x000fe200048070ff */
[----:B--2---:R-:W-:Y:S02]  /*1c740*/  FMUL R8, R227, UR20 ;  /* 0x00000014e3087c20 */ /* 0x004fe40008400000 */
[----:B------:R-:W2:Y:S01]  /*1c750*/  LDL.LU R227, [R1+0x290] ;  /* 0x0002900001e37983 */ /* 0x000ea20000300800 */
[----:B------:R-:W-:-:S02]  /*1c760*/  LOP3.LUT P3, RZ, R0, 0x2000, RZ, 0xc0, !PT ;  /* 0x0000200000ff7812 */ /* 0x000fc4000786c0ff */
[----:B------:R-:W-:-:S11]  /*1c770*/  LOP3.LUT P4, RZ, R0, 0x10000, RZ, 0xc0, !PT ;  /* 0x0001000000ff7812 */ /* 0x000fd6000788c0ff */
[----:B------:R-:W0:Y:S08]  /*1c780*/  @!P3 LDC.64 R26, c[0x0][0x5c0] ;  /* 0x00017000ff1abb82 */ /* 0x000e300000000a00 */
[----:B------:R-:W1:Y:S01]  /*1c790*/  @!P4 LDC.64 R20, c[0x0][0x5c0] ;  /* 0x00017000ff14cb82 */ /* 0x000e620000000a00 */
[C---:B------:R-:W-:Y:S02]  /*1c7a0*/  LOP3.LUT P5, RZ, R0.reuse, 0x20000, RZ, 0xc0, !PT ;  /* 0x0002000000ff7812 */ /* 0x040fe400078ac0ff */
[----:B------:R-:W-:-:S11]  /*1c7b0*/  LOP3.LUT P6, RZ, R0, 0x40000, RZ, 0xc0, !PT ;  /* 0x0004000000ff7812 */ /* 0x000fd600078cc0ff */
[----:B------:R-:W1:Y:S01]  /*1c7c0*/  @!P5 LDC.64 R18, c[0x0][0x5c0] ;  /* 0x00017000ff12db82 */ /* 0x000e620000000a00 */
[----:B0-----:R-:W-:-:S05]  /*1c7d0*/  @!P3 IADD3 R92, P2, R92, R26, RZ ;  /* 0x0000001a5c5cb210 */ /* 0x001fca0007f5e0ff */
[----:B------:R-:W-:-:S05]  /*1c7e0*/  @!P3 IMAD.X R93, R93, 0x1, R27, P2 ;  /* 0x000000015d5db824 */ /* 0x000fca00010e061b */
[----:B------:R0:W-:Y:S01]  /*1c7f0*/  @!P3 STG.E.U8 desc[UR14][R92.64+0x68], R13 ;  /* 0x0000680d5c00b986 */ /* 0x0001e2000c10110e */
[----:B------:R-:W-:Y:S02]  /*1c800*/  ISETP.LT.OR P3, PT, R32, 0x71, !P1 ;  /* 0x000000712000780c */ /* 0x000fe40004f61670 */
[----:B-1----:R-:W-:-:S05]  /*1c810*/  @!P4 IADD3 R88, P2, R88, R20, RZ ;  /* 0x000000145858c210 */ /* 0x002fca0007f5e0ff */
[----:B------:R-:W-:Y:S02]  /*1c820*/  @!P4 IMAD.X R89, R89, 0x1, R21, P2 ;  /* 0x000000015959c824 */ /* 0x000fe400010e0615 */
[----:B------:R-:W1:Y:S03]  /*1c830*/  @!P6 LDC.64 R20, c[0x0][0x5c0] ;  /* 0x00017000ff14eb82 */ /* 0x000e660000000a00 */
[----:B------:R0:W-:Y:S04]  /*1c840*/  @!P4 STG.E.U8 desc[UR14][R88.64+0x69], R9 ;  /* 0x000069095800c986 */ /* 0x0001e8000c10110e */
[----:B------:R-:W-:Y:S01]  /*1c850*/  @!P3 STG.E.U8 desc[UR14][R14.64+0x70], R17 ;  /* 0x000070110e00b986 */ /* 0x000fe2000c10110e */
[----:B------:R-:W-:-:S02]  /*1c860*/  ISETP.LT.OR P3, PT, R32, 0x72, !P1 ;  /* 0x000000722000780c */ /* 0x000fc40004f61670 */
[C---:B------:R-:W-:Y:S02]  /*1c870*/  ISETP.LT.OR P2, PT, R32.reuse, 0x79, !P1 ;  /* 0x000000792000780c */ /* 0x040fe40004f41670 */
[----:B0-----:R-:W-:Y:S02]  /*1c880*/  F2FP.SATFINITE.E4M3.F32.PACK_AB_MERGE_C R13, RZ, R8, RZ ;  /* 0x00000008ff0d723e */ /* 0x001fe400048070ff */
[----:B------:R-:W-:-:S07]  /*1c890*/  ISETP.LT.OR P1, PT, R32, 0x7a, !P1 ;  /* 0x0000007a2000780c */ /* 0x000fce0004f21670 */
[----:B------:R0:W-:Y:S01]  /*1c8a0*/  @!P3 STG.E.U8 desc[UR14][R10.64+0x71], R13 ;  /* 0x0000710d0a00b986 */ /* 0x0001e2000c10110e */
[----:B------:R-:W-:Y:S01]  /*1c8b0*/  @!P5 IADD3 R8, P3, R108, R18, RZ ;  /* 0x000000126c08d210 */ /* 0x000fe20007f7e0ff */
[----:B------:R-:W4:Y:S04]  /*1c8c0*/  @!P2 LDC.64 R22, c[0x0][0x5c0] ;  /* 0x00017000ff16ab82 */ /* 0x000f280000000a00 */
[----:B------:R-:W-:Y:S01]  /*1c8d0*/  @!P5 IMAD.X R9, R107, 0x1, R19, P3 ;  /* 0x000000016b09d824 */ /* 0x000fe200018e0613 */
[----:B------:R-:W-:-:S03]  /*1c8e0*/  ISETP.LT.OR P3, PT, R32, 0x79, !P0 ;  /* 0x000000792000780c */ /* 0x000fc60004761670 */
[----:B------:R-:W4:Y:S01]  /*1c8f0*/  @!P1 LDC.64 R18, c[0x0][0x5c0] ;  /* 0x00017000ff129b82 */ /* 0x000f220000000a00 */
[----:B------:R-:W-:Y:S02]  /*1c900*/  ISETP.LT.OR P0, PT, R32, 0x7a, !P0 ;  /* 0x0000007a2000780c */ /* 0x000fe40004701670 */
[----:B-1----:R-:W-:Y:S01]  /*1c910*/  @!P6 IADD3 R110, P4, R110, R20, RZ ;  /* 0x000000146e6ee210 */ /* 0x002fe20007f9e0ff */
[----:B------:R-:W-:Y:S01]  /*1c920*/  FMUL R12, R222, UR20 ;  /* 0x00000014de0c7c20 */ /* 0x000fe20008400000 */
[----:B0-----:R-:W-:-:S03]  /*1c930*/  FMUL R10, R223, UR20 ;  /* 0x00000014df0a7c20 */ /* 0x001fc60008400000 */
[----:B------:R-:W-:Y:S01]  /*1c940*/  @!P6 IMAD.X R111, R109, 0x1, R21, P4 ;  /* 0x000000016d6fe824 */ /* 0x000fe200020e0615 */
[----:B------:R-:W-:Y:S01]  /*1c950*/  F2FP.SATFINITE.E4M3.F32.PACK_AB_MERGE_C R15, RZ, R12, RZ ;  /* 0x0000000cff0f723e */ /* 0x000fe200048070ff */
[----:B------:R-:W0:Y:S01]  /*1c960*/  @!P3 LDC.64 R20, c[0x0][0x5c0] ;  /* 0x00017000ff14bb82 */ /* 0x000e220000000a00 */
[----:B------:R-:W-:-:S03]  /*1c970*/  F2FP.SATFINITE.E4M3.F32.PACK_AB_MERGE_C R17, RZ, R10, RZ ;  /* 0x0000000aff11723e */ /* 0x000fc600048070ff */
[----:B------:R1:W-:Y:S04]  /*1c980*/  @!P5 STG.E.U8 desc[UR14][R8.64+0x70], R15 ;  /* 0x0000700f0800d986 */ /* 0x0003e8000c10110e */
[----:B------:R-:W0:Y:S01]  /*1c990*/  @!P0 LDC.64 R26, c[0x0][0x5c0] ;  /* 0x00017000ff1a8b82 */ /* 0x000e220000000a00 */
[----:B----4-:R-:W-:-:S04]  /*1c9a0*/  @!P2 IADD3 R10, P4, P5, R24, R22, R3 ;  /* 0x00000016180aa210 */ /* 0x010fc80007d9e003 */
[----:B------:R-:W-:Y:S02]  /*1c9b0*/  @!P2 IADD3.X R11, R34, R23, R4, P4, P5 ;  /* 0x00000017220ba210 */ /* 0x000fe400027ea404 */
[----:B------:R-:W-:Y:S01]  /*1c9c0*/  @!P1 IADD3 R12, P4, P5, R24, R18, R3 ;  /* 0x00000012180c9210 */ /* 0x000fe20007d9e003 */
[----:B-1----:R-:W-:-:S03]  /*1c9d0*/  FMUL R8, R224, UR20 ;  /* 0x00000014e0087c20 */ /* 0x002fc60008400000 */
[----:B------:R-:W-:Y:S02]  /*1c9e0*/  @!P1 IADD3.X R13, R34, R19, R4, P4, P5 ;  /* 0x00000013220d9210 */ /* 0x000fe400027ea404 */
[C---:B------:R-:W-:Y:S02]  /*1c9f0*/  @!P3 IADD3 R9, P4, P5, R3.reuse, R24, R2 ;  /* 0x000000180309b210 */ /* 0x040fe40007d9e002 */
[----:B------:R-:W-:Y:S01]  /*1ca00*/  F2FP.SATFINITE.E4M3.F32.PACK_AB_MERGE_C R19, RZ, R8, RZ ;  /* 0x00000008ff13723e */ /* 0x000fe200048070ff */
[----:B------:R2:W-:Y:S01]  /*1ca10*/  @!P6 STG.E.U8 desc[UR14][R110.64+0x71], R17 ;  /* 0x000071116e00e986 */ /* 0x0005e2000c10110e */
[C---:B------:R-:W-:Y:S02]  /*1ca20*/  @!P3 IADD3.X R18, R4.reuse, R34, R6, P4, P5 ;  /* 0x000000220412b210 */ /* 0x040fe400027ea406 */
[----:B------:R-:W-:Y:S01]  /*1ca30*/  @!P0 IADD3 R25, P4, P5, R3, R24, R2 ;  /* 0x0000001803198210 */ /* 0x000fe20007d9e002 */
[----:B------:R4:W-:Y:S01]  /*1ca40*/  @!P2 STG.E.U8 desc[UR14][R10.64+0x78], R19 ;  /* 0x000078130a00a986 */ /* 0x0009e2000c10110e */
[----:B0-----:R-:W-:Y:S01]  /*1ca50*/  @!P3 IADD3 R8, P2, R9, R20, RZ ;  /* 0x000000140908b210 */ /* 0x001fe20007f5e0ff */
[----:B------:R-:W-:Y:S01]  /*1ca60*/  FMUL R15, R225, UR20 ;  /* 0x00000014e10f7c20 */ /* 0x000fe20008400000 */
[----:B------:R-:W-:-:S02]  /*1ca70*/  @!P0 IADD3.X R34, R4, R34, R6, P4, P5 ;  /* 0x0000002204228210 */ /* 0x000fc400027ea406 */
[----:B------:R-:W-:Y:S01]  /*1ca80*/  @!P0 IADD3 R14, P4, R25, R26, RZ ;  /* 0x0000001a190e8210 */ /* 0x000fe20007f9e0ff */
[----:B------:R-:W-:Y:S01]  /*1ca90*/  @!P3 IMAD.X R9, R18, 0x1, R21, P2 ;  /* 0x000000011209b824 */ /* 0x000fe200010e0615 */
[----:B------:R-:W-:Y:S01]  /*1caa0*/  F2FP.SATFINITE.E4M3.F32.PACK_AB_MERGE_C R21, RZ, R15, RZ ;  /* 0x0000000fff15723e */ /* 0x000fe200048070ff */
[----:B---3--:R-:W-:Y:S02]  /*1cab0*/  FMUL R16, R226, UR20 ;  /* 0x00000014e2107c20 */ /* 0x008fe40008400000 */
[----:B------:R-:W-:-:S03]  /*1cac0*/  @!P0 IMAD.X R15, R34, 0x1, R27, P4 ;  /* 0x00000001220f8824 */ /* 0x000fc600020e061b */
[----:B------:R-:W-:Y:S01]  /*1cad0*/  F2FP.SATFINITE.E4M3.F32.PACK_AB_MERGE_C R23, RZ, R16, RZ ;  /* 0x00000010ff17723e */ /* 0x000fe200048070ff */
[----:B------:R4:W-:Y:S04]  /*1cae0*/  @!P1 STG.E.U8 desc[UR14][R12.64+0x79], R21 ;  /* 0x000079150c009986 */ /* 0x0009e8000c10110e */
[----:B------:R4:W-:Y:S01]  /*1caf0*/  @!P3 STG.E.U8 desc[UR14][R8.64+0x78], R23 ;  /* 0x000078170800b986 */ /* 0x0009e2000c10110e */
[----:B--2---:R-:W-:-:S05]  /*1cb00*/  FMUL R17, R227, UR20 ;  /* 0x00000014e3117c20 */ /* 0x004fca0008400000 */
[----:B------:R-:W-:-:S05]  /*1cb10*/  F2FP.SATFINITE.E4M3.F32.PACK_AB_MERGE_C R17, RZ, R17, RZ ;  /* 0x00000011ff11723e */ /* 0x000fca00048070ff */
[----:B------:R4:W-:Y:S02]  /*1cb20*/  @!P0 STG.E.U8 desc[UR14][R14.64+0x79], R17 ;  /* 0x000079110e008986 */ /* 0x0009e4000c10110e */
.L_x_36:
[----:B------:R-:W-:Y:S05]  /*1cb30*/  BSYNC B0 ;  /* 0x0000000000007941 */ /* 0x000fea0003800000 */
.L_x_32:
[----:B0-2-4-:R-:W2:Y:S04]  /*1cb40*/  LDL.LU R9, [R1+0x294] ;  /* 0x0002940001097983 */ /* 0x015ea80000300800 */
[----:B------:R-:W2:Y:S01]  /*1cb50*/  LDL.LU R8, [R1+0x2a0] ;  /* 0x0002a00001087983 */ /* 0x000ea20000300800 */
[----:B------:R-:W-:Y:S01]  /*1cb60*/  ULDC UR6, c[0x0][0xc] ;  /* 0x0000030000067ab9 */ /* 0x000fe20000000800 */
[----:B------:R-:W-:Y:S01]  /*1cb70*/  ULDC UR7, c[0x0][0x10] ;  /* 0x0000040000077ab9 */ /* 0x000fe20000000800 */
[----:B-1----:R-:W2:Y:S01]  /*1cb80*/  LDC R11, c[0x0][0x14] ;  /* 0x00000500ff0b7b82 */ /* 0x002ea20000000800 */
[----:B------:R-:W-:Y:S01]  /*1cb90*/  UIMAD.WIDE.U32 UR6, UR6, UR7, URZ ;  /* 0x00000007060672a5 */ /* 0x000fe2000f8e003f */
[----:B------:R-:W-:-:S05]  /*1cba0*/  UMOV UR10, 0xffffffff ;  /* 0xffffffff000a7882 */ /* 0x000fca0000000000 */
[----:B--2---:R-:W-:-:S04]  /*1cbb0*/  IMAD.WIDE.U32 R8, R11, UR6, R8 ;  /* 0x000000060b087c25 */ /* 0x004fc8000f8e0008 */
[----:B------:R-:W-:Y:S01]  /*1cbc0*/  IMAD R11, R11, UR7, RZ ;  /* 0x000000070b0b7c24 */ /* 0x000fe2000f8e02ff */
[----:B------:R-:W-:Y:S01]  /*1cbd0*/  ULDC.64 UR6, c[0x0][0x650] ;  /* 0x0001940000067ab9 */ /* 0x000fe20000000a00 */
[----:B------:R-:W-:Y:S01]  /*1cbe0*/  IMAD.MOV.U32 R20, RZ, RZ, R8 ;  /* 0x000000ffff147224 */ /* 0x000fe200078e0008 */
[----:B------:R-:W-:Y:S01]  /*1cbf0*/  ISETP.GE.U32.AND P0, PT, R8, UR6, PT ;  /* 0x0000000608007c0c */ /* 0x000fe2000bf06070 */
[----:B------:R-:W-:Y:S01]  /*1cc00*/  IMAD.IADD R21, R9, 0x1, R11 ;  /* 0x0000000109157824 */ /* 0x000fe200078e020b */
[----:B------:R-:W-:Y:S01]  /*1cc10*/  PRMT R9, RZ, 0x7610, R9 ;  /* 0x00007610ff097816 */ /* 0x000fe20000000009 */
[----:B------:R-:W-:-:S03]  /*1cc20*/  IMAD.MOV.U32 R8, RZ, RZ, -0x1 ;  /* 0xffffffffff087424 */ /* 0x000fc600078e00ff */
[----:B------:R0:W-:Y:S01]  /*1cc30*/  STL [R1+0x294], R21 ;  /* 0x0002941501007387 */ /* 0x0001e20000100800 */
[----:B------:R-:W-:-:S03]  /*1cc40*/  ISETP.GE.U32.AND.EX P0, PT, R21, UR7, PT, P0 ;  /* 0x0000000715007c0c */ /* 0x000fc6000bf06100 */
[----:B------:R0:W-:Y:S04]  /*1cc50*/  STL [R1+0x2a0], R20 ;  /* 0x0002a01401007387 */ /* 0x0001e80000100800 */
[----:B------:R0:W-:Y:S06]  /*1cc60*/  STL [R1+0x29c], R8 ;  /* 0x00029c0801007387 */ /* 0x0001ec0000100800 */
[----:B------:R-:W-:Y:S05]  /*1cc70*/  @P0 BRA `(.L_x_37) ;  /* 0x0000000400780947 */ /* 0x000fea0003800000 */
[----:B------:R-:W0:Y:S01]  /*1cc80*/  S2R R15, SR_CTAID.X ;  /* 0x00000000000f7919 */ /* 0x000e220000002500 */
[----:B------:R-:W-:Y:S01]  /*1cc90*/  ULDC.64 UR18, c[0x0][0x628] ;  /* 0x00018a0000127ab9 */ /* 0x000fe20000000a00 */
[----:B------:R-:W1:Y:S01]  /*1cca0*/  LDC R16, c[0x0][0x144] ;  /* 0x00005100ff107b82 */ /* 0x000e620000000800 */
[----:B------:R-:W-:Y:S01]  /*1ccb0*/  ULDC UR6, c[0x0][0x150] ;  /* 0x0000540000067ab9 */ /* 0x000fe20000000800 */
[----:B------:R-:W2:Y:S01]  /*1ccc0*/  S2R R19, SR_CTAID.Y ;  /* 0x0000000000137919 */ /* 0x000ea20000002600 */
[----:B------:R-:W-:Y:S01]  /*1ccd0*/  ISETP.NE.U32.AND P0, PT, RZ, UR18, PT ;  /* 0x00000012ff007c0c */ /* 0x000fe2000bf05070 */
[----:B------:R-:W-:Y:S01]  /*1cce0*/  ULDC UR23, c[0x0][0x630] ;  /* 0x00018c0000177ab9 */ /* 0x000fe20000000800 */
[----:B------:R-:W-:Y:S02]  /*1ccf0*/  R2UR UR16, R20 ;  /* 0x00000000141072ca */ /* 0x000fe400000e0000 */
[----:B------:R-:W-:Y:S01]  /*1cd00*/  ISETP.NE.AND.EX P0, PT, RZ, UR19, PT, P0 ;  /* 0x00000013ff007c0c */ /* 0x000fe2000bf05300 */
[----:B-----5:R-:W3:Y:S01]  /*1cd10*/  LDC.64 R12, c[0x0][0x620] ;  /* 0x00018800ff0c7b82 */ /* 0x020ee20000000a00 */
[----:B------:R-:W-:-:S02]  /*1cd20*/  R2UR UR17, R21 ;  /* 0x00000000151172ca */ /* 0x000fc400000e0000 */
[----:B0-----:R-:W-:-:S05]  /*1cd30*/  I2FP.F32.U32 R8, R15 ;  /* 0x0000000f00087245 */ /* 0x001fca0000201000 */
[----:B------:R-:W-:-:S06]  /*1cd40*/  FMUL R8, R8, UR6 ;  /* 0x0000000608087c20 */ /* 0x000fcc0008400000 */
[----:B------:R-:W0:Y:S01]  /*1cd50*/  F2I.U32.TRUNC.NTZ R8, R8 ;  /* 0x0000000800087305 */ /* 0x000e22000020f000 */
[----:B--2---:R-:W-:Y:S05]  /*1cd60*/  @!P0 BRA `(.L_x_38) ;  /* 0x0000000000308947 */ /* 0x004fea0003800000 */
        /* <DEDUP_REMOVED lines=12> */
.L_x_38:
[----:B------:R-:W-:Y:S01]  /*1ce30*/  USHF.R.U64 UR10, UR16, UR23, UR17 ;  /* 0x00000017100a7299 */ /* 0x000fe20008001211 */
[----:B------:R-:W2:Y:S01]  /*1ce40*/  LDC.64 R26, c[0x0][0x640] ;  /* 0x00019000ff1a7b82 */ /* 0x000ea20000000a00 */
[----:B------:R-:W-:Y:S01]  /*1ce50*/  USHF.R.U32.HI UR6, URZ, UR23, UR17 ;  /* 0x000000173f067299 */ /* 0x000fe20008011611 */
[----:B0-----:R-:W-:Y:S02]  /*1ce60*/  IMAD.MOV R17, RZ, RZ, -R8 ;  /* 0x000000ffff117224 */ /* 0x001fe400078e0a08 */
[----:B------:R-:W-:Y:S01]  /*1ce70*/  IMAD.MOV.U32 R8, RZ, RZ, R20 ;  /* 0x000000ffff087224 */ /* 0x000fe200078e0014 */
[----:B------:R-:W-:Y:S01]  /*1ce80*/  IADD3 R11, P0, RZ, -UR10, RZ ;  /* 0x8000000aff0b7c10 */ /* 0x000fe2000ff1e0ff */
[----:B-1----:R-:W-:Y:S02]  /*1ce90*/  IMAD R22, R16, R17, R15 ;  /* 0x0000001110167224 */ /* 0x002fe400078e020f */
[----:B------:R-:W0:Y:S02]  /*1cea0*/  LDC R14, c[0x0][0x618] ;  /* 0x00018600ff0e7b82 */ /* 0x000e240000000800 */
[----:B------:R-:W-:Y:S01]  /*1ceb0*/  IMAD.X R9, RZ, RZ, ~UR6, P0 ;  /* 0x80000006ff097e24 */ /* 0x000fe200080e06ff */
[----:B------:R-:W-:-:S03]  /*1cec0*/  ULDC UR6, c[0x0][0x154] ;  /* 0x0000550000067ab9 */ /* 0x000fc60000000800 */
[-C--:B---3--:R-:W-:Y:S02]  /*1ced0*/  IMAD R10, R9, R12.reuse, RZ ;  /* 0x0000000c090a7224 */ /* 0x088fe400078e02ff */
[----:B------:R-:W1:Y:S01]  /*1cee0*/  LDC R18, c[0x0][0x608] ;  /* 0x00018200ff127b82 */ /* 0x000e620000000800 */
[----:B------:R-:W-:Y:S02]  /*1cef0*/  IMAD.MOV.U32 R9, RZ, RZ, R21 ;  /* 0x000000ffff097224 */ /* 0x000fe400078e0015 */
[----:B------:R-:W-:-:S05]  /*1cf00*/  IMAD.WIDE.U32 R8, R11, R12, R8 ;  /* 0x0000000c0b087225 */ /* 0x000fca00078e0008 */
[----:B------:R-:W3:Y:S01]  /*1cf10*/  LDC R24, c[0x0][0x658] ;  /* 0x00019600ff187b82 */ /* 0x000ee20000000800 */
[----:B------:R-:W-:Y:S01]  /*1cf20*/  IMAD R11, R11, R13, R10 ;  /* 0x0000000d0b0b7224 */ /* 0x000fe200078e020a */
[----:B------:R-:W-:Y:S01]  /*1cf30*/  I2FP.F32.U32 R10, R19 ;  /* 0x00000013000a7245 */ /* 0x000fe20000201000 */
[----:B------:R-:W-:Y:S01]  /*1cf40*/  IMAD.MOV.U32 R13, RZ, RZ, 0x1 ;  /* 0x00000001ff0d7424 */ /* 0x000fe200078e00ff */
[----:B--2---:R-:W-:Y:S01]  /*1cf50*/  ISETP.NE.U32.AND P0, PT, R26, RZ, PT ;  /* 0x000000ff1a00720c */ /* 0x004fe20003f05070 */
[----:B------:R-:W-:Y:S02]  /*1cf60*/  IMAD.IADD R9, R9, 0x1, R11 ;  /* 0x0000000109097824 */ /* 0x000fe400078e020b */
[----:B------:R-:W-:Y:S01]  /*1cf70*/  FMUL R10, R10, UR6 ;  /* 0x000000060a0a7c20 */ /* 0x000fe20008400000 */
[----:B------:R-:W2:Y:S01]  /*1cf80*/  LDC R20, c[0x0][0x148] ;  /* 0x00005200ff147b82 */ /* 0x000ea20000000800 */
[----:B------:R-:W-:Y:S01]  /*1cf90*/  ISETP.NE.AND.EX P0, PT, R27, RZ, PT, P0 ;  /* 0x000000ff1b00720c */ /* 0x000fe20003f05300 */
[----:B------:R-:W-:Y:S01]  /*1cfa0*/  IMAD.MOV.U32 R11, RZ, RZ, -0x1 ;  /* 0xffffffffff0b7424 */ /* 0x000fe200078e00ff */
[-CC-:B0-----:R-:W-:Y:S01]  /*1cfb0*/  SHF.R.U64 R16, R8, R14.reuse, R9.reuse ;  /* 0x0000000e08107219 */ /* 0x181fe20000001209 */
[----:B------:R0:W4:Y:S01]  /*1cfc0*/  F2I.U32.TRUNC.NTZ R17, R10 ;  /* 0x0000000a00117305 */ /* 0x000122000020f000 */
[----:B------:R-:W-:-:S03]  /*1cfd0*/  SHF.R.U32.HI R9, RZ, R14, R9 ;  /* 0x0000000eff097219 */ /* 0x000fc60000011609 */
[----:B------:R-:W0:Y:S01]  /*1cfe0*/  LDC R21, c[0x0][0x600] ;  /* 0x00018000ff157b82 */ /* 0x000e220000000800 */
[-CC-:B-1----:R-:W-:Y:S02]  /*1cff0*/  SHF.R.U64 R14, R16, R18.reuse, R9.reuse ;  /* 0x00000012100e7219 */ /* 0x182fe40000001209 */
[----:B------:R-:W-:-:S05]  /*1d000*/  SHF.R.U32.HI R9, RZ, R18, R9 ;  /* 0x00000012ff097219 */ /* 0x000fca0000011609 */
[----:B------:R-:W1:Y:S01]  /*1d010*/  LDC R23, c[0x0][0x648] ;  /* 0x00019200ff177b82 */ /* 0x000e620000000800 */
[-CC-:B---3--:R-:W-:Y:S02]  /*1d020*/  SHF.R.U64 R18, R14, R24.reuse, R9.reuse ;  /* 0x000000180e127219 */ /* 0x188fe40000001209 */
[-C--:B------:R-:W-:Y:S02]  /*1d030*/  SHF.L.U32 R11, R11, R24.reuse, RZ ;  /* 0x000000180b0b7219 */ /* 0x080fe400000006ff */
[-C--:B------:R-:W-:Y:S01]  /*1d040*/  SHF.R.U32.HI R9, RZ, R24.reuse, R9 ;  /* 0x00000018ff097219 */ /* 0x080fe20000011609 */
[----:B------:R-:W-:Y:S01]  /*1d050*/  IMAD.MOV.U32 R8, RZ, RZ, R18 ;  /* 0x000000ffff087224 */ /* 0x000fe200078e0012 */
[----:B------:R-:W-:Y:S01]  /*1d060*/  SHF.L.U32 R24, R13, R24, RZ ;  /* 0x000000180d187219 */ /* 0x000fe200000006ff */
[----:B------:R-:W3:Y:S01]  /*1d070*/  LDC R25, c[0x0][0x638] ;  /* 0x00018e00ff197b82 */ /* 0x000ee20000000800 */
[----:B------:R-:W-:-:S07]  /*1d080*/  LOP3.LUT R163, RZ, R11, RZ, 0x33, !PT ;  /* 0x0000000bffa37212 */ /* 0x000fce00078e33ff */
[----:B------:R-:W0:Y:S01]  /*1d090*/  LDC R28, c[0x0][0x610] ;  /* 0x00018400ff1c7b82 */ /* 0x000e220000000800 */
[----:B----4-:R-:W-:Y:S05]  /*1d0a0*/  @!P0 BRA `(.L_x_39) ;  /* 0x0000000000288947 */ /* 0x010fea0003800000 */
[----:B------:R-:W4:Y:S02]  /*1d0b0*/  LDC R13, c[0x0][0x64c] ;  /* 0x00019300ff0d7b82 */ /* 0x000f240000000800 */
[----:B----4-:R-:W-:-:S05]  /*1d0c0*/  IADD3 R13, P0, R18, R13, RZ ;  /* 0x0000000d120d7210 */ /* 0x010fca0007f1e0ff */
[----:B------:R-:W-:-:S04]  /*1d0d0*/  IMAD.X R15, RZ, RZ, R9, P0 ;  /* 0x000000ffff0f7224 */ /* 0x000fc800000e0609 */
[----:B------:R-:W-:-:S04]  /*1d0e0*/  IMAD.WIDE.U32 R8, R15, R26, RZ ;  /* 0x0000001a0f087225 */ /* 0x000fc800078e00ff */
[----:B0-----:R-:W-:-:S04]  /*1d0f0*/  IMAD.WIDE.U32 R10, P0, R13, R27, R8 ;  /* 0x0000001b0d0a7225 */ /* 0x001fc80007800008 */
[----:B------:R-:W-:-:S04]  /*1d100*/  IMAD.WIDE.U32 R8, R13, R26, RZ ;  /* 0x0000001a0d087225 */ /* 0x000fc800078e00ff */
[----:B------:R-:W-:Y:S01]  /*1d110*/  IMAD.X R13, RZ, RZ, RZ, P0 ;  /* 0x000000ffff0d7224 */ /* 0x000fe200000e06ff */
[----:B------:R-:W-:Y:S01]  /*1d120*/  IADD3 RZ, P0, R9, R10, RZ ;  /* 0x0000000a09ff7210 */ /* 0x000fe20007f1e0ff */
[----:B------:R-:W-:-:S04]  /*1d130*/  IMAD.MOV.U32 R12, RZ, RZ, R11 ;  /* 0x000000ffff0c7224 */ /* 0x000fc800078e000b */
[----:B------:R-:W-:-:S08]  /*1d140*/  IMAD.WIDE.U32.X R8, R15, R27, R12, P0 ;  /* 0x0000001b0f087225 */ /* 0x000fd000000e040c */
.L_x_39:
[----:B0-----:R-:W0:Y:S01]  /*1d150*/  LDC R10, c[0x0][0x65c] ;  /* 0x00019700ff0a7b82 */ /* 0x001e220000000800 */
[----:B-1----:R-:W-:Y:S01]  /*1d160*/  SHF.R.U64 R8, R8, R23, R9 ;  /* 0x0000001708087219 */ /* 0x002fe20000001209 */
[----:B------:R-:W-:Y:S01]  /*1d170*/  VIADD R11, R21, 0xffffffff ;  /* 0xffffffff150b7836 */ /* 0x000fe20000000000 */
[----:B------:R-:W-:Y:S01]  /*1d180*/  LOP3.LUT R163, R14, R163, RZ, 0xc0, !PT ;  /* 0x000000a30ea37212 */ /* 0x000fe200078ec0ff */
[----:B------:R-:W-:Y:S02]  /*1d190*/  IMAD.MOV R17, RZ, RZ, -R17 ;  /* 0x000000ffff117224 */ /* 0x000fe400078e0a11 */
[----:B------:R-:W-:Y:S01]  /*1d1a0*/  IMAD.MOV R9, RZ, RZ, -R8 ;  /* 0x000000ffff097224 */ /* 0x000fe200078e0a08 */
[----:B------:R-:W-:Y:S01]  /*1d1b0*/  LOP3.LUT R11, R16, R11, RZ, 0xc0, !PT ;  /* 0x0000000b100b7212 */ /* 0x000fe200078ec0ff */
[----:B------:R-:W-:Y:S02]  /*1d1c0*/  IMAD R163, R24, R8, R163 ;  /* 0x0000000818a37224 */ /* 0x000fe400078e02a3 */
[----:B---3--:R-:W-:-:S02]  /*1d1d0*/  IMAD R8, R9, R25, R18 ;  /* 0x0000001909087224 */ /* 0x008fc400078e0212 */
[----:B------:R-:W-:Y:S02]  /*1d1e0*/  IMAD.MOV.U32 R9, RZ, RZ, 0x1 ;  /* 0x00000001ff097424 */ /* 0x000fe400078e00ff */
[----:B------:R-:W-:Y:S01]  /*1d1f0*/  IMAD R8, R8, R21, R11 ;  /* 0x0000001508087224 */ /* 0x000fe200078e020b */
[----:B0-----:R-:W-:-:S13]  /*1d200*/  ISETP.NE.AND P0, PT, R10, 0x1, PT ;  /* 0x000000010a00780c */ /* 0x001fda0003f05270 */
[----:B--2---:R-:W-:-:S04]  /*1d210*/  @P0 IMAD R22, R20, R17, R19 ;  /* 0x0000001114160224 */ /* 0x004fc800078e0213 */
[----:B------:R-:W-:-:S05]  /*1d220*/  IMAD R163, R163, R28, R22 ;  /* 0x0000001ca3a37224 */ /* 0x000fca00078e0216 */
[----:B------:R-:W-:Y:S02]  /*1d230*/  SEL R10, R8, R163, !P0 ;  /* 0x000000a3080a7207 */ /* 0x000fe40004000000 */
[----:B------:R-:W-:-:S03]  /*1d240*/  SEL R163, R163, R8, !P0 ;  /* 0x00000008a3a37207 */ /* 0x000fc60004000000 */
[----:B------:R1:W-:Y:S04]  /*1d250*/  STL [R1+0x29c], R10 ;  /* 0x00029c0a01007387 */ /* 0x0003e80000100800 */
.L_x_37:
[----:B------:R2:W-:Y:S01]  /*1d260*/  STL [R1+0x298], R163 ;  /* 0x000298a301007387 */ /* 0x0005e20000100800 */
[----:B------:R-:W-:Y:S01]  /*1d270*/  USHF.R.U32.HI UR6, URZ, 0x1, UR5 ;  /* 0x000000013f067899 */ /* 0x000fe20008011605 */
[----:B------:R-:W-:-:S03]  /*1d280*/  LOP3.LUT P0, RZ, R9, 0xff, RZ, 0xc0, !PT ;  /* 0x000000ff09ff7812 */ /* 0x000fc6000780c0ff */
[----:B------:R-:W-:-:S04]  /*1d290*/  UIMAD.WIDE.U32 UR6, UR6, -0x6db6db6d, URZ ;  /* 0x92492493060678a5 */ /* 0x000fc8000f8e003f */
[----:B------:R-:W-:-:S04]  /*1d2a0*/  USHF.R.U32.HI UR6, URZ, 0x2, UR7 ;  /* 0x000000023f067899 */ /* 0x000fc80008011607 */
[----:B------:R-:W-:Y:S02]  /*1d2b0*/  UIMAD UR5, UR6, -0xe, UR5 ;  /* 0xfffffff2060578a4 */ /* 0x000fe4000f8e0205 */
[----:B--2---:R-:W-:Y:S10]  /*1d2c0*/  @P0 BRA `(.L_x_40) ;  /* 0xfffffe3c00d80947 */ /* 0x004ff4000383ffff */
[----:B------:R-:W-:Y:S05]  /*1d2d0*/  EXIT ;  /* 0x000000000000794d */ /* 0x000fea0003800000 */
.L_x_4:
[----:B------:R-:W2:Y:S01]  /*1d2e0*/  LDL R18, [R1+0x2a0] ;  /* 0x0002a00001127983 */ /* 0x000ea20000100800 */
[----:B------:R-:W-:-:S03]  /*1d2f0*/  ULDC.64 UR4, c[0x0][0x650] ;  /* 0x0001940000047ab9 */ /* 0x000fc60000000a00 */
[----:B------:R-:W3:Y:S01]  /*1d300*/  LDL R19, [R1+0x294] ;  /* 0x0002940001137983 */ /* 0x000ee20000100800 */
[----:B------:R-:W-:Y:S01]  /*1d310*/  PRMT R0, RZ, 0x7610, R0 ;  /* 0x00007610ff007816 */ /* 0x000fe20000000000 */
[----:B------:R-:W-:Y:S02]  /*1d320*/  IMAD.MOV.U32 R5, RZ, RZ, -0x1 ;  /* 0xffffffffff057424 */ /* 0x000fe400078e00ff */
[----:B------:R-:W-:Y:S02]  /*1d330*/  IMAD.MOV.U32 R7, RZ, RZ, -0x1 ;  /* 0xffffffffff077424 */ /* 0x000fe400078e00ff */
[----:B------:R-:W-:Y:S01]  /*1d340*/  IMAD.MOV.U32 R6, RZ, RZ, -0x1 ;  /* 0xffffffffff067424 */ /* 0x000fe200078e00ff */
[----:B--2---:R-:W-:-:S04]  /*1d350*/  ISETP.GE.U32.AND P0, PT, R18, UR4, PT ;  /* 0x0000000412007c0c */ /* 0x004fc8000bf06070 */
[----:B---3--:R-:W-:-:S13]  /*1d360*/  ISETP.GE.U32.AND.EX P0, PT, R19, UR5, PT, P0 ;  /* 0x0000000513007c0c */ /* 0x008fda000bf06100 */
[----:B------:R-:W-:Y:S05]  /*1d370*/  @P0 BRA `(.L_x_41) ;  /* 0x00000004006c0947 */ /* 0x000fea0003800000 */
[----:B------:R-:W0:Y:S01]  /*1d380*/  LDC.64 R12, c[0x0][0x628] ;  /* 0x00018a00ff0c7b82 */ /* 0x000e220000000a00 */
[----:B------:R-:W-:Y:S02]  /*1d390*/  IMAD.MOV.U32 R10, RZ, RZ, R18 ;  /* 0x000000ffff0a7224 */ /* 0x000fe400078e0012 */
[----:B------:R-:W-:-:S05]  /*1d3a0*/  IMAD.MOV.U32 R11, RZ, RZ, R19 ;  /* 0x000000ffff0b7224 */ /* 0x000fca00078e0013 */
[----:B------:R-:W1:Y:S08]  /*1d3b0*/  LDC R14, c[0x0][0x630] ;  /* 0x00018c00ff0e7b82 */ /* 0x000e700000000800 */
[----:B------:R-:W2:Y:S01]  /*1d3c0*/  LDC.64 R16, c[0x0][0x620] ;  /* 0x00018800ff107b82 */ /* 0x000ea20000000a00 */
[----:B0-----:R-:W-:-:S04]  /*1d3d0*/  ISETP.NE.U32.AND P0, PT, R12, RZ, PT ;  /* 0x000000ff0c00720c */ /* 0x001fc80003f05070 */
[----:B------:R-:W-:-:S13]  /*1d3e0*/  ISETP.NE.AND.EX P0, PT, R13, RZ, PT, P0 ;  /* 0x000000ff0d00720c */ /* 0x000fda0003f05300 */
[----:B-12---:R-:W-:Y:S05]  /*1d3f0*/  @!P0 BRA `(.L_x_42) ;  /* 0x0000000000288947 */ /* 0x006fea0003800000 */
[----:B------:R-:W0:Y:S02]  /*1d400*/  LDC R0, c[0x0][0x634] ;  /* 0x00018d00ff007b82 */ /* 0x000e240000000800 */
[----:B0-----:R-:W-:-:S05]  /*1d410*/  IADD3 R5, P0, R18, R0, RZ ;  /* 0x0000000012057210 */ /* 0x001fca0007f1e0ff */
        /* <DEDUP_REMOVED lines=8> */
.L_x_42:
[--C-:B------:R-:W-:Y:S01]  /*1d4a0*/  SHF.R.U64 R12, R10, R14, R11.reuse ;  /* 0x0000000e0a0c7219 */ /* 0x100fe2000000120b */
[----:B------:R-:W0:Y:S01]  /*1d4b0*/  LDC.64 R20, c[0x0][0x640] ;  /* 0x00019000ff147b82 */ /* 0x000e220000000a00 */
[----:B------:R-:W-:Y:S01]  /*1d4c0*/  I2FP.F32.U32 R9, R2 ;  /* 0x0000000200097245 */ /* 0x000fe20000201000 */
[----:B------:R-:W-:Y:S01]  /*1d4d0*/  ULDC UR4, c[0x0][0x150] ;  /* 0x0000540000047ab9 */ /* 0x000fe20000000800 */
[----:B------:R-:W-:Y:S01]  /*1d4e0*/  SHF.R.U32.HI R0, RZ, R14, R11 ;  /* 0x0000000eff007219 */ /* 0x000fe2000001160b */
[----:B------:R-:W-:Y:S01]  /*1d4f0*/  IMAD.MOV.U32 R6, RZ, RZ, R18 ;  /* 0x000000ffff067224 */ /* 0x000fe200078e0012 */
[----:B------:R-:W-:Y:S01]  /*1d500*/  IADD3 R3, P0, RZ, -R12, RZ ;  /* 0x8000000cff037210 */ /* 0x000fe20007f1e0ff */
[----:B------:R-:W-:Y:S01]  /*1d510*/  FMUL R9, R9, UR4 ;  /* 0x0000000409097c20 */ /* 0x000fe20008400000 */
[----:B------:R-:W-:Y:S01]  /*1d520*/  IMAD.MOV.U32 R7, RZ, RZ, R19 ;  /* 0x000000ffff077224 */ /* 0x000fe200078e0013 */
[----:B------:R-:W1:Y:S01]  /*1d530*/  LDC R8, c[0x0][0x618] ;  /* 0x00018600ff087b82 */ /* 0x000e620000000800 */
[----:B------:R-:W-:Y:S01]  /*1d540*/  ULDC UR4, c[0x0][0x154] ;  /* 0x0000550000047ab9 */ /* 0x000fe20000000800 */
[----:B------:R-:W-:-:S02]  /*1d550*/  IMAD.X R5, RZ, RZ, ~R0, P0 ;  /* 0x000000ffff057224 */ /* 0x000fc400000e0e00 */
[----:B------:R-:W2:Y:S01]  /*1d560*/  F2I.U32.TRUNC.NTZ R9, R9 ;  /* 0x0000000900097305 */ /* 0x000ea2000020f000 */
[----:B------:R-:W-:-:S03]  /*1d570*/  IMAD.WIDE.U32 R6, R3, R16, R6 ;  /* 0x0000001003067225 */ /* 0x000fc600078e0006 */
[----:B------:R-:W3:Y:S01]  /*1d580*/  LDC R11, c[0x0][0x144] ;  /* 0x00005100ff0b7b82 */ /* 0x000ee20000000800 */
[----:B------:R-:W-:Y:S01]  /*1d590*/  IMAD R0, R5, R16, RZ ;  /* 0x0000001005007224 */ /* 0x000fe200078e02ff */
[----:B------:R-:W-:-:S03]  /*1d5a0*/  I2FP.F32.U32 R5, R4 ;  /* 0x0000000400057245 */ /* 0x000fc60000201000 */
[----:B------:R-:W-:Y:S02]  /*1d5b0*/  IMAD R3, R3, R17, R0 ;  /* 0x0000001103037224 */ /* 0x000fe400078e0200 */
[----:B------:R-:W-:Y:S01]  /*1d5c0*/  FMUL R5, R5, UR4 ;  /* 0x0000000405057c20 */ /* 0x000fe20008400000 */
[----:B------:R-:W4:Y:S01]  /*1d5d0*/  LDC R14, c[0x0][0x608] ;  /* 0x00018200ff0e7b82 */ /* 0x000f220000000800 */
[----:B------:R-:W-:Y:S01]  /*1d5e0*/  IMAD.IADD R3, R7, 0x1, R3 ;  /* 0x0000000107037824 */ /* 0x000fe200078e0203 */
[----:B0-----:R-:W-:Y:S01]  /*1d5f0*/  ISETP.NE.U32.AND P0, PT, R20, RZ, PT ;  /* 0x000000ff1400720c */ /* 0x001fe20003f05070 */
[----:B--2---:R-:W-:-:S03]  /*1d600*/  IMAD.MOV R0, RZ, RZ, -R9 ;  /* 0x000000ffff007224 */ /* 0x004fc600078e0a09 */
[----:B------:R-:W-:Y:S02]  /*1d610*/  ISETP.NE.AND.EX P0, PT, R21, RZ, PT, P0 ;  /* 0x000000ff1500720c */ /* 0x000fe40003f05300 */
[----:B------:R-:W0:Y:S01]  /*1d620*/  LDC R19, c[0x0][0x658] ;  /* 0x00019600ff137b82 */ /* 0x000e220000000800 */
[-CC-:B-1----:R-:W-:Y:S01]  /*1d630*/  SHF.R.U64 R10, R6, R8.reuse, R3.reuse ;  /* 0x00000008060a7219 */ /* 0x182fe20000001203 */
[----:B------:R-:W-:Y:S01]  /*1d640*/  IMAD.MOV.U32 R6, RZ, RZ, -0x1 ;  /* 0xffffffffff067424 */ /* 0x000fe200078e00ff */
[----:B------:R-:W-:-:S05]  /*1d650*/  SHF.R.U32.HI R3, RZ, R8, R3 ;  /* 0x00000008ff037219 */ /* 0x000fca0000011603 */
[----:B------:R-:W1:Y:S01]  /*1d660*/  LDC R17, c[0x0][0x148] ;  /* 0x00005200ff117b82 */ /* 0x000e620000000800 */
[----:B---3--:R-:W-:Y:S02]  /*1d670*/  IMAD R18, R11, R0, R2 ;  /* 0x000000000b127224 */ /* 0x008fe400078e0202 */
[----:B------:R-:W-:-:S05]  /*1d680*/  IMAD.MOV.U32 R2, RZ, RZ, 0x1 ;  /* 0x00000001ff027424 */ /* 0x000fca00078e00ff */
[----:B------:R-:W2:Y:S01]  /*1d690*/  LDC R16, c[0x0][0x600] ;  /* 0x00018000ff107b82 */ /* 0x000ea20000000800 */
[-CC-:B----4-:R-:W-:Y:S02]  /*1d6a0*/  SHF.R.U64 R13, R10, R14.reuse, R3.reuse ;  /* 0x0000000e0a0d7219 */ /* 0x190fe40000001203 */
[----:B------:R-:W-:Y:S02]  /*1d6b0*/  SHF.R.U32.HI R0, RZ, R14, R3 ;  /* 0x0000000eff007219 */ /* 0x000fe40000011603 */
[----:B------:R3:W4:Y:S03]  /*1d6c0*/  F2I.U32.TRUNC.NTZ R14, R5 ;  /* 0x00000005000e7305 */ /* 0x000726000020f000 */
[----:B------:R-:W1:Y:S01]  /*1d6d0*/  LDC R22, c[0x0][0x648] ;  /* 0x00019200ff167b82 */ /* 0x000e620000000800 */
[-C--:B0-----:R-:W-:Y:S02]  /*1d6e0*/  SHF.R.U64 R15, R13, R19.reuse, R0 ;  /* 0x000000130d0f7219 */ /* 0x081fe40000001200 */
[----:B------:R-:W-:-:S02]  /*1d6f0*/  SHF.L.U32 R6, R6, R19, RZ ;  /* 0x0000001306067219 */ /* 0x000fc400000006ff */
[-C--:B------:R-:W-:Y:S02]  /*1d700*/  SHF.R.U32.HI R3, RZ, R19.reuse, R0 ;  /* 0x00000013ff037219 */ /* 0x080fe40000011600 */
[----:B------:R-:W-:Y:S01]  /*1d710*/  SHF.L.U32 R19, R2, R19, RZ ;  /* 0x0000001302137219 */ /* 0x000fe200000006ff */
[----:B------:R-:W0:Y:S01]  /*1d720*/  LDC R23, c[0x0][0x638] ;  /* 0x00018e00ff177b82 */ /* 0x000e220000000800 */
[----:B------:R-:W-:Y:S01]  /*1d730*/  LOP3.LUT R24, RZ, R6, RZ, 0x33, !PT ;  /* 0x00000006ff187212 */ /* 0x000fe200078e33ff */
        /* <DEDUP_REMOVED lines=13> */
.L_x_43:
[----:B------:R-:W3:Y:S01]  /*1d810*/  LDC R0, c[0x0][0x65c] ;  /* 0x00019700ff007b82 */ /* 0x000ee20000000800 */
[----:B-1----:R-:W-:Y:S01]  /*1d820*/  SHF.R.U64 R3, R2, R22, R3 ;  /* 0x0000001602037219 */ /* 0x002fe20000001203 */
[----:B--2---:R-:W-:Y:S02]  /*1d830*/  VIADD R7, R16, 0xffffffff ;  /* 0xffffffff10077836 */ /* 0x004fe40000000000 */
[----:B------:R-:W-:Y:S02]  /*1d840*/  IMAD.MOV R14, RZ, RZ, -R14 ;  /* 0x000000ffff0e7224 */ /* 0x000fe400078e0a0e */
[----:B------:R-:W-:Y:S02]  /*1d850*/  IMAD.MOV R2, RZ, RZ, -R3 ;  /* 0x000000ffff027224 */ /* 0x000fe400078e0a03 */
[----:B------:R-:W-:Y:S01]  /*1d860*/  IMAD.MOV.U32 R6, RZ, RZ, R12 ;  /* 0x000000ffff067224 */ /* 0x000fe200078e000c */
[----:B---3--:R-:W-:Y:S02]  /*1d870*/  ISETP.NE.AND P0, PT, R0, 0x1, PT ;  /* 0x000000010000780c */ /* 0x008fe40003f05270 */
[----:B------:R-:W-:-:S05]  /*1d880*/  LOP3.LUT R0, R13, R24, RZ, 0xc0, !PT ;  /* 0x000000180d007212 */ /* 0x000fca00078ec0ff */
[----:B------:R-:W-:Y:S01]  /*1d890*/  IMAD R5, R19, R3, R0 ;  /* 0x0000000313057224 */ /* 0x000fe200078e0200 */
[----:B------:R-:W-:Y:S01]  /*1d8a0*/  LOP3.LUT R3, R10, R7, RZ, 0xc0, !PT ;  /* 0x000000070a037212 */ /* 0x000fe200078ec0ff */
[----:B0-----:R-:W-:-:S04]  /*1d8b0*/  IMAD R0, R2, R23, R15 ;  /* 0x0000001702007224 */ /* 0x001fc800078e020f */
[----:B------:R-:W-:Y:S02]  /*1d8c0*/  @P0 IMAD R18, R17, R14, R4 ;  /* 0x0000000e11120224 */ /* 0x000fe400078e0204 */
[----:B------:R-:W-:Y:S02]  /*1d8d0*/  IMAD R2, R0, R16, R3 ;  /* 0x0000001000027224 */ /* 0x000fe400078e0203 */
[----:B------:R-:W-:Y:S02]  /*1d8e0*/  IMAD R5, R5, R25, R18 ;  /* 0x0000001905057224 */ /* 0x000fe400078e0212 */
[----:B------:R-:W-:-:S03]  /*1d8f0*/  IMAD.MOV.U32 R4, RZ, RZ, 0x1 ;  /* 0x00000001ff047424 */ /* 0x000fc600078e00ff */
[----:B------:R-:W-:Y:S02]  /*1d900*/  SEL R7, R2, R5, !P0 ;  /* 0x0000000502077207 */ /* 0x000fe40004000000 */
[----:B------:R-:W-:Y:S02]  /*1d910*/  PRMT R0, R4, 0x7610, R0 ;  /* 0x0000761004007816 */ /* 0x000fe40000000000 */
[----:B------:R-:W-:-:S07]  /*1d920*/  SEL R5, R5, R2, !P0 ;  /* 0x0000000205057207 */ /* 0x000fce0004000000 */
.L_x_41:
[----:B------:R-:W-:-:S08]  /*1d930*/  NOP ;  /* 0x0000000000007918 */ /* 0x000fd00000000000 */
[----:B------:R-:W0:-:S00]  /*1d940*/  USETMAXREG.DEALLOC.CTAPOOL 0x28 ;  /* 0x00000028000079c8 */ /* 0x000e0000080e0500 */
[----:B------:R-:W-:-:S13]  /*1d950*/  ISETP.NE.AND P0, PT, RZ, UR8, PT ;  /* 0x00000008ff007c0c */ /* 0x000fda000bf05270 */
[----:B------:R-:W-:Y:S05]  /*1d960*/  @P0 EXIT ;  /* 0x000000000000094d */ /* 0x000fea0003800000 */
[----:B0-----:R-:W-:Y:S01]  /*1d970*/  LOP3.LUT P0, RZ, R0, 0xff, RZ, 0xc0, !PT ;  /* 0x000000ff00ff7812 */ /* 0x001fe2000780c0ff */
[----:B------:R-:W-:Y:S02]  /*1d980*/  IMAD.MOV.U32 R0, RZ, RZ, 0x1 ;  /* 0x00000001ff007424 */ /* 0x000fe400078e00ff */
[----:B------:R-:W-:-:S10]  /*1d990*/  IMAD.MOV.U32 R10, RZ, RZ, RZ ;  /* 0x000000ffff0a7224 */ /* 0x000fd400078e00ff */
[----:B------:R-:W-:Y:S05]  /*1d9a0*/  @!P0 BRA `(.L_x_44) ;  /* 0x0000000c00588947 */ /* 0x000fea0003800000 */
[----:B------:R-:W0:Y:S01]  /*1d9b0*/  LDC R0, c[0x0][0x28c] ;  /* 0x0000a300ff007b82 */ /* 0x000e220000000800 */
[----:B------:R-:W1:Y:S01]  /*1d9c0*/  S2R R2, SR_TID.X ;  /* 0x0000000000027919 */ /* 0x000e620000002100 */
[----:B------:R-:W-:Y:S01]  /*1d9d0*/  ULDC UR5, c[0x0][0x658] ;  /* 0x0001960000057ab9 */ /* 0x000fe20000000800 */
[----:B------:R-:W-:Y:S01]  /*1d9e0*/  UMOV UR7, 0xffffffff ;  /* 0xffffffff00077882 */ /* 0x000fe20000000000 */
[----:B------:R-:W-:Y:S01]  /*1d9f0*/  ULDC UR6, c[0x0][0xc] ;  /* 0x0000030000067ab9 */ /* 0x000fe20000000800 */
[----:B------:R-:W-:Y:S01]  /*1da00*/  USHF.L.U32 UR9, UR7, UR5, URZ ;  /* 0x0000000507097299 */ /* 0x000fe2000800063f */
[----:B------:R-:W-:Y:S01]  /*1da10*/  BSSY B0, `(.L_x_44) ;  /* 0x00000cf000007945 */ /* 0x000fe20003800000 */
[----:B------:R-:W-:Y:S01]  /*1da20*/  UMOV UR8, 0x1 ;  /* 0x0000000100087882 */ /* 0x000fe20000000000 */
[----:B------:R-:W-:Y:S01]  /*1da30*/  ULDC UR7, c[0x0][0x10] ;  /* 0x0000040000077ab9 */ /* 0x000fe20000000800 */
[----:B------:R-:W-:Y:S01]  /*1da40*/  USHF.L.U32 UR5, UR8, UR5, URZ ;  /* 0x0000000508057299 */ /* 0x000fe2000800063f */
[----:B------:R-:W-:Y:S01]  /*1da50*/  IMAD.MOV.U32 R12, RZ, RZ, 0x1 ;  /* 0x00000001ff0c7424 */ /* 0x000fe200078e00ff */
[----:B------:R-:W-:Y:S01]  /*1da60*/  UIMAD.WIDE.U32 UR6, UR6, UR7, URZ ;  /* 0x00000007060672a5 */ /* 0x000fe2000f8e003f */
[----:B------:R-:W-:Y:S01]  /*1da70*/  IMAD.MOV.U32 R10, RZ, RZ, RZ ;  /* 0x000000ffff0a7224 */ /* 0x000fe200078e00ff */
[----:B------:R-:W-:Y:S01]  /*1da80*/  ULDC UR8, c[0x0][0x14] ;  /* 0x0000050000087ab9 */ /* 0x000fe20000000800 */
[----:B------:R-:W-:Y:S01]  /*1da90*/  ULDC UR4, c[0x0][0x600] ;  /* 0x0001800000047ab9 */ /* 0x000fe20000000800 */
[----:B------:R-:W-:-:S02]  /*1daa0*/  UIMAD.WIDE.U32 UR22, UR6, UR8, URZ ;  /* 0x00000008061672a5 */ /* 0x000fc4000f8e003f */
[----:B------:R-:W-:Y:S02]  /*1dab0*/  UIMAD UR16, UR7, UR8, URZ ;  /* 0x00000008071072a4 */ /* 0x000fe4000f8e023f */
[----:B------:R-:W-:Y:S02]  /*1dac0*/  ULOP3.LUT UR21, UR13, 0x2, URZ, 0xfc, !UPT ;  /* 0x000000020d157892 */ /* 0x000fe4000f8efc3f */
[----:B------:R-:W-:Y:S02]  /*1dad0*/  UIADD3 UR4, UR4, -0x1, URZ ;  /* 0xffffffff04047890 */ /* 0x000fe4000fffe03f */
[----:B------:R-:W-:Y:S01]  /*1dae0*/  ULOP3.LUT UR19, URZ, UR9, URZ, 0x33, !UPT ;  /* 0x000000093f137292 */ /* 0x000fe2000f8e333f */
[----:B0-----:R-:W-:Y:S01]  /*1daf0*/  VIADD R0, R0, 0x1f ;  /* 0x0000001f00007836 */ /* 0x001fe20000000000 */
[----:B------:R-:W-:Y:S01]  /*1db00*/  UIADD3 UR16, UR23, UR16, URZ ;  /* 0x0000001017107290 */ /* 0x000fe2000fffe03f */
[----:B------:R-:W-:-:S03]  /*1db10*/  ULDC.64 UR24, c[0x0][0x198] ;  /* 0x0000660000187ab9 */ /* 0x000fc60000000a00 */
[----:B------:R-:W-:-:S04]  /*1db20*/  SHF.R.S32.HI R3, RZ, 0x1f, R0 ;  /* 0x0000001fff037819 */ /* 0x000fc80000011400 */
[----:B------:R-:W-:Y:S01]  /*1db30*/  LEA.HI R3, R3, R0, RZ, 0x5 ;  /* 0x0000000003037211 */ /* 0x000fe200078f28ff */
[----:B------:R-:W-:Y:S01]  /*1db40*/  IMAD.MOV.U32 R0, RZ, RZ, 0x1 ;  /* 0x00000001ff007424 */ /* 0x000fe200078e00ff */
[C---:B-1----:R-:W-:Y:S02]  /*1db50*/  LOP3.LUT P2, RZ, R2.reuse, 0x7f, RZ, 0xc0, !PT ;  /* 0x0000007f02ff7812 */ /* 0x042fe4000784c0ff */
[----:B------:R-:W-:Y:S02]  /*1db60*/  SHF.R.S32.HI R9, RZ, 0x5, R3 ;  /* 0x00000005ff097819 */ /* 0x000fe40000011403 */
[----:B------:R-:W-:-:S03]  /*1db70*/  LOP3.LUT P0, RZ, R2, 0x1f, RZ, 0xc0, !PT ;  /* 0x0000001f02ff7812 */ /* 0x000fc6000780c0ff */
[----:B------:R-:W-:Y:S01]  /*1db80*/  VIADD R8, R9, 0x1 ;  /* 0x0000000109087836 */ /* 0x000fe20000000000 */
[----:B------:R-:W-:-:S13]  /*1db90*/  PLOP3.LUT P0, PT, P0, P2, PT, 0x8a, 0x0 ;  /* 0x000000000000781c */ /* 0x000fda0000705172 */
.L_x_56:
[----:B------:R-:W-:-:S03]  /*1dba0*/  UMOV UR6, 0xffffffff ;  /* 0xffffffff00067882 */ /* 0x000fc60000000000 */
[----:B------:R-:W-:Y:S05]  /*1dbb0*/  BRA.DIV UR6, `(.L_x_45) ;  /* 0x0000001606387947 */ /* 0x000fea000b800000 */
[----:B------:R-:W-:-:S13]  /*1dbc0*/  ELECT P1, URZ, PT ;  /* 0x00000000003f782f */ /* 0x000fda0003820000 */
.L_x_77:
[----:B------:R-:W0:Y:S01]  /*1dbd0*/  LDC R2, c[0x0][0x28c] ;  /* 0x0000a300ff027b82 */ /* 0x000e220000000800 */
[----:B------:R-:W-:Y:S01]  /*1dbe0*/  BSSY B1, `(.L_x_46) ;  /* 0x0000038000017945 */ /* 0x000fe20003800000 */
[----:B0-----:R-:W-:-:S13]  /*1dbf0*/  ISETP.LT.OR P1, PT, R2, 0x1, !P1 ;  /* 0x000000010200780c */ /* 0x001fda0004f21670 */
[----:B------:R-:W-:Y:S05]  /*1dc00*/  @P1 BRA `(.L_x_47) ;  /* 0x0000000000d41947 */ /* 0x000fea0003800000 */
[----:B------:R-:W-:Y:S02]  /*1dc10*/  IMAD.SHL.U32 R11, R7, 0x80, RZ ;  /* 0x00000080070b7824 */ /* 0x000fe400078e00ff */
[----:B------:R-:W-:Y:S02]  /*1dc20*/  IMAD R13, R5, 0x180, RZ ;  /* 0x00000180050d7824 */ /* 0x000fe400078e02ff */
[----:B------:R-:W-:Y:S02]  /*1dc30*/  IMAD.MOV.U32 R16, RZ, RZ, RZ ;  /* 0x000000ffff107224 */ /* 0x000fe400078e00ff */
[----:B------:R-:W-:Y:S02]  /*1dc40*/  IMAD.MOV.U32 R2, RZ, RZ, R8 ;  /* 0x000000ffff027224 */ /* 0x000fe400078e0008 */
[----:B------:R-:W-:Y:S02]  /*1dc50*/  IMAD.MOV.U32 R3, RZ, RZ, R0 ;  /* 0x000000ffff037224 */ /* 0x000fe400078e0000 */
[----:B------:R-:W-:-:S07]  /*1dc60*/  IMAD.MOV.U32 R4, RZ, RZ, R10 ;  /* 0x000000ffff047224 */ /* 0x000fce00078e000a */
.L_x_51:
[----:B------:R-:W0:Y:S01]  /*1dc70*/  S2R R14, SR_CgaCtaId ;  /* 0x00000000000e7919 */ /* 0x000e220000008800 */
[----:B------:R-:W-:Y:S01]  /*1dc80*/  MOV R5, 0x400 ;  /* 0x0000040000057802 */ /* 0x000fe20000000f00 */
[----:B------:R-:W1:Y:S03]  /*1dc90*/  @!P2 LDC R7, c[0x0][0x500] ;  /* 0x00014000ff07ab82 */ /* 0x000e660000000800 */
[----:B0-----:R-:W-:Y:S02]  /*1dca0*/  LEA R15, R14, R5, 0x18 ;  /* 0x000000050e0f7211 */ /* 0x001fe400078ec0ff */
[----:B------:R-:W-:-:S03]  /*1dcb0*/  SHF.L.U32 R5, R3, 0x1f, RZ ;  /* 0x0000001f03057819 */ /* 0x000fc600000006ff */
[----:B------:R-:W-:-:S04]  /*1dcc0*/  IMAD R14, R4, 0x8, R15 ;  /* 0x00000008040e7824 */ /* 0x000fc800078e020f */
[----:B------:R-:W0:Y:S02]  /*1dcd0*/  SYNCS.PHASECHK.TRANS64.TRYWAIT P1, [R14+URZ+0x70], R5 ;  /* 0x000070050e0075a7 */ /* 0x000e24000802017f */
[----:B01----:R-:W-:Y:S05]  /*1dce0*/  @!P1 BRA `(.L_x_48) ;  /* 0x00000014000c9947 */ /* 0x003fea0003800000 */
.L_x_78:
[----:B------:R-:W-:Y:S01]  /*1dcf0*/  UPRMT UR6, UR21, 0x9910, URZ ;  /* 0x0000991015067896 */ /* 0x000fe2000800003f */
[----:B------:R1:W-:Y:S03]  /*1dd00*/  @!P2 SYNCS.ARRIVE.TRANS64 RZ, [R14+URZ], R7 ;  /* 0x000000070effa9a7 */ /* 0x0003e6000800003f */
[----:B------:R-:W-:-:S06]  /*1dd10*/  UISETP.NE.AND UP0, UPT, UR6, 0x2, UPT ;  /* 0x000000020600788c */ /* 0x000fcc000bf05270 */
[----:B------:R-:W-:-:S13]  /*1dd20*/  PLOP3.LUT P1, PT, PT, PT, UP0, 0x80, 0x0 ;  /* 0x000000000000781c */ /* 0x000fda0003f2f008 */
[----:B-1----:R-:W-:Y:S05]  /*1dd30*/  @P1 BRA `(.L_x_49) ;  /* 0x0000000000041947 */ /* 0x002fea0003800000 */
[----:B------:R-:W-:Y:S01]  /*1dd40*/  BPT.TRAP 0x1 ;  /* 0x000000040000795c */ /* 0x000fe20000300000 */
.L_x_49:
[----:B------:R-:W-:Y:S05]  /*1dd50*/  @P0 BRA `(.L_x_50) ;  /* 0x0000000000040947 */ /* 0x000fea0003800000 */
[----:B------:R-:W-:Y:S01]  /*1dd60*/  BPT.TRAP 0x1 ;  /* 0x000000040000795c */ /* 0x000fe20000300000 */
.L_x_50:
[--C-:B0-----:R-:W-:Y:S01]  /*1dd70*/  IMAD R5, R4, 0x3000, R15.reuse ;  /* 0x0000300004057824 */ /* 0x101fe200078e020f */
[----:B------:R-:W-:Y:S01]  /*1dd80*/  R2UR UR9, R14 ;  /* 0x000000000e0972ca */ /* 0x000fe200000e0000 */
[----:B------:R-:W-:Y:S01]  /*1dd90*/  IMAD R15, R4, 0x1000, R15 ;  /* 0x00001000040f7824 */ /* 0x000fe200078e020f */
[----:B------:R-:W-:Y:S01]  /*1dda0*/  UIADD3 UR6, UP0, UR24, 0xf0, URZ ;  /* 0x000000f018067890 */ /* 0x000fe2000ff1e03f */
[----:B------:R-:W-:Y:S01]  /*1ddb0*/  VIADD R2, R2, 0xffffffff ;  /* 0xffffffff02027836 */ /* 0x000fe20000000000 */
[----:B------:R-:W-:Y:S01]  /*1ddc0*/  R2UR UR7, R5 ;  /* 0x00000000050772ca */ /* 0x000fe200000e0000 */
[----:B------:R-:W-:Y:S01]  /*1ddd0*/  UIADD3 UR26, UP1, UR24, 0x1f0, URZ ;  /* 0x000001f0181a7890 */ /* 0x000fe2000ff3e03f */
[----:B------:R-:W-:Y:S01]  /*1dde0*/  R2UR UR8, R15 ;  /* 0x000000000f0872ca */ /* 0x000fe200000e0000 */
[----:B------:R-:W-:Y:S01]  /*1ddf0*/  VIADD R4, R4, 0x1 ;  /* 0x0000000104047836 */ /* 0x000fe20000000000 */
[----:B------:R-:W-:Y:S01]  /*1de00*/  R2UR UR11, R13 ;  /* 0x000000000d0b72ca */ /* 0x000fe200000e0000 */
[----:B------:R-:W-:Y:S01]  /*1de10*/  UIADD3.X UR27, URZ, UR25, URZ, UP1, !UPT ;  /* 0x000000193f1b7290 */ /* 0x000fe20008ffe43f */
[----:B------:R-:W-:Y:S01]  /*1de20*/  R2UR UR10, R16 ;  /* 0x00000000100a72ca */ /* 0x000fe200000e0000 */
[----:B------:R-:W-:Y:S01]  /*1de30*/  UMOV UR14, 0x0 ;  /* 0x00000000000e7882 */ /* 0x000fe20000000000 */
[----:B------:R-:W-:Y:S01]  /*1de40*/  R2UR UR12, R6 ;  /* 0x00000000060c72ca */ /* 0x000fe200000e0000 */
[----:B------:R-:W-:Y:S01]  /*1de50*/  UMOV UR15, 0x10000000 ;  /* 0x10000000000f7882 */ /* 0x000fe20000000000 */
[----:B------:R-:W-:Y:S01]  /*1de60*/  R2UR UR20, R11 ;  /* 0x000000000b1472ca */ /* 0x000fe200000e0000 */
[----:B------:R-:W-:Y:S01]  /*1de70*/  VIADD R16, R16, 0x20 ;  /* 0x0000002010107836 */ /* 0x000fe20000000000 */
[----:B------:R-:W-:Y:S01]  /*1de80*/  ISETP.GT.AND P3, PT, R2, 0x1, PT ;  /* 0x000000010200780c */ /* 0x000fe20003f64270 */
[----:B------:R-:W-:Y:S01]  /*1de90*/  UIADD3 UR17, UR7, 0x200, URZ ;  /* 0x0000020007117890 */ /* 0x000fe2000fffe03f */
[----:B------:R-:W-:Y:S01]  /*1dea0*/  ISETP.NE.AND P1, PT, R4, 0xe, PT ;  /* 0x0000000e0400780c */ /* 0x000fe20003f25270 */
[----:B------:R-:W-:-:S02]  /*1deb0*/  UIADD3.X UR7, URZ, UR25, URZ, UP0, !UPT ;  /* 0x000000193f077290 */ /* 0x000fc400087fe43f */
[----:B------:R-:W-:Y:S01]  /*1dec0*/  UIADD3 UR18, UR8, 0x2a200, URZ ;  /* 0x0002a20008127890 */ /* 0x000fe2000fffe03f */
[----:B------:R-:W-:Y:S02]  /*1ded0*/  SEL R14, RZ, 0x1, P1 ;  /* 0x00000001ff0e7807 */ /* 0x000fe40000800000 */
[----:B------:R-:W-:Y:S01]  /*1dee0*/  UMOV UR8, UR17 ;  /* 0x0000001100087c82 */ /* 0x000fe20008000000 */
[----:B------:R-:W-:Y:S02]  /*1def0*/  SEL R4, R4, RZ, P1 ;  /* 0x000000ff04047207 */ /* 0x000fe40000800000 */
[----:B------:R-:W-:Y:S01]  /*1df00*/  LOP3.LUT R3, R3, R14, RZ, 0x3c, !PT ;  /* 0x0000000e03037212 */ /* 0x000fe200078e3cff */
[----:B------:R0:W-:Y:S02]  /*1df10*/  UTMALDG.3D [UR8], [UR6], desc[UR14] ;  /* 0x00000e08060075b4 */ /* 0x0001e40008011000 */
[----:B0-----:R-:W-:Y:S01]  /*1df20*/  UMOV UR8, UR18 ;  /* 0x0000001200087c82 */ /* 0x001fe20008000000 */
[----:B------:R-:W-:-:S02]  /*1df30*/  UMOV UR11, UR20 ;  /* 0x00000014000b7c82 */ /* 0x000fc40008000000 */
[----:B------:R0:W-:Y:S02]  /*1df40*/  UTMALDG.3D [UR8], [UR26], desc[UR14] ;  /* 0x00000e081a0075b4 */ /* 0x0001e40008011000 */
[----:B0-----:R-:W-:Y:S05]  /*1df50*/  @P3 BRA `(.L_x_51) ;  /* 0xfffffffc00443947 */ /* 0x001fea000383ffff */
.L_x_47:
[----:B------:R-:W-:Y:S05]  /*1df60*/  BSYNC B1 ;  /* 0x0000000000017941 */ /* 0x000fea0003800000 */
.L_x_46:
[----:B------:R-:W2:Y:S01]  /*1df70*/  LDL.LU R17, [R1+0x294] ;  /* 0x0002940001117983 */ /* 0x000ea20000300800 */
[----:B------:R-:W-:Y:S01]  /*1df80*/  LOP3.LUT P3, RZ, R12, 0xff, RZ, 0xc0, !PT ;  /* 0x000000ff0cff7812 */ /* 0x000fe2000786c0ff */
[----:B------:R-:W-:Y:S01]  /*1df90*/  IMAD.IADD R10, R9, 0x1, R10 ;  /* 0x00000001090a7824 */ /* 0x000fe200078e020a */
[----:B------:R-:W-:Y:S01]  /*1dfa0*/  ULDC.64 UR6, c[0x0][0x650] ;  /* 0x0001940000067ab9 */ /* 0x000fe20000000a00 */
[----:B------:R-:W3:Y:S01]  /*1dfb0*/  LDL.LU R14, [R1+0x2a0] ;  /* 0x0002a000010e7983 */ /* 0x000ee20000300800 */
[----:B------:R-:W-:Y:S01]  /*1dfc0*/  BSSY B1, `(.L_x_52) ;  /* 0x0000071000017945 */ /* 0x000fe20003800000 */
[----:B------:R-:W-:Y:S01]  /*1dfd0*/  IMAD.MOV.U32 R7, RZ, RZ, -0x1 ;  /* 0xffffffffff077424 */ /* 0x000fe200078e00ff */
[----:B------:R-:W-:Y:S01]  /*1dfe0*/  SHF.R.U32.HI R2, RZ, 0x1, R10 ;  /* 0x00000001ff027819 */ /* 0x000fe2000001160a */
[----:B------:R-:W-:Y:S01]  /*1dff0*/  IMAD.MOV.U32 R6, RZ, RZ, -0x1 ;  /* 0xffffffffff067424 */ /* 0x000fe200078e00ff */
[----:B------:R-:W-:Y:S02]  /*1e000*/  ISETP.GT.U32.AND P1, PT, R10, 0xd, PT ;  /* 0x0000000d0a00780c */ /* 0x000fe40003f24070 */
[----:B------:R-:W-:-:S02]  /*1e010*/  PRMT R12, RZ, 0x7610, R12 ;  /* 0x00007610ff0c7816 */ /* 0x000fc4000000000c */
[----:B------:R-:W-:Y:S01]  /*1e020*/  ISETP.LT.U32.AND P1, PT, R9, 0xe, P1 ;  /* 0x0000000e0900780c */ /* 0x000fe20000f21070 */
[----:B------:R-:W0:Y:S01]  /*1e030*/  @P3 S2R R4, SR_CgaCtaId ;  /* 0x0000000000043919 */ /* 0x000e220000008800 */
[----:B------:R-:W-:-:S04]  /*1e040*/  @P3 MOV R3, 0x400 ;  /* 0x0000040000033802 */ /* 0x000fc80000000f00 */
[----:B0-----:R-:W-:Y:S01]  /*1e050*/  @P3 LEA R4, R4, R3, 0x18 ;  /* 0x0000000304043211 */ /* 0x001fe200078ec0ff */
[----:B------:R-:W-:-:S03]  /*1e060*/  IMAD.WIDE.U32 R2, R2, -0x6db6db6d, RZ ;  /* 0x9249249302027825 */ /* 0x000fc600078e00ff */
[----:B------:R0:W-:Y:S01]  /*1e070*/  @P3 SYNCS.ARRIVE.TRANS64.A1T0 RZ, [R4+URZ+0xf8], RZ ;  /* 0x0000f8ff04ff39a7 */ /* 0x0001e2000810003f */
[----:B------:R-:W-:Y:S02]  /*1e080*/  ISETP.GE.U32.AND P3, PT, R9, 0xe, PT ;  /* 0x0000000e0900780c */ /* 0x000fe40003f66070 */
[----:B------:R-:W-:Y:S02]  /*1e090*/  SHF.R.U32.HI R5, RZ, 0x2, R3 ;  /* 0x00000002ff057819 */ /* 0x000fe40000011603 */
[----:B------:R-:W-:Y:S02]  /*1e0a0*/  SEL R3, RZ, 0x1, !P1 ;  /* 0x00000001ff037807 */ /* 0x000fe40004800000 */
[----:B------:R-:W-:Y:S01]  /*1e0b0*/  PRMT R2, RZ, 0x7610, R2 ;  /* 0x00007610ff027816 */ /* 0x000fe20000000002 */
[----:B------:R-:W-:Y:S01]  /*1e0c0*/  IMAD R10, R5, -0xe, R10 ;  /* 0xfffffff2050a7824 */ /* 0x000fe200078e020a */
[----:B------:R-:W-:-:S05]  /*1e0d0*/  LOP3.LUT R0, R0, R3, RZ, 0x3c, !PT ;  /* 0x0000000300007212 */ /* 0x000fca00078e3cff */
[----:B------:R-:W-:Y:S01]  /*1e0e0*/  @P3 LOP3.LUT R0, R0, 0x1, R5, 0x78, !PT ;  /* 0x0000000100003812 */ /* 0x000fe200078e7805 */
[----:B------:R-:W-:Y:S01]  /*1e0f0*/  IMAD.MOV.U32 R5, RZ, RZ, -0x1 ;  /* 0xffffffffff057424 */ /* 0x000fe200078e00ff */
[----:B---3--:R-:W-:-:S04]  /*1e100*/  IADD3 R14, P4, R14, UR22, RZ ;  /* 0x000000160e0e7c10 */ /* 0x008fc8000ff9e0ff */
[----:B--2---:R-:W-:Y:S01]  /*1e110*/  IADD3.X R17, R17, UR16, RZ, P4, !PT ;  /* 0x0000001011117c10 */ /* 0x004fe2000a7fe4ff */
[----:B------:R0:W-:Y:S01]  /*1e120*/  STL [R1+0x2a0], R14 ;  /* 0x0002a00e01007387 */ /* 0x0001e20000100800 */
[----:B------:R-:W-:-:S03]  /*1e130*/  ISETP.GE.U32.AND P1, PT, R14, UR6, PT ;  /* 0x000000060e007c0c */ /* 0x000fc6000bf26070 */
[----:B------:R0:W-:Y:S01]  /*1e140*/  STL [R1+0x294], R17 ;  /* 0x0002941101007387 */ /* 0x0001e20000100800 */
[----:B------:R-:W-:-:S13]  /*1e150*/  ISETP.GE.U32.AND.EX P1, PT, R17, UR7, PT, P1 ;  /* 0x0000000711007c0c */ /* 0x000fda000bf26110 */
[----:B0-----:R-:W-:Y:S05]  /*1e160*/  @P1 BRA `(.L_x_53) ;  /* 0x0000000400581947 */ /* 0x001fea0003800000 */
[----:B------:R-:W-:Y:S01]  /*1e170*/  ULDC.64 UR6, c[0x0][0x628] ;  /* 0x00018a0000067ab9 */ /* 0x000fe20000000a00 */
[----:B------:R-:W0:Y:S01]  /*1e180*/  S2R R13, SR_CTAID.X ;  /* 0x00000000000d7919 */ /* 0x000e220000002500 */
[----:B------:R-:W-:Y:S01]  /*1e190*/  ISETP.NE.U32.AND P1, PT, RZ, UR6, PT ;  /* 0x00000006ff007c0c */ /* 0x000fe2000bf25070 */
[----:B------:R-:W-:Y:S01]  /*1e1a0*/  ULDC UR9, c[0x0][0x630] ;  /* 0x00018c0000097ab9 */ /* 0x000fe20000000800 */
[----:B------:R-:W-:Y:S01]  /*1e1b0*/  IMAD.MOV.U32 R2, RZ, RZ, R14 ;  /* 0x000000ffff027224 */ /* 0x000fe200078e000e */
[----:B------:R-:W1:Y:S01]  /*1e1c0*/  S2R R11, SR_CTAID.Y ;  /* 0x00000000000b7919 */ /* 0x000e620000002600 */
[----:B------:R-:W-:Y:S01]  /*1e1d0*/  ISETP.NE.AND.EX P1, PT, RZ, UR7, PT, P1 ;  /* 0x00000007ff007c0c */ /* 0x000fe2000bf25310 */
[----:B------:R-:W-:-:S12]  /*1e1e0*/  IMAD.MOV.U32 R3, RZ, RZ, R17 ;  /* 0x000000ffff037224 */ /* 0x000fd800078e0011 */
[----:B------:R-:W-:Y:S05]  /*1e1f0*/  @!P1 BRA `(.L_x_54) ;  /* 0x0000000000289947 */ /* 0x000fea0003800000 */
[----:B------:R-:W-:Y:S02]  /*1e200*/  ULDC UR8, c[0x0][0x634] ;  /* 0x00018d0000087ab9 */ /* 0x000fe40000000800 */
[----:B------:R-:W-:-:S05]  /*1e210*/  IADD3 R7, P1, R14, UR8, RZ ;  /* 0x000000080e077c10 */ /* 0x000fca000ff3e0ff */
[----:B------:R-:W-:-:S04]  /*1e220*/  IMAD.X R15, RZ, RZ, R17, P1 ;  /* 0x000000ffff0f7224 */ /* 0x000fc800008e0611 */
[----:B------:R-:W-:-:S04]  /*1e230*/  IMAD.WIDE.U32 R4, R15, UR6, RZ ;  /* 0x000000060f047c25 */ /* 0x000fc8000f8e00ff */
[----:B------:R-:W-:-:S04]  /*1e240*/  IMAD.WIDE.U32 R4, P1, R7, UR7, R4 ;  /* 0x0000000707047c25 */ /* 0x000fc8000f820004 */
[----:B------:R-:W-:-:S04]  /*1e250*/  IMAD.WIDE.U32 R6, R7, UR6, RZ ;  /* 0x0000000607067c25 */ /* 0x000fc8000f8e00ff */
[----:B------:R-:W-:Y:S01]  /*1e260*/  IMAD.X R3, RZ, RZ, RZ, P1 ;  /* 0x000000ffff037224 */ /* 0x000fe200008e06ff */
[----:B------:R-:W-:Y:S01]  /*1e270*/  IADD3 RZ, P1, R7, R4, RZ ;  /* 0x0000000407ff7210 */ /* 0x000fe20007f3e0ff */
[----:B------:R-:W-:-:S04]  /*1e280*/  IMAD.MOV.U32 R2, RZ, RZ, R5 ;  /* 0x000000ffff027224 */ /* 0x000fc800078e0005 */
[----:B------:R-:W-:-:S08]  /*1e290*/  IMAD.WIDE.U32.X R2, R15, UR7, R2, P1 ;  /* 0x000000070f027c25 */ /* 0x000fd000088e0402 */
.L_x_54:
[--C-:B------:R-:W-:Y:S01]  /*1e2a0*/  SHF.R.U64 R6, R2, UR9, R3.reuse ;  /* 0x0000000902067c19 */ /* 0x100fe20008001203 */
[----:B------:R-:W-:Y:S01]  /*1e2b0*/  ULDC.64 UR6, c[0x0][0x620] ;  /* 0x0001880000067ab9 */ /* 0x000fe20000000a00 */
[----:B------:R-:W-:Y:S01]  /*1e2c0*/  SHF.R.U32.HI R2, RZ, UR9, R3 ;  /* 0x00000009ff027c19 */ /* 0x000fe20008011603 */
[----:B------:R-:W-:Y:S01]  /*1e2d0*/  IMAD.MOV.U32 R3, RZ, RZ, R17 ;  /* 0x000000ffff037224 */ /* 0x000fe200078e0011 */
[----:B------:R-:W-:Y:S01]  /*1e2e0*/  IADD3 R5, P1, RZ, -R6, RZ ;  /* 0x80000006ff057210 */ /* 0x000fe20007f3e0ff */
[----:B------:R-:W2:Y:S01]  /*1e2f0*/  LDC R18, c[0x0][0x144] ;  /* 0x00005100ff127b82 */ /* 0x000ea20000000800 */
[----:B0-----:R-:W-:Y:S01]  /*1e300*/  I2FP.F32.U32 R7, R13 ;  /* 0x0000000d00077245 */ /* 0x001fe20000201000 */
[----:B------:R-:W-:Y:S01]  /*1e310*/  ULDC.64 UR10, c[0x0][0x640] ;  /* 0x00019000000a7ab9 */ /* 0x000fe20000000a00 */
[----:B------:R-:W-:Y:S01]  /*1e320*/  ULDC UR8, c[0x0][0x608] ;  /* 0x0001820000087ab9 */ /* 0x000fe20000000800 */
[----:B------:R-:W-:Y:S01]  /*1e330*/  IMAD.X R2, RZ, RZ, ~R2, P1 ;  /* 0x000000ffff027224 */ /* 0x000fe200008e0e02 */
[----:B------:R-:W-:-:S03]  /*1e340*/  ISETP.NE.U32.AND P1, PT, RZ, UR10, PT ;  /* 0x0000000aff007c0c */ /* 0x000fc6000bf25070 */
[----:B------:R-:W-:Y:S01]  /*1e350*/  IMAD R4, R2, UR6, RZ ;  /* 0x0000000602047c24 */ /* 0x000fe2000f8e02ff */
[----:B------:R-:W0:Y:S01]  /*1e360*/  LDC R16, c[0x0][0x148] ;  /* 0x00005200ff107b82 */ /* 0x000e220000000800 */
[----:B------:R-:W-:Y:S01]  /*1e370*/  IMAD.MOV.U32 R2, RZ, RZ, R14 ;  /* 0x000000ffff027224 */ /* 0x000fe200078e000e */
[----:B------:R-:W-:-:S03]  /*1e380*/  ISETP.NE.AND.EX P1, PT, RZ, UR11, PT, P1 ;  /* 0x0000000bff007c0c */ /* 0x000fc6000bf25310 */
[----:B------:R-:W-:Y:S01]  /*1e390*/  IMAD.WIDE.U32 R2, R5, UR6, R2 ;  /* 0x0000000605027c25 */ /* 0x000fe2000f8e0002 */
[----:B------:R-:W-:-:S03]  /*1e3a0*/  ULDC UR6, c[0x0][0x150] ;  /* 0x0000540000067ab9 */ /* 0x000fc60000000800 */
[----:B------:R-:W-:Y:S02]  /*1e3b0*/  IMAD R5, R5, UR7, R4 ;  /* 0x0000000705057c24 */ /* 0x000fe4000f8e0204 */
[----:B------:R-:W-:Y:S01]  /*1e3c0*/  FMUL R4, R7, UR6 ;  /* 0x0000000607047c20 */ /* 0x000fe20008400000 */
[----:B------:R-:W-:Y:S01]  /*1e3d0*/  ULDC UR6, c[0x0][0x618] ;  /* 0x0001860000067ab9 */ /* 0x000fe20000000800 */
[----:B------:R-:W-:Y:S01]  /*1e3e0*/  ULDC UR7, c[0x0][0x154] ;  /* 0x0000550000077ab9 */ /* 0x000fe20000000800 */
[----:B------:R-:W-:-:S03]  /*1e3f0*/  IMAD.IADD R3, R3, 0x1, R5 ;  /* 0x0000000103037824 */ /* 0x000fc600078e0205 */
[----:B------:R-:W3:Y:S02]  /*1e400*/  F2I.U32.TRUNC.NTZ R4, R4 ;  /* 0x0000000400047305 */ /* 0x000ee4000020f000 */
[----:B------:R-:W-:Y:S02]  /*1e410*/  SHF.R.U64 R7, R2, UR6, R3 ;  /* 0x0000000602077c19 */ /* 0x000fe40008001203 */
[----:B-1----:R-:W-:-:S05]  /*1e420*/  I2FP.F32.U32 R2, R11 ;  /* 0x0000000b00027245 */ /* 0x002fca0000201000 */
[----:B------:R-:W-:Y:S01]  /*1e430*/  FMUL R5, R2, UR7 ;  /* 0x0000000702057c20 */ /* 0x000fe20008400000 */
[----:B------:R-:W-:Y:S01]  /*1e440*/  SHF.R.U32.HI R2, RZ, UR6, R3 ;  /* 0x00000006ff027c19 */ /* 0x000fe20008011603 */
[----:B------:R-:W-:Y:S02]  /*1e450*/  ULDC UR6, c[0x0][0x658] ;  /* 0x0001960000067ab9 */ /* 0x000fe40000000800 */
[----:B------:R1:W4:Y:S01]  /*1e460*/  F2I.U32.TRUNC.NTZ R19, R5 ;  /* 0x0000000500137305 */ /* 0x000322000020f000 */
[----:B------:R-:W-:Y:S01]  /*1e470*/  SHF.R.U64 R15, R7, UR8, R2 ;  /* 0x00000008070f7c19 */ /* 0x000fe20008001202 */
[----:B---3--:R-:W-:Y:S01]  /*1e480*/  IMAD.MOV R4, RZ, RZ, -R4 ;  /* 0x000000ffff047224 */ /* 0x008fe200078e0a04 */
[----:B------:R-:W-:-:S03]  /*1e490*/  SHF.R.U32.HI R2, RZ, UR8, R2 ;  /* 0x00000008ff027c19 */ /* 0x000fc60008011602 */
[----:B--2---:R-:W-:Y:S01]  /*1e4a0*/  IMAD R13, R18, R4, R13 ;  /* 0x00000004120d7224 */ /* 0x004fe200078e020d */
[--C-:B------:R-:W-:Y:S02]  /*1e4b0*/  SHF.R.U64 R14, R15, UR6, R2.reuse ;  /* 0x000000060f0e7c19 */ /* 0x100fe40008001202 */
[----:B------:R-:W-:-:S03]  /*1e4c0*/  SHF.R.U32.HI R17, RZ, UR6, R2 ;  /* 0x00000006ff117c19 */ /* 0x000fc60008011602 */
[----:B------:R-:W-:Y:S02]  /*1e4d0*/  IMAD.MOV.U32 R2, RZ, RZ, R14 ;  /* 0x000000ffff027224 */ /* 0x000fe400078e000e */
[----:B------:R-:W-:Y:S01]  /*1e4e0*/  IMAD.MOV.U32 R3, RZ, RZ, R17 ;  /* 0x000000ffff037224 */ /* 0x000fe200078e0011 */
[----:B01--4-:R-:W-:Y:S06]  /*1e4f0*/  @!P1 BRA `(.L_x_55) ;  /* 0x0000000000289947 */ /* 0x013fec0003800000 */
[----:B------:R-:W-:Y:S02]  /*1e500*/  ULDC UR6, c[0x0][0x64c] ;  /* 0x0001930000067ab9 */ /* 0x000fe40000000800 */
[----:B------:R-:W-:-:S05]  /*1e510*/  IADD3 R3, P1, R14, UR6, RZ ;  /* 0x000000060e037c10 */ /* 0x000fca000ff3e0ff */
[----:B------:R-:W-:-:S04]  /*1e520*/  IMAD.X R17, RZ, RZ, R17, P1 ;  /* 0x000000ffff117224 */ /* 0x000fc800008e0611 */
[----:B------:R-:W-:-:S04]  /*1e530*/  IMAD.WIDE.U32 R4, R17, UR10, RZ ;  /* 0x0000000a11047c25 */ /* 0x000fc8000f8e00ff */
[----:B------:R-:W-:-:S04]  /*1e540*/  IMAD.WIDE.U32 R4, P1, R3, UR11, R4 ;  /* 0x0000000b03047c25 */ /* 0x000fc8000f820004 */
[----:B------:R-:W-:-:S04]  /*1e550*/  IMAD.WIDE.U32 R2, R3, UR10, RZ ;  /* 0x0000000a03027c25 */ /* 0x000fc8000f8e00ff */
[----:B------:R-:W-:Y:S01]  /*1e560*/  IMAD.MOV.U32 R2, RZ, RZ, R5 ;  /* 0x000000ffff027224 */ /* 0x000fe200078e0005 */
[----:B------:R-:W-:Y:S01]  /*1e570*/  IADD3 RZ, P3, R3, R4, RZ ;  /* 0x0000000403ff7210 */ /* 0x000fe20007f7e0ff */
[----:B------:R-:W-:-:S04]  /*1e580*/  IMAD.X R3, RZ, RZ, RZ, P1 ;  /* 0x000000ffff037224 */ /* 0x000fc800008e06ff */
[----:B------:R-:W-:-:S08]  /*1e590*/  IMAD.WIDE.U32.X R2, R17, UR11, R2, P3 ;  /* 0x0000000b11027c25 */ /* 0x000fd000098e0402 */
.L_x_55:
[----:B------:R-:W0:Y:S01]  /*1e5a0*/  LDC R4, c[0x0][0x65c] ;  /* 0x00019700ff047b82 */ /* 0x000e220000000800 */
[----:B------:R-:W-:Y:S01]  /*1e5b0*/  ULDC UR6, c[0x0][0x648] ;  /* 0x0001920000067ab9 */ /* 0x000fe20000000800 */
[----:B------:R-:W-:Y:S01]  /*1e5c0*/  LOP3.LUT R15, R15, UR19, RZ, 0xc0, !PT ;  /* 0x000000130f0f7c12 */ /* 0x000fe2000f8ec0ff */
[----:B------:R-:W-:Y:S01]  /*1e5d0*/  IMAD.MOV R19, RZ, RZ, -R19 ;  /* 0x000000ffff137224 */ /* 0x000fe200078e0a13 */
[----:B------:R-:W-:Y:S01]  /*1e5e0*/  SHF.R.U64 R2, R2, UR6, R3 ;  /* 0x0000000602027c19 */ /* 0x000fe20008001203 */
[----:B------:R-:W-:Y:S01]  /*1e5f0*/  ULDC UR6, c[0x0][0x638] ;  /* 0x00018e0000067ab9 */ /* 0x000fe20000000800 */
[----:B------:R-:W-:Y:S01]  /*1e600*/  LOP3.LUT R7, R7, UR4, RZ, 0xc0, !PT ;  /* 0x0000000407077c12 */ /* 0x000fe2000f8ec0ff */
[----:B------:R-:W-:Y:S02]  /*1e610*/  ULDC UR7, c[0x0][0x610] ;  /* 0x0001840000077ab9 */ /* 0x000fe40000000800 */
[----:B------:R-:W-:Y:S02]  /*1e620*/  IMAD.MOV R3, RZ, RZ, -R2 ;  /* 0x000000ffff037224 */ /* 0x000fe400078e0a02 */
[----:B------:R-:W-:-:S02]  /*1e630*/  IMAD R2, R2, UR5, R15 ;  /* 0x0000000502027c24 */ /* 0x000fc4000f8e020f */
[----:B------:R-:W-:Y:S01]  /*1e640*/  IMAD R14, R3, UR6, R14 ;  /* 0x00000006030e7c24 */ /* 0x000fe2000f8e020e */
[----:B------:R-:W-:-:S03]  /*1e650*/  ULDC UR6, c[0x0][0x600] ;  /* 0x0001800000067ab9 */ /* 0x000fc60000000800 */
[----:B------:R-:W-:Y:S01]  /*1e660*/  IMAD R14, R14, UR6, R7 ;  /* 0x000000060e0e7c24 */ /* 0x000fe2000f8e0207 */
[----:B0-----:R-:W-:-:S13]  /*1e670*/  ISETP.NE.AND P1, PT, R4, 0x1, PT ;  /* 0x000000010400780c */ /* 0x001fda0003f25270 */
[----:B------:R-:W-:-:S04]  /*1e680*/  @P1 IMAD R13, R16, R19, R11 ;  /* 0x00000013100d1224 */ /* 0x000fc800078e020b */
[----:B------:R-:W-:Y:S02]  /*1e690*/  IMAD R13, R2, UR7, R13 ;  /* 0x00000007020d7c24 */ /* 0x000fe4000f8e020d */
[----:B------:R-:W-:-:S03]  /*1e6a0*/  IMAD.MOV.U32 R2, RZ, RZ, 0x1 ;  /* 0x00000001ff027424 */ /* 0x000fc600078e00ff */
[----:B------:R-:W-:Y:S02]  /*1e6b0*/  SEL R7, R14, R13, !P1 ;  /* 0x0000000d0e077207 */ /* 0x000fe40004800000 */
[----:B------:R-:W-:-:S07]  /*1e6c0*/  SEL R5, R13, R14, !P1 ;  /* 0x0000000e0d057207 */ /* 0x000fce0004800000 */
.L_x_53:
[----:B------:R-:W-:Y:S05]  /*1e6d0*/  BSYNC B1 ;  /* 0x0000000000017941 */ /* 0x000fea0003800000 */
.L_x_52:
[----:B------:R-:W-:-:S13]  /*1e6e0*/  LOP3.LUT P1, RZ, R2, 0xff, RZ, 0xc0, !PT ;  /* 0x000000ff02ff7812 */ /* 0x000fda000782c0ff */
[----:B------:R-:W-:Y:S05]  /*1e6f0*/  @P1 BRA `(.L_x_56) ;  /* 0xfffffff400281947 */ /* 0x000fea000383ffff */
[----:B------:R-:W-:Y:S05]  /*1e700*/  BSYNC B0 ;  /* 0x0000000000007941 */ /* 0x000fea0003800000 */
.L_x_44:
[----:B------:R-:W-:-:S03]  /*1e710*/  UMOV UR6, 0xffffffff ;  /* 0xffffffff00067882 */ /* 0x000fc60000000000 */
[----:B------:R-:W-:Y:S05]  /*1e720*/  BRA.DIV UR6, `(.L_x_57) ;  /* 0x0000000a06907947 */ /* 0x000fea000b800000 */
[----:B------:R-:W-:-:S13]  /*1e730*/  ELECT P0, URZ, PT ;  /* 0x00000000003f782f */ /* 0x000fda0003800000 */
.L_x_81:
[----:B------:R-:W-:Y:S04]  /*1e740*/  BSSY B0, `(.L_x_58) ;  /* 0x0000086000007945 */ /* 0x000fe80003800000 */
[----:B------:R-:W-:Y:S05]  /*1e750*/  @!P0 BRA `(.L_x_59) ;  /* 0x0000000800108947 */ /* 0x000fea0003800000 */
[----:B------:R-:W-:-:S04]  /*1e760*/  ULOP3.LUT UR6, UR13, 0x2, URZ, 0xfc, !UPT ;  /* 0x000000020d067892 */ /* 0x000fc8000f8efc3f */
[----:B------:R-:W-:-:S06]  /*1e770*/  UISETP.NE.AND UP0, UPT, UR6, 0x3, UPT ;  /* 0x000000030600788c */ /* 0x000fcc000bf05270 */
[----:B------:R-:W-:-:S13]  /*1e780*/  PLOP3.LUT P0, PT, PT, PT, UP0, 0x80, 0x0 ;  /* 0x000000000000781c */ /* 0x000fda0003f0f008 */
[----:B------:R-:W-:Y:S05]  /*1e790*/  @!P0 BRA `(.L_x_60) ;  /* 0x0000000000048947 */ /* 0x000fea0003800000 */
[----:B------:R-:W-:Y:S01]  /*1e7a0*/  BPT.TRAP 0x1 ;  /* 0x000000040000795c */ /* 0x000fe20000300000 */
.L_x_60:
[----:B------:R-:W0:Y:S01]  /*1e7b0*/  S2R R3, SR_CgaCtaId ;  /* 0x0000000000037919 */ /* 0x000e220000008800 */
[----:B------:R-:W-:-:S04]  /*1e7c0*/  MOV R2, 0x400 ;  /* 0x0000040000027802 */ /* 0x000fc80000000f00 */
[----:B0-----:R-:W-:Y:S02]  /*1e7d0*/  LEA R3, R3, R2, 0x18 ;  /* 0x0000000203037211 */ /* 0x001fe400078ec0ff */
[----:B------:R-:W-:-:S03]  /*1e7e0*/  SHF.L.U32 R2, R0, 0x1f, RZ ;  /* 0x0000001f00027819 */ /* 0x000fc600000006ff */
[----:B------:R-:W-:-:S04]  /*1e7f0*/  VIADD R3, R3, 0x70 ;  /* 0x0000007003037836 */ /* 0x000fc80000000000 */
[C---:B------:R-:W-:Y:S02]  /*1e800*/  IMAD R7, R10.reuse, 0x8, R3 ;  /* 0x000000080a077824 */ /* 0x040fe400078e0203 */
[----:B------:R-:W-:Y:S02]  /*1e810*/  VIADD R10, R10, 0x1 ;  /* 0x000000010a0a7836 */ /* 0x000fe40000000000 */
[----:B------:R-:W0:Y:S03]  /*1e820*/  SYNCS.PHASECHK.TRANS64.TRYWAIT P0, [R7+URZ], R2 ;  /* 0x00000002070075a7 */ /* 0x000e26000800017f */
[----:B------:R-:W-:-:S04]  /*1e830*/  ISETP.NE.AND P1, PT, R10, 0xe, PT ;  /* 0x0000000e0a00780c */ /* 0x000fc80003f25270 */
[----:B------:R-:W-:Y:S02]  /*1e840*/  SEL R5, RZ, 0x1, P1 ;  /* 0x00000001ff057807 */ /* 0x000fe40000800000 */
[----:B------:R-:W-:Y:S02]  /*1e850*/  SEL R10, R10, RZ, P1 ;  /* 0x000000ff0a0a7207 */ /* 0x000fe40000800000 */
[----:B------:R-:W-:-:S03]  /*1e860*/  LOP3.LUT R5, R0, R5, RZ, 0x3c, !PT ;  /* 0x0000000500057212 */ /* 0x000fc600078e3cff */
[----:B------:R-:W-:Y:S01]  /*1e870*/  IMAD R9, R10, 0x8, R3 ;  /* 0x000000080a097824 */ /* 0x000fe200078e0203 */
[----:B------:R-:W-:Y:S01]  /*1e880*/  SHF.L.U32 R4, R5, 0x1f, RZ ;  /* 0x0000001f05047819 */ /* 0x000fe200000006ff */
[----:B0-----:R-:W-:Y:S06]  /*1e890*/  @!P0 BRA `(.L_x_61) ;  /* 0x0000000800588947 */ /* 0x001fec0003800000 */
.L_x_82:
[----:B------:R-:W1:Y:S01]  /*1e8a0*/  SYNCS.PHASECHK.TRANS64.TRYWAIT P0, [R9+URZ], R4 ;  /* 0x00000004090075a7 */ /* 0x000e62000800017f */
[----:B------:R-:W-:-:S05]  /*1e8b0*/  VIADD R0, R10, 0x1 ;  /* 0x000000010a007836 */ /* 0x000fca0000000000 */
[----:B------:R-:W-:-:S04]  /*1e8c0*/  ISETP.NE.AND P1, PT, R0, 0xe, PT ;  /* 0x0000000e0000780c */ /* 0x000fc80003f25270 */
[----:B0-----:R-:W-:Y:S02]  /*1e8d0*/  SEL R2, RZ, 0x1, P1 ;  /* 0x00000001ff027807 */ /* 0x001fe40000800000 */
[----:B------:R-:W-:Y:S02]  /*1e8e0*/  SEL R0, R0, RZ, P1 ;  /* 0x000000ff00007207 */ /* 0x000fe40000800000 */
[----:B------:R-:W-:-:S03]  /*1e8f0*/  LOP3.LUT R7, R5, R2, RZ, 0x3c, !PT ;  /* 0x0000000205077212 */ /* 0x000fc600078e3cff */
[----:B------:R-:W-:Y:S01]  /*1e900*/  IMAD R6, R0, 0x8, R3 ;  /* 0x0000000800067824 */ /* 0x000fe200078e0203 */
[----:B------:R-:W-:Y:S01]  /*1e910*/  SHF.L.U32 R5, R7, 0x1f, RZ ;  /* 0x0000001f07057819 */ /* 0x000fe200000006ff */
[----:B-1----:R-:W-:Y:S06]  /*1e920*/  @!P0 BRA `(.L_x_62) ;  /* 0x0000000800488947 */ /* 0x002fec0003800000 */
.L_x_83:
[----:B------:R-:W1:Y:S01]  /*1e930*/  SYNCS.PHASECHK.TRANS64.TRYWAIT P0, [R6+URZ], R5 ;  /* 0x00000005060075a7 */ /* 0x000e62000800017f */
[----:B------:R-:W-:-:S05]  /*1e940*/  VIADD R0, R0, 0x1 ;  /* 0x0000000100007836 */ /* 0x000fca0000000000 */
[----:B------:R-:W-:-:S04]  /*1e950*/  ISETP.NE.AND P1, PT, R0, 0xe, PT ;  /* 0x0000000e0000780c */ /* 0x000fc80003f25270 */
[----:B------:R-:W-:Y:S02]  /*1e960*/  SEL R2, RZ, 0x1, P1 ;  /* 0x00000001ff027807 */ /* 0x000fe40000800000 */
[----:B------:R-:W-:Y:S02]  /*1e970*/  SEL R0, R0, RZ, P1 ;  /* 0x000000ff00007207 */ /* 0x000fe40000800000 */
[----:B------:R-:W-:-:S03]  /*1e980*/  LOP3.LUT R7, R7, R2, RZ, 0x3c, !PT ;  /* 0x0000000207077212 */ /* 0x000fc600078e3cff */
[----:B0-----:R-:W-:Y:S01]  /*1e990*/  IMAD R9, R0, 0x8, R3 ;  /* 0x0000000800097824 */ /* 0x001fe200078e0203 */
[----:B------:R-:W-:Y:S01]  /*1e9a0*/  SHF.L.U32 R4, R7, 0x1f, RZ ;  /* 0x0000001f07047819 */ /* 0x000fe200000006ff */
[----:B-1----:R-:W-:Y:S06]  /*1e9b0*/  @!P0 BRA `(.L_x_63) ;  /* 0x0000000800388947 */ /* 0x002fec0003800000 */
.L_x_84:
        /* <DEDUP_REMOVED lines=9> */
.L_x_85:
        /* <DEDUP_REMOVED lines=9> */
.L_x_86:
        /* <DEDUP_REMOVED lines=9> */
.L_x_87:
        /* <DEDUP_REMOVED lines=9> */
.L_x_88:
        /* <DEDUP_REMOVED lines=9> */
.L_x_89:
        /* <DEDUP_REMOVED lines=9> */
.L_x_90:
        /* <DEDUP_REMOVED lines=9> */
.L_x_91:
        /* <DEDUP_REMOVED lines=9> */
.L_x_92:
        /* <DEDUP_REMOVED lines=9> */
.L_x_93:
[----:B------:R-:W1:Y:S01]  /*1eed0*/  SYNCS.PHASECHK.TRANS64.TRYWAIT P0, [R6+URZ], R5 ;  /* 0x00000005060075a7 */ /* 0x000e62000800017f */
[----:B------:R-:W-:-:S05]  /*1eee0*/  VIADD R0, R0, 0x1 ;  /* 0x0000000100007836 */ /* 0x000fca0000000000 */
[----:B------:R-:W-:-:S04]  /*1eef0*/  ISETP.NE.AND P1, PT, R0, 0xe, PT ;  /* 0x0000000e0000780c */ /* 0x000fc80003f25270 */
[----:B------:R-:W-:Y:S02]  /*1ef00*/  SEL R2, RZ, 0x1, P1 ;  /* 0x00000001ff027807 */ /* 0x000fe40000800000 */
[----:B------:R-:W-:Y:S02]  /*1ef10*/  SEL R0, R0, RZ, P1 ;  /* 0x000000ff00007207 */ /* 0x000fe40000800000 */
[----:B------:R-:W-:Y:S01]  /*1ef20*/  LOP3.LUT R2, R7, R2, RZ, 0x3c, !PT ;  /* 0x0000000207027212 */ /* 0x000fe200078e3cff */
[----:B-1----:R-:W-:Y:S06]  /*1ef30*/  @!P0 BRA `(.L_x_73) ;  /* 0x0000000400a08947 */ /* 0x002fec0003800000 */
.L_x_94:
[----:B------:R-:W-:Y:S01]  /*1ef40*/  IMAD R3, R0, 0x8, R3 ;  /* 0x0000000800037824 */ /* 0x000fe200078e0203 */
[----:B------:R-:W-:-:S07]  /*1ef50*/  SHF.L.U32 R0, R2, 0x1f, RZ ;  /* 0x0000001f02007819 */ /* 0x000fce00000006ff */
.L_x_74:
[----:B--2---:R2:W3:Y:S02]  /*1ef60*/  SYNCS.PHASECHK.TRANS64.TRYWAIT P0, [R3+URZ], R0 ;  /* 0x00000000030075a7 */ /* 0x0044e4000800017f */
[----:B---3--:R-:W-:Y:S05]  /*1ef70*/  @!P0 NANOSLEEP.SYNCS 0x989680 ;  /* 0x009896800000895d */ /* 0x008fea0003900000 */
[----:B------:R-:W3:Y:S02]  /*1ef80*/  @!P0 SYNCS.PHASECHK.TRANS64 P0, [R3+URZ], R0 ;  /* 0x00000000030085a7 */ /* 0x000ee4000800007f */
[----:B---3--:R-:W-:Y:S05]  /*1ef90*/  @!P0 BRA `(.L_x_74) ;  /* 0xfffffffc00f08947 */ /* 0x008fea000383ffff */
.L_x_59:
[----:B------:R-:W-:Y:S05]  /*1efa0*/  BSYNC B0 ;  /* 0x0000000000007941 */ /* 0x000fea0003800000 */
.L_x_58:
[----:B------:R-:W-:Y:S05]  /*1efb0*/  EXIT ;  /* 0x000000000000794d */ /* 0x000fea0003800000 */
.L_x_18:
[----:B-1----:R-:W-:-:S04]  /*1efc0*/  IMAD.U32 R9, RZ, RZ, UR7 ;  /* 0x00000007ff097e24 */ /* 0x002fc8000f8e00ff */
[----:B------:R1:W4:Y:S03]  /*1efd0*/  SYNCS.PHASECHK.TRANS64.TRYWAIT P0, [R9+URZ], R8 ;  /* 0x00000008090075a7 */ /* 0x000326000800017f */
[----:B----4-:R-:W-:Y:S05]  /*1efe0*/  @!P0 NANOSLEEP.SYNCS 0x989680 ;  /* 0x009896800000895d */ /* 0x010fea0003900000 */
[----:B------:R-:W4:Y:S02]  /*1eff0*/  @!P0 SYNCS.PHASECHK.TRANS64 P0, [R9+URZ], R8 ;  /* 0x00000008090085a7 */ /* 0x000f24000800007f */
[----:B----4-:R-:W-:Y:S05]  /*1f000*/  @!P0 BRA `(.L_x_18) ;  /* 0xfffffffc00ec8947 */ /* 0x010fea000383ffff */
[----:B------:R-:W-:Y:S05]  /*1f010*/  BRA `(.L_x_17) ;  /* 0xfffffe3400687947 */ /* 0x000fea000383ffff */
.L_x_24:
[----:B-----5:R1:W-:Y:S02]  /*1f020*/  STL [R1+0x2a4], R0 ;  /* 0x0002a40001007387 */ /* 0x0203e40000100800 */
[----:B-1----:R-:W-:-:S04]  /*1f030*/  IMAD.U32 R0, RZ, RZ, UR16 ;  /* 0x00000010ff007e24 */ /* 0x002fc8000f8e00ff */
[----:B------:R1:W0:Y:S03]  /*1f040*/  SYNCS.PHASECHK.TRANS64.TRYWAIT P0, [R0+URZ], R229 ;  /* 0x000000e5000075a7 */ /* 0x000226000800017f */
[----:B0-----:R-:W-:Y:S05]  /*1f050*/  @!P0 NANOSLEEP.SYNCS 0x989680 ;  /* 0x009896800000895d */ /* 0x001fea0003900000 */
[----:B------:R1:W0:Y:S02]  /*1f060*/  @!P0 SYNCS.PHASECHK.TRANS64 P0, [R0+URZ], R229 ;  /* 0x000000e5000085a7 */ /* 0x000224000800007f */
[----:B-1----:R1:W5:Y:S02]  /*1f070*/  LDL.LU R0, [R1+0x2a4] ;  /* 0x0002a40001007983 */ /* 0x0023640000300800 */
[----:B01----:R-:W-:Y:S05]  /*1f080*/  @!P0 BRA `(.L_x_24) ;  /* 0xfffffffc00e48947 */ /* 0x003fea000383ffff */
[----:B------:R-:W-:Y:S05]  /*1f090*/  BRA `(.L_x_23) ;  /* 0xfffffe5800847947 */ /* 0x000fea000383ffff */
.L_x_45:
[----:B------:R-:W-:Y:S01]  /*1f0a0*/  BSSY B1, `(.L_x_75) ;  /* 0x0000006000017945 */ /* 0x000fe20003800000 */
[----:B------:R-:W-:-:S07]  /*1f0b0*/  IMAD.MOV.U32 R2, RZ, RZ, -0x1 ;  /* 0xffffffffff027424 */ /* 0x000fce00078e00ff */
[----:B------:R-:W-:Y:S05]  /*1f0c0*/  WARPSYNC.COLLECTIVE R2, `(.L_x_76) ;  /* 0x00000000020c7348 */ /* 0x000fea0003c00000 */
[----:B------:R-:W-:Y:S02]  /*1f0d0*/  ELECT P1, UR62, PT ;  /* 0x00000000003e782f */ /* 0x000fe40003820000 */
[----:B------:R-:W-:Y:S01]  /*1f0e0*/  MOV R2, UR62 ;  /* 0x0000003e00027c02 */ /* 0x000fe20008000f00 */
[----:B------:R-:W-:Y:S10]  /*1f0f0*/  ENDCOLLECTIVE ;  /* 0x000000000000791b */ /* 0x000ff40003800000 */
.L_x_76:
[----:B------:R-:W-:Y:S05]  /*1f100*/  BSYNC B1 ;  /* 0x0000000000017941 */ /* 0x000fea0003800000 */
.L_x_75:
[----:B------:R-:W-:Y:S05]  /*1f110*/  BRA `(.L_x_77) ;  /* 0xffffffe800ac7947 */ /* 0x000fea000383ffff */
.L_x_48:
[----:B0-----:R0:W1:Y:S02]  /*1f120*/  SYNCS.PHASECHK.TRANS64.TRYWAIT P1, [R14+URZ+0x70], R5 ;  /* 0x000070050e0075a7 */ /* 0x001064000802017f */
[----:B-1----:R-:W-:Y:S05]  /*1f130*/  @!P1 NANOSLEEP.SYNCS 0x989680 ;  /* 0x009896800000995d */ /* 0x002fea0003900000 */
[----:B------:R-:W1:Y:S02]  /*1f140*/  @!P1 SYNCS.PHASECHK.TRANS64 P1, [R14+URZ+0x70], R5 ;  /* 0x000070050e0095a7 */ /* 0x000e64000802007f */
[----:B-1----:R-:W-:Y:S05]  /*1f150*/  @!P1 BRA `(.L_x_48) ;  /* 0xfffffffc00f09947 */ /* 0x002fea000383ffff */
[----:B------:R-:W-:Y:S05]  /*1f160*/  BRA `(.L_x_78) ;  /* 0xffffffe800e07947 */ /* 0x000fea000383ffff */
.L_x_57:
[----:B------:R-:W-:Y:S01]  /*1f170*/  BSSY B0, `(.L_x_79) ;  /* 0x0000006000007945 */ /* 0x000fe20003800000 */
[----:B------:R-:W-:-:S07]  /*1f180*/  IMAD.MOV.U32 R2, RZ, RZ, -0x1 ;  /* 0xffffffffff027424 */ /* 0x000fce00078e00ff */
[----:B------:R-:W-:Y:S05]  /*1f190*/  WARPSYNC.COLLECTIVE R2, `(.L_x_80) ;  /* 0x00000000020c7348 */ /* 0x000fea0003c00000 */
[----:B------:R-:W-:Y:S02]  /*1f1a0*/  ELECT P1, UR62, PT ;  /* 0x00000000003e782f */ /* 0x000fe40003820000 */
[----:B------:R-:W-:Y:S01]  /*1f1b0*/  MOV R2, UR62 ;  /* 0x0000003e00027c02 */ /* 0x000fe20008000f00 */
[----:B------:R-:W-:Y:S10]  /*1f1c0*/  ENDCOLLECTIVE ;  /* 0x000000000000791b */ /* 0x000ff40003800000 */
.L_x_80:
[----:B------:R-:W-:Y:S05]  /*1f1d0*/  BSYNC B0 ;  /* 0x0000000000007941 */ /* 0x000fea0003800000 */
.L_x_79:
[----:B------:R-:W-:Y:S01]  /*1f1e0*/  PLOP3.LUT P0, PT, P1, PT, PT, 0x80, 0x0 ;  /* 0x000000000000781c */ /* 0x000fe20000f0f070 */
[----:B------:R-:W-:-:S12]  /*1f1f0*/  BRA `(.L_x_81) ;  /* 0xfffffff400507947 */ /* 0x000fd8000383ffff */
.L_x_61:
[----:B0-----:R0:W1:Y:S02]  /*1f200*/  SYNCS.PHASECHK.TRANS64.TRYWAIT P0, [R7+URZ], R2 ;  /* 0x00000002070075a7 */ /* 0x001064000800017f */
[----:B-1----:R-:W-:Y:S05]  /*1f210*/  @!P0 NANOSLEEP.SYNCS 0x989680 ;  /* 0x009896800000895d */ /* 0x002fea0003900000 */
[----:B------:R-:W1:Y:S02]  /*1f220*/  @!P0 SYNCS.PHASECHK.TRANS64 P0, [R7+URZ], R2 ;  /* 0x00000002070085a7 */ /* 0x000e64000800007f */
[----:B-1----:R-:W-:Y:S05]  /*1f230*/  @!P0 BRA `(.L_x_61) ;  /* 0xfffffffc00f08947 */ /* 0x002fea000383ffff */
[----:B------:R-:W-:Y:S05]  /*1f240*/  BRA `(.L_x_82) ;  /* 0xfffffff400947947 */ /* 0x000fea000383ffff */
.L_x_62:
[----:B0-----:R0:W1:Y:S02]  /*1f250*/  SYNCS.PHASECHK.TRANS64.TRYWAIT P0, [R9+URZ], R4 ;  /* 0x00000004090075a7 */ /* 0x001064000800017f */
[----:B-1----:R-:W-:Y:S05]  /*1f260*/  @!P0 NANOSLEEP.SYNCS 0x989680 ;  /* 0x009896800000895d */ /* 0x002fea0003900000 */
[----:B------:R-:W1:Y:S02]  /*1f270*/  @!P0 SYNCS.PHASECHK.TRANS64 P0, [R9+URZ], R4 ;  /* 0x00000004090085a7 */ /* 0x000e64000800007f */
[----:B-1----:R-:W-:Y:S05]  /*1f280*/  @!P0 BRA `(.L_x_62) ;  /* 0xfffffffc00f08947 */ /* 0x002fea000383ffff */
[----:B------:R-:W-:Y:S05]  /*1f290*/  BRA `(.L_x_83) ;  /* 0xfffffff400a47947 */ /* 0x000fea000383ffff */
.L_x_63:
[----:B0-----:R0:W1:Y:S02]  /*1f2a0*/  SYNCS.PHASECHK.TRANS64.TRYWAIT P0, [R6+URZ], R5 ;  /* 0x00000005060075a7 */ /* 0x001064000800017f */
[----:B-1----:R-:W-:Y:S05]  /*1f2b0*/  @!P0 NANOSLEEP.SYNCS 0x989680 ;  /* 0x009896800000895d */ /* 0x002fea0003900000 */
[----:B------:R-:W1:Y:S02]  /*1f2c0*/  @!P0 SYNCS.PHASECHK.TRANS64 P0, [R6+URZ], R5 ;  /* 0x00000005060085a7 */ /* 0x000e64000800007f */
[----:B-1----:R-:W-:Y:S05]  /*1f2d0*/  @!P0 BRA `(.L_x_63) ;  /* 0xfffffffc00f08947 */ /* 0x002fea000383ffff */
[----:B------:R-:W-:Y:S05]  /*1f2e0*/  BRA `(.L_x_84) ;  /* 0xfffffff400b47947 */ /* 0x000fea000383ffff */
.L_x_64:
[----:B0-----:R0:W1:Y:S02]  /*1f2f0*/  SYNCS.PHASECHK.TRANS64.TRYWAIT P0, [R9+URZ], R4 ;  /* 0x00000004090075a7 */ /* 0x001064000800017f */
[----:B-1----:R-:W-:Y:S05]  /*1f300*/  @!P0 NANOSLEEP.SYNCS 0x989680 ;  /* 0x009896800000895d */ /* 0x002fea0003900000 */
[----:B------:R-:W1:Y:S02]  /*1f310*/  @!P0 SYNCS.PHASECHK.TRANS64 P0, [R9+URZ], R4 ;  /* 0x00000004090085a7 */ /* 0x000e64000800007f */
[----:B-1----:R-:W-:Y:S05]  /*1f320*/  @!P0 BRA `(.L_x_64) ;  /* 0xfffffffc00f08947 */ /* 0x002fea000383ffff */
[----:B------:R-:W-:Y:S05]  /*1f330*/  BRA `(.L_x_85) ;  /* 0xfffffff400c47947 */ /* 0x000fea000383ffff */
.L_x_65:
[----:B0-----:R0:W1:Y:S02]  /*1f340*/  SYNCS.PHASECHK.TRANS64.TRYWAIT P0, [R6+URZ], R5 ;  /* 0x00000005060075a7 */ /* 0x001064000800017f */
[----:B-1----:R-:W-:Y:S05]  /*1f350*/  @!P0 NANOSLEEP.SYNCS 0x989680 ;  /* 0x009896800000895d */ /* 0x002fea0003900000 */
[----:B------:R-:W1:Y:S02]  /*1f360*/  @!P0 SYNCS.PHASECHK.TRANS64 P0, [R6+URZ], R5 ;  /* 0x00000005060085a7 */ /* 0x000e64000800007f */
[----:B-1----:R-:W-:Y:S05]  /*1f370*/  @!P0 BRA `(.L_x_65) ;  /* 0xfffffffc00f08947 */ /* 0x002fea000383ffff */
[----:B------:R-:W-:Y:S05]  /*1f380*/  BRA `(.L_x_86) ;  /* 0xfffffff400d47947 */ /* 0x000fea000383ffff */
.L_x_66:
[----:B0-----:R0:W1:Y:S02]  /*1f390*/  SYNCS.PHASECHK.TRANS64.TRYWAIT P0, [R9+URZ], R4 ;  /* 0x00000004090075a7 */ /* 0x001064000800017f */
[----:B-1----:R-:W-:Y:S05]  /*1f3a0*/  @!P0 NANOSLEEP.SYNCS 0x989680 ;  /* 0x009896800000895d */ /* 0x002fea0003900000 */
[----:B------:R-:W1:Y:S02]  /*1f3b0*/  @!P0 SYNCS.PHASECHK.TRANS64 P0, [R9+URZ], R4 ;  /* 0x00000004090085a7 */ /* 0x000e64000800007f */
[----:B-1----:R-:W-:Y:S05]  /*1f3c0*/  @!P0 BRA `(.L_x_66) ;  /* 0xfffffffc00f08947 */ /* 0x002fea000383ffff */
[----:B------:R-:W-:Y:S05]  /*1f3d0*/  BRA `(.L_x_87) ;  /* 0xfffffff400e47947 */ /* 0x000fea000383ffff */
.L_x_67:
[----:B0-----:R0:W1:Y:S02]  /*1f3e0*/  SYNCS.PHASECHK.TRANS64.TRYWAIT P0, [R6+URZ], R5 ;  /* 0x00000005060075a7 */ /* 0x001064000800017f */
[----:B-1----:R-:W-:Y:S05]  /*1f3f0*/  @!P0 NANOSLEEP.SYNCS 0x989680 ;  /* 0x009896800000895d */ /* 0x002fea0003900000 */
[----:B------:R-:W1:Y:S02]  /*1f400*/  @!P0 SYNCS.PHASECHK.TRANS64 P0, [R6+URZ], R5 ;  /* 0x00000005060085a7 */ /* 0x000e64000800007f */
[----:B-1----:R-:W-:Y:S05]  /*1f410*/  @!P0 BRA `(.L_x_67) ;  /* 0xfffffffc00f08947 */ /* 0x002fea000383ffff */
[----:B------:R-:W-:Y:S05]  /*1f420*/  BRA `(.L_x_88) ;  /* 0xfffffff400f47947 */ /* 0x000fea000383ffff */
.L_x_68:
[----:B0-----:R0:W1:Y:S02]  /*1f430*/  SYNCS.PHASECHK.TRANS64.TRYWAIT P0, [R9+URZ], R4 ;  /* 0x00000004090075a7 */ /* 0x001064000800017f */
[----:B-1----:R-:W-:Y:S05]  /*1f440*/  @!P0 NANOSLEEP.SYNCS 0x989680 ;  /* 0x009896800000895d */ /* 0x002fea0003900000 */
[----:B------:R-:W1:Y:S02]  /*1f450*/  @!P0 SYNCS.PHASECHK.TRANS64 P0, [R9+URZ], R4 ;  /* 0x00000004090085a7 */ /* 0x000e64000800007f */
[----:B-1----:R-:W-:Y:S05]  /*1f460*/  @!P0 BRA `(.L_x_68) ;  /* 0xfffffffc00f08947 */ /* 0x002fea000383ffff */
[----:B------:R-:W-:Y:S05]  /*1f470*/  BRA `(.L_x_89) ;  /* 0xfffffff800047947 */ /* 0x000fea000383ffff */
.L_x_69:
[----:B0-----:R0:W1:Y:S02]  /*1f480*/  SYNCS.PHASECHK.TRANS64.TRYWAIT P0, [R6+URZ], R5 ;  /* 0x00000005060075a7 */ /* 0x001064000800017f */
[----:B-1----:R-:W-:Y:S05]  /*1f490*/  @!P0 NANOSLEEP.SYNCS 0x989680 ;  /* 0x009896800000895d */ /* 0x002fea0003900000 */
[----:B------:R-:W1:Y:S02]  /*1f4a0*/  @!P0 SYNCS.PHASECHK.TRANS64 P0, [R6+URZ], R5 ;  /* 0x00000005060085a7 */ /* 0x000e64000800007f */
[----:B-1----:R-:W-:Y:S05]  /*1f4b0*/  @!P0 BRA `(.L_x_69) ;  /* 0xfffffffc00f08947 */ /* 0x002fea000383ffff */
[----:B------:R-:W-:Y:S05]  /*1f4c0*/  BRA `(.L_x_90) ;  /* 0xfffffff800147947 */ /* 0x000fea000383ffff */
.L_x_70:
[----:B0-----:R0:W1:Y:S02]  /*1f4d0*/  SYNCS.PHASECHK.TRANS64.TRYWAIT P0, [R9+URZ], R4 ;  /* 0x00000004090075a7 */ /* 0x001064000800017f */
[----:B-1----:R-:W-:Y:S05]  /*1f4e0*/  @!P0 NANOSLEEP.SYNCS 0x989680 ;  /* 0x009896800000895d */ /* 0x002fea0003900000 */
[----:B------:R-:W1:Y:S02]  /*1f4f0*/  @!P0 SYNCS.PHASECHK.TRANS64 P0, [R9+URZ], R4 ;  /* 0x00000004090085a7 */ /* 0x000e64000800007f */
[----:B-1----:R-:W-:Y:S05]  /*1f500*/  @!P0 BRA `(.L_x_70) ;  /* 0xfffffffc00f08947 */ /* 0x002fea000383ffff */
[----:B------:R-:W-:Y:S05]  /*1f510*/  BRA `(.L_x_91) ;  /* 0xfffffff800247947 */ /* 0x000fea000383ffff */
.L_x_71:
[----:B0-----:R0:W1:Y:S02]  /*1f520*/  SYNCS.PHASECHK.TRANS64.TRYWAIT P0, [R6+URZ], R5 ;  /* 0x00000005060075a7 */ /* 0x001064000800017f */
[----:B-1----:R-:W-:Y:S05]  /*1f530*/  @!P0 NANOSLEEP.SYNCS 0x989680 ;  /* 0x009896800000895d */ /* 0x002fea0003900000 */
[----:B------:R-:W1:Y:S02]  /*1f540*/  @!P0 SYNCS.PHASECHK.TRANS64 P0, [R6+URZ], R5 ;  /* 0x00000005060085a7 */ /* 0x000e64000800007f */
[----:B-1----:R-:W-:Y:S05]  /*1f550*/  @!P0 BRA `(.L_x_71) ;  /* 0xfffffffc00f08947 */ /* 0x002fea000383ffff */
[----:B------:R-:W-:Y:S05]  /*1f560*/  BRA `(.L_x_92) ;  /* 0xfffffff800347947 */ /* 0x000fea000383ffff */
.L_x_72:
[----:B0-----:R0:W1:Y:S02]  /*1f570*/  SYNCS.PHASECHK.TRANS64.TRYWAIT P0, [R9+URZ], R4 ;  /* 0x00000004090075a7 */ /* 0x001064000800017f */
[----:B-1----:R-:W-:Y:S05]  /*1f580*/  @!P0 NANOSLEEP.SYNCS 0x989680 ;  /* 0x009896800000895d */ /* 0x002fea0003900000 */
[----:B------:R-:W1:Y:S02]  /*1f590*/  @!P0 SYNCS.PHASECHK.TRANS64 P0, [R9+URZ], R4 ;  /* 0x00000004090085a7 */ /* 0x000e64000800007f */
[----:B-1----:R-:W-:Y:S05]  /*1f5a0*/  @!P0 BRA `(.L_x_72) ;  /* 0xfffffffc00f08947 */ /* 0x002fea000383ffff */
[----:B------:R-:W-:Y:S05]  /*1f5b0*/  BRA `(.L_x_93) ;  /* 0xfffffff800447947 */ /* 0x000fea000383ffff */
.L_x_73:
[----:B-1----:R1:W2:Y:S02]  /*1f5c0*/  SYNCS.PHASECHK.TRANS64.TRYWAIT P0, [R6+URZ], R5 ;  /* 0x00000005060075a7 */ /* 0x0022a4000800017f */
[----:B--2---:R-:W-:Y:S05]  /*1f5d0*/  @!P0 NANOSLEEP.SYNCS 0x989680 ;  /* 0x009896800000895d */ /* 0x004fea0003900000 */
[----:B------:R-:W2:Y:S02]  /*1f5e0*/  @!P0 SYNCS.PHASECHK.TRANS64 P0, [R6+URZ], R5 ;  /* 0x00000005060085a7 */ /* 0x000ea4000800007f */
[----:B--2---:R-:W-:Y:S05]  /*1f5f0*/  @!P0 BRA `(.L_x_73) ;  /* 0xfffffffc00f08947 */ /* 0x004fea000383ffff */
[----:B------:R-:W-:Y:S05]  /*1f600*/  BRA `(.L_x_94) ;  /* 0xfffffff8004c7947 */ /* 0x000fea000383ffff */
.L_x_95:
[----:B------:R-:W-:-:S00]  /*1f610*/  BRA `(.L_x_95) ;  /* 0xfffffffc00fc7947 */ /* 0x000fc0000383ffff */
[----:B------:R-:W-:-:S00]  /*1f620*/  NOP ;  /* 0x0000000000007918 */ /* 0x000fc00000000000 */
        /* <DEDUP_REMOVED lines=13> */
.L_x_96:


//--------------------- .nv.shared._ZN7cutlass13device_kernelINS_4gemm6kernel13GemmUniversalIN4cute5tupleIJiiiiEEENS1_10collective13CollectiveMmaINS1_37MainloopSm90TmaGmmaWarpSpecializedFP8ILi14ENS5_IJNS4_1CILi1EEESB_SB_EEENS1_35KernelTmaWarpSpecializedCooperativeEEENS5_IJNSA_ILi384EEENSA_ILi128EEENSA_ILi32EEEEEENS_12float_e4m3_tENS5_IJlSB_lEEESJ_SK_NS4_8TiledMMAINS4_8MMA_AtomIJNS4_4SM904GMMA31MMA_64x128x32_F32E4M3E4M3_SS_TNILNSO_7ScaleInE1ELSQ_1EEEEEENS4_6LayoutINS5_IJNSA_ILi2EEESB_SB_EEENS5_IJSB_NSA_ILi0EEESW_EEEEENS5_IJNS4_10UnderscoreESZ_SZ_EEEEENS4_13SM90_TMA_LOADENS4_14ComposedLayoutINS4_7SwizzleILi1ELi4ELi3EEENS4_18smem_ptr_flag_bitsILi8EEENST_INS5_IJNSA_ILi8EEESH_EEENS5_IJSH_SB_EEEEEEEvNS4_8identityES12_S1C_vS1D_EENS_8epilogue10collective6detail29Sm90TmaWarpSpecializedAdapterINS1G_15DefaultEpilogueISJ_SK_SK_NS1F_6thread17LinearCombinationISJ_Li1EffLNS1K_9ScaleType4KindE0ELNS_15FloatRoundStyleE2ESJ_EENS1_15EpilogueDefaultEEEEEvvEEEEvNT_6ParamsE --------------------------
	.section	.nv.shared._ZN7cutlass13device_kernelINS_4gemm6kernel13GemmUniversalIN4cute5tupleIJiiiiEEENS1_10collective13CollectiveMmaINS1_37MainloopSm90TmaGmmaWarpSpecializedFP8ILi14ENS5_IJNS4_1CILi1EEESB_SB_EEENS1_35KernelTmaWarpSpecializedCooperativeEEENS5_IJNSA_ILi384EEENSA_ILi128EEENSA_ILi32EEEEEENS_12float_e4m3_tENS5_IJlSB_lEEESJ_SK_NS4_8TiledMMAINS4_8MMA_AtomIJNS4_4SM904GMMA31MMA_64x128x32_F32E4M3E4M3_SS_TNILNSO_7ScaleInE1ELSQ_1EEEEEENS4_6LayoutINS5_IJNSA_ILi2EEESB_SB_EEENS5_IJSB_NSA_ILi0EEESW_EEEEENS5_IJNS4_10UnderscoreESZ_SZ_EEEEENS4_13SM90_TMA_LOADENS4_14ComposedLayoutINS4_7SwizzleILi1ELi4ELi3EEENS4_18smem_ptr_flag_bitsILi8EEENST_INS5_IJNSA_ILi8EEESH_EEENS5_IJSH_SB_EEEEEEEvNS4_8identityES12_S1C_vS1D_EENS_8epilogue10collective6detail29Sm90TmaWarpSpecializedAdapterINS1G_15DefaultEpilogueISJ_SK_SK_NS1F_6thread17LinearCombinationISJ_Li1EffLNS1K_9ScaleType4KindE0ELNS_15FloatRoundStyleE2ESJ_EENS1_15EpilogueDefaultEEEEEvvEEEEvNT_6ParamsE,"aw",@nobits
	.sectionflags	@""
	.align	16
	.zero		1024


//--------------------- .nv.shared.reserved.0     --------------------------
	.section	.nv.shared.reserved.0,"aw",@nobits
	.weak		__nv_reservedSMEM_offset_0_alias
	.size		__nv_reservedSMEM_offset_0_alias, 0, 0
	.other		__nv_reservedSMEM_offset_0_alias,@"STO_CUDA_RESERVED_SHARED STV_DEFAULT"
__nv_reservedSMEM_offset_0_alias:
	.zero		0


//--------------------- .nv.global                --------------------------
	.section	.nv.global,"aw",@nobits
.nv.global:
	.type		_ZN40_INTERNAL_9d714b24_4_k_cu_e30a3e93_157444cute1_E,@object
	.size		_ZN40_INTERNAL_9d714b24_4_k_cu_e30a3e93_157444cute1_E,(_ZN40_INTERNAL_9d714b24_4_k_cu_e30a3e93_157444cuda3std3__45__cpo6cbeginE - _ZN40_INTERNAL_9d714b24_4_k_cu_e30a3e93_157444cute1_E)
_ZN40_INTERNAL_9d714b24_4_k_cu_e30a3e93_157444cute1_E:
	.zero		1
	.type		_ZN40_INTERNAL_9d714b24_4_k_cu_e30a3e93_157444cuda3std3__45__cpo6cbeginE,@object
	.size		_ZN40_INTERNAL_9d714b24_4_k_cu_e30a3e93_157444cuda3std3__45__cpo6cbeginE,(_ZN40_INTERNAL_9d714b24_4_k_cu_e30a3e93_157444cuda3std3__48in_placeE - _ZN40_INTERNAL_9d714b24_4_k_cu_e30a3e93_157444cuda3std3__45__cpo6cbeginE)
_ZN40_INTERNAL_9d714b24_4_k_cu_e30a3e93_157444cuda3std3__45__cpo6cbeginE:
	.zero		1
	.type		_ZN40_INTERNAL_9d714b24_4_k_cu_e30a3e93_157444cuda3std3__48in_placeE,@object
	.size		_ZN40_INTERNAL_9d714b24_4_k_cu_e30a3e93_157444cuda3std3__48in_placeE,(_ZN40_INTERNAL_9d714b24_4_k_cu_e30a3e93_157444cuda3std6ranges3__45__cpo9iter_moveE - _ZN40_INTERNAL_9d714b24_4_k_cu_e30a3e93_157444cuda3std3__48in_placeE)
_ZN40_INTERNAL_9d714b24_4_k_cu_e30a3e93_157444cuda3std3__48in_placeE:
	.zero		1
	.type		_ZN40_INTERNAL_9d714b24_4_k_cu_e30a3e93_157444cuda3std6ranges3__45__cpo9iter_moveE,@object
	.size		_ZN40_INTERNAL_9d714b24_4_k_cu_e30a3e93_157444cuda3std6ranges3__45__cpo9iter_moveE,(_ZN40_INTERNAL_9d714b24_4_k_cu_e30a3e93_157444cuda3std3__45__cpo5beginE - _ZN40_INTERNAL_9d714b24_4_k_cu_e30a3e93_157444cuda3std6ranges3__45__cpo9iter_moveE)
_ZN40_INTERNAL_9d714b24_4_k_cu_e30a3e93_157444cuda3std6ranges3__45__cpo9iter_moveE:
	.zero		1
	.type		_ZN40_INTERNAL_9d714b24_4_k_cu_e30a3e93_157444cuda3std3__45__cpo5beginE,@object
	.size		_ZN40_INTERNAL_9d714b24_4_k_cu_e30a3e93_157444cuda3std3__45__cpo5beginE,(_ZN40_INTERNAL_9d714b24_4_k_cu_e30a3e93_157444cuda3std3__442_GLOBAL__N__9d714b24_4_k_cu_e30a3e93_157446ignoreE - _ZN40_INTERNAL_9d714b24_4_k_cu_e30a3e93_157444cuda3std3__45__cpo5beginE)
_ZN40_INTERNAL_9d714b24_4_k_cu_e30a3e93_157444cuda3std3__45__cpo5beginE:
	.zero		1
	.type		_ZN40_INTERNAL_9d714b24_4_k_cu_e30a3e93_157444cuda3std3__442_GLOBAL__N__9d714b24_4_k_cu_e30a3e93_157446ignoreE,@object
	.size		_ZN40_INTERNAL_9d714b24_4_k_cu_e30a3e93_157444cuda3std3__442_GLOBAL__N__9d714b24_4_k_cu_e30a3e93_157446ignoreE,(_ZN40_INTERNAL_9d714b24_4_k_cu_e30a3e93_157444cute7productE - _ZN40_INTERNAL_9d714b24_4_k_cu_e30a3e93_157444cuda3std3__442_GLOBAL__N__9d714b24_4_k_cu_e30a3e93_157446ignoreE)
_ZN40_INTERNAL_9d714b24_4_k_cu_e30a3e93_157444cuda3std3__442_GLOBAL__N__9d714b24_4_k_cu_e30a3e93_157446ignoreE:
	.zero		1
	.type		_ZN40_INTERNAL_9d714b24_4_k_cu_e30a3e93_157444cute7productE,@object
	.size		_ZN40_INTERNAL_9d714b24_4_k_cu_e30a3e93_157444cute7productE,(_ZN40_INTERNAL_9d714b24_4_k_cu_e30a3e93_157444cuda3std3__45__cpo3endE - _ZN40_INTERNAL_9d714b24_4_k_cu_e30a3e93_157444cute7productE)
_ZN40_INTERNAL_9d714b24_4_k_cu_e30a3e93_157444cute7productE:
	.zero		1
	.type		_ZN40_INTERNAL_9d714b24_4_k_cu_e30a3e93_157444cuda3std3__45__cpo3endE,@object
	.size		_ZN40_INTERNAL_9d714b24_4_k_cu_e30a3e93_157444cuda3std3__45__cpo3endE,(_ZN40_INTERNAL_9d714b24_4_k_cu_e30a3e93_157444cuda3std3__419piecewise_constructE - _ZN40_INTERNAL_9d714b24_4_k_cu_e30a3e93_157444cuda3std3__45__cpo3endE)
_ZN40_INTERNAL_9d714b24_4_k_cu_e30a3e93_157444cuda3std3__45__cpo3endE:
	.zero		1
	.type		_ZN40_INTERNAL_9d714b24_4_k_cu_e30a3e93_157444cuda3std3__419piecewise_constructE,@object
	.size		_ZN40_INTERNAL_9d714b24_4_k_cu_e30a3e93_157444cuda3std3__419piecewise_constructE,(_ZN40_INTERNAL_9d714b24_4_k_cu_e30a3e93_157444cuda3std3__45__cpo4cendE - _ZN40_INTERNAL_9d714b24_4_k_cu_e30a3e93_157444cuda3std3__419piecewise_constructE)
_ZN40_INTERNAL_9d714b24_4_k_cu_e30a3e93_157444cuda3std3__419piecewise_constructE:
	.zero		1
	.type		_ZN40_INTERNAL_9d714b24_4_k_cu_e30a3e93_157444cuda3std3__45__cpo4cendE,@object
	.size		_ZN40_INTERNAL_9d714b24_4_k_cu_e30a3e93_157444cuda3std3__45__cpo4cendE,(_ZN40_INTERNAL_9d714b24_4_k_cu_e30a3e93_157444cuda3std6ranges3__45__cpo4swapE - _ZN40_INTERNAL_9d714b24_4_k_cu_e30a3e93_157444cuda3std3__45__cpo4cendE)
_ZN40_INTERNAL_9d714b24_4_k_cu_e30a3e93_157444cuda3std3__45__cpo4cendE:
	.zero		1
	.type		_ZN40_INTERNAL_9d714b24_4_k_cu_e30a3e93_157444cuda3std6ranges3__45__cpo4swapE,@object
	.size		_ZN40_INTERNAL_9d714b24_4_k_cu_e30a3e93_157444cuda3std6ranges3__45__cpo4swapE,(.L_7 - _ZN40_INTERNAL_9d714b24_4_k_cu_e30a3e93_157444cuda3std6ranges3__45__cpo4swapE)
_ZN40_INTERNAL_9d714b24_4_k_cu_e30a3e93_157444cuda3std6ranges3__45__cpo4swapE:
	.zero		1
.L_7:


//--------------------- .nv.constant0._ZN7cutlass13device_kernelINS_4gemm6kernel13GemmUniversalIN4cute5tupleIJiiiiEEENS1_10collective13CollectiveMmaINS1_37MainloopSm90TmaGmmaWarpSpecializedFP8ILi14ENS5_IJNS4_1CILi1EEESB_SB_EEENS1_35KernelTmaWarpSpecializedCooperativeEEENS5_IJNSA_ILi384EEENSA_ILi128EEENSA_ILi32EEEEEENS_12float_e4m3_tENS5_IJlSB_lEEESJ_SK_NS4_8TiledMMAINS4_8MMA_AtomIJNS4_4SM904GMMA31MMA_64x128x32_F32E4M3E4M3_SS_TNILNSO_7ScaleInE1ELSQ_1EEEEEENS4_6LayoutINS5_IJNSA_ILi2EEESB_SB_EEENS5_IJSB_NSA_ILi0EEESW_EEEEENS5_IJNS4_10UnderscoreESZ_SZ_EEEEENS4_13SM90_TMA_LOADENS4_14ComposedLayoutINS4_7SwizzleILi1ELi4ELi3EEENS4_18smem_ptr_flag_bitsILi8EEENST_INS5_IJNSA_ILi8EEESH_EEENS5_IJSH_SB_EEEEEEEvNS4_8identityES12_S1C_vS1D_EENS_8epilogue10collective6detail29Sm90TmaWarpSpecializedAdapterINS1G_15DefaultEpilogueISJ_SK_SK_NS1F_6thread17LinearCombinationISJ_Li1EffLNS1K_9ScaleType4KindE0ELNS_15FloatRoundStyleE2ESJ_EENS1_15EpilogueDefaultEEEEEvvEEEEvNT_6ParamsE --------------------------
	.section	.nv.constant0._ZN7cutlass13device_kernelINS_4gemm6kernel13GemmUniversalIN4cute5tupleIJiiiiEEENS1_10collective13CollectiveMmaINS1_37MainloopSm90TmaGmmaWarpSpecializedFP8ILi14ENS5_IJNS4_1CILi1EEESB_SB_EEENS1_35KernelTmaWarpSpecializedCooperativeEEENS5_IJNSA_ILi384EEENSA_ILi128EEENSA_ILi32EEEEEENS_12float_e4m3_tENS5_IJlSB_lEEESJ_SK_NS4_8TiledMMAINS4_8MMA_AtomIJNS4_4SM904GMMA31MMA_64x128x32_F32E4M3E4M3_SS_TNILNSO_7ScaleInE1ELSQ_1EEEEEENS4_6LayoutINS5_IJNSA_ILi2EEESB_SB_EEENS5_IJSB_NSA_ILi0EEESW_EEEEENS5_IJNS4_10UnderscoreESZ_SZ_EEEEENS4_13SM90_TMA_LOADENS4_14ComposedLayoutINS4_7SwizzleILi1ELi4ELi3EEENS4_18smem_ptr_flag_bitsILi8EEENST_INS5_IJNSA_ILi8EEESH_EEENS5_IJSH_SB_EEEEEEEvNS4_8identityES12_S1C_vS1D_EENS_8epilogue10collective6detail29Sm90TmaWarpSpecializedAdapterINS1G_15DefaultEpilogueISJ_SK_SK_NS1F_6thread17LinearCombinationISJ_Li1EffLNS1K_9ScaleType4KindE0ELNS_15FloatRoundStyleE2ESJ_EENS1_15EpilogueDefaultEEEEEvvEEEEvNT_6ParamsE,"a",@progbits
	.sectionflags	@""
	.align	4
.nv.constant0._ZN7cutlass13device_kernelINS_4gemm6kernel13GemmUniversalIN4cute5tupleIJiiiiEEENS1_10collective13CollectiveMmaINS1_37MainloopSm90TmaGmmaWarpSpecializedFP8ILi14ENS5_IJNS4_1CILi1EEESB_SB_EEENS1_35KernelTmaWarpSpecializedCooperativeEEENS5_IJNSA_ILi384EEENSA_ILi128EEENSA_ILi32EEEEEENS_12float_e4m3_tENS5_IJlSB_lEEESJ_SK_NS4_8TiledMMAINS4_8MMA_AtomIJNS4_4SM904GMMA31MMA_64x128x32_F32E4M3E4M3_SS_TNILNSO_7ScaleInE1ELSQ_1EEEEEENS4_6LayoutINS5_IJNSA_ILi2EEESB_SB_EEENS5_IJSB_NSA_ILi0EEESW_EEEEENS5_IJNS4_10UnderscoreESZ_SZ_EEEEENS4_13SM90_TMA_LOADENS4_14ComposedLayoutINS4_7SwizzleILi1ELi4ELi3EEENS4_18smem_ptr_flag_bitsILi8EEENST_INS5_IJNSA_ILi8EEESH_EEENS5_IJSH_SB_EEEEEEEvNS4_8identityES12_S1C_vS1D_EENS_8epilogue10collective6detail29Sm90TmaWarpSpecializedAdapterINS1G_15DefaultEpilogueISJ_SK_SK_NS1F_6thread17LinearCombinationISJ_Li1EffLNS1K_9ScaleType4KindE0ELNS_15FloatRoundStyleE2ESJ_EENS1_15EpilogueDefaultEEEEEvvEEEEvNT_6ParamsE:
	.zero		1664


//--------------------- SYMBOLS --------------------------

	.type		.nv.reservedSmem.offset0,@object
	.size		.nv.reservedSmem.offset0,0x4
